//
// Generated by NVIDIA NVVM Compiler
//
// Compiler Build ID: CL-36424714
// Cuda compilation tools, release 13.0, V13.0.88
// Based on NVVM 20.0.0
//

.version 9.0
.target sm_100
.address_size 64

	// .globl	contiguous_reduce_bool
.extern .shared .align 16 .b8 sdata_bool[];
.extern .shared .align 16 .b8 sdata_i8[];
.extern .shared .align 16 .b8 sdata_i16[];
.extern .shared .align 16 .b8 sdata_i32[];
.extern .shared .align 16 .b8 sdata_i64[];
.extern .shared .align 16 .b8 sdata_u8[];
.extern .shared .align 16 .b8 sdata_u16[];
.extern .shared .align 16 .b8 sdata_u32[];
.extern .shared .align 16 .b8 sdata_u64[];
.extern .shared .align 16 .b8 sdata_f32[];
.extern .shared .align 16 .b8 sdata_f64[];
.extern .shared .align 16 .b8 sdata_f16[];

.visible .entry contiguous_reduce_bool(
	.param .u64 .ptr .align 1 contiguous_reduce_bool_param_0,
	.param .u64 .ptr .align 1 contiguous_reduce_bool_param_1,
	.param .u64 contiguous_reduce_bool_param_2
)
{
	.reg .pred 	%p<24>;
	.reg .b16 	%rs<52>;
	.reg .b32 	%r<14>;
	.reg .b64 	%rd<14>;

	ld.param.u64 	%rd4, [contiguous_reduce_bool_param_0];
	ld.param.u64 	%rd6, [contiguous_reduce_bool_param_1];
	ld.param.u64 	%rd5, [contiguous_reduce_bool_param_2];
	cvta.to.global.u64 	%rd1, %rd6;
	mov.u32 	%r1, %tid.x;
	mov.u32 	%r2, %ctaid.x;
	mov.u32 	%r13, %ntid.x;
	mul.lo.s32 	%r8, %r2, %r13;
	shl.b32 	%r9, %r8, 1;
	add.s32 	%r4, %r9, %r1;
	mov.u32 	%r10, sdata_bool;
	add.s32 	%r5, %r10, %r1;
	mov.b16 	%rs1, 0;
	st.shared.u8 	[%r5], %rs1;
	add.s32 	%r11, %r4, %r13;
	cvt.u64.u32 	%rd2, %r11;
	setp.le.u64 	%p1, %rd5, %rd2;
	@%p1 bra 	$L__BB0_2;
	cvt.u64.u32 	%rd8, %r4;
	add.s64 	%rd9, %rd1, %rd8;
	ld.global.u8 	%rs3, [%rd9];
	setp.ne.s16 	%p3, %rs3, 0;
	add.s64 	%rd10, %rd1, %rd2;
	ld.global.u8 	%rs4, [%rd10];
	selp.u16 	%rs5, 1, 0, %p3;
	or.b16  	%rs6, %rs4, %rs5;
	and.b16  	%rs7, %rs6, 255;
	setp.ne.s16 	%p4, %rs7, 0;
	selp.u16 	%rs8, 1, 0, %p4;
	st.shared.u8 	[%r5], %rs8;
	bra.uni 	$L__BB0_4;
$L__BB0_2:
	cvt.u64.u32 	%rd3, %r4;
	setp.le.u64 	%p2, %rd5, %rd3;
	@%p2 bra 	$L__BB0_4;
	add.s64 	%rd7, %rd1, %rd3;
	ld.global.u8 	%rs2, [%rd7];
	st.shared.u8 	[%r5], %rs2;
$L__BB0_4:
	bar.sync 	0;
	setp.lt.u32 	%p5, %r13, 66;
	@%p5 bra 	$L__BB0_8;
$L__BB0_5:
	shr.u32 	%r7, %r13, 1;
	setp.ge.u32 	%p6, %r1, %r7;
	@%p6 bra 	$L__BB0_7;
	ld.shared.u8 	%rs9, [%r5];
	setp.ne.s16 	%p7, %rs9, 0;
	add.s32 	%r12, %r5, %r7;
	ld.shared.u8 	%rs10, [%r12];
	selp.u16 	%rs11, 1, 0, %p7;
	or.b16  	%rs12, %rs10, %rs11;
	and.b16  	%rs13, %rs12, 255;
	setp.ne.s16 	%p8, %rs13, 0;
	selp.u16 	%rs14, 1, 0, %p8;
	st.shared.u8 	[%r5], %rs14;
$L__BB0_7:
	bar.sync 	0;
	setp.gt.u32 	%p9, %r13, 131;
	mov.u32 	%r13, %r7;
	@%p9 bra 	$L__BB0_5;
$L__BB0_8:
	setp.gt.u32 	%p10, %r1, 31;
	@%p10 bra 	$L__BB0_11;
	ld.volatile.shared.u8 	%rs15, [%r5];
	setp.ne.s16 	%p11, %rs15, 0;
	ld.volatile.shared.u8 	%rs16, [%r5+32];
	selp.u16 	%rs17, 1, 0, %p11;
	or.b16  	%rs18, %rs16, %rs17;
	and.b16  	%rs19, %rs18, 255;
	setp.ne.s16 	%p12, %rs19, 0;
	selp.u16 	%rs20, 1, 0, %p12;
	st.volatile.shared.u8 	[%r5], %rs20;
	ld.volatile.shared.u8 	%rs21, [%r5];
	setp.ne.s16 	%p13, %rs21, 0;
	ld.volatile.shared.u8 	%rs22, [%r5+16];
	selp.u16 	%rs23, 1, 0, %p13;
	or.b16  	%rs24, %rs22, %rs23;
	and.b16  	%rs25, %rs24, 255;
	setp.ne.s16 	%p14, %rs25, 0;
	selp.u16 	%rs26, 1, 0, %p14;
	st.volatile.shared.u8 	[%r5], %rs26;
	ld.volatile.shared.u8 	%rs27, [%r5];
	setp.ne.s16 	%p15, %rs27, 0;
	ld.volatile.shared.u8 	%rs28, [%r5+8];
	selp.u16 	%rs29, 1, 0, %p15;
	or.b16  	%rs30, %rs28, %rs29;
	and.b16  	%rs31, %rs30, 255;
	setp.ne.s16 	%p16, %rs31, 0;
	selp.u16 	%rs32, 1, 0, %p16;
	st.volatile.shared.u8 	[%r5], %rs32;
	ld.volatile.shared.u8 	%rs33, [%r5];
	setp.ne.s16 	%p17, %rs33, 0;
	ld.volatile.shared.u8 	%rs34, [%r5+4];
	selp.u16 	%rs35, 1, 0, %p17;
	or.b16  	%rs36, %rs34, %rs35;
	and.b16  	%rs37, %rs36, 255;
	setp.ne.s16 	%p18, %rs37, 0;
	selp.u16 	%rs38, 1, 0, %p18;
	st.volatile.shared.u8 	[%r5], %rs38;
	ld.volatile.shared.u8 	%rs39, [%r5];
	setp.ne.s16 	%p19, %rs39, 0;
	ld.volatile.shared.u8 	%rs40, [%r5+2];
	selp.u16 	%rs41, 1, 0, %p19;
	or.b16  	%rs42, %rs40, %rs41;
	and.b16  	%rs43, %rs42, 255;
	setp.ne.s16 	%p20, %rs43, 0;
	selp.u16 	%rs44, 1, 0, %p20;
	st.volatile.shared.u8 	[%r5], %rs44;
	ld.volatile.shared.u8 	%rs45, [%r5];
	setp.ne.s16 	%p21, %rs45, 0;
	ld.volatile.shared.u8 	%rs46, [%r5+1];
	selp.u16 	%rs47, 1, 0, %p21;
	or.b16  	%rs48, %rs46, %rs47;
	and.b16  	%rs49, %rs48, 255;
	setp.ne.s16 	%p22, %rs49, 0;
	selp.u16 	%rs50, 1, 0, %p22;
	st.volatile.shared.u8 	[%r5], %rs50;
	setp.ne.s32 	%p23, %r1, 0;
	@%p23 bra 	$L__BB0_11;
	ld.shared.u8 	%rs51, [sdata_bool];
	cvt.u64.u32 	%rd11, %r2;
	cvta.to.global.u64 	%rd12, %rd4;
	add.s64 	%rd13, %rd12, %rd11;
	st.global.u8 	[%rd13], %rs51;
$L__BB0_11:
	ret;

}
	// .globl	uncontiguous_reduce_bool
.visible .entry uncontiguous_reduce_bool(
	.param .u64 .ptr .align 1 uncontiguous_reduce_bool_param_0,
	.param .u64 .ptr .align 1 uncontiguous_reduce_bool_param_1,
	.param .u64 .ptr .align 1 uncontiguous_reduce_bool_param_2,
	.param .u64 .ptr .align 1 uncontiguous_reduce_bool_param_3,
	.param .u64 uncontiguous_reduce_bool_param_4,
	.param .u64 uncontiguous_reduce_bool_param_5
)
{
	.reg .pred 	%p<69>;
	.reg .b16 	%rs<52>;
	.reg .b32 	%r<210>;
	.reg .b64 	%rd<555>;

	ld.param.u64 	%rd260, [uncontiguous_reduce_bool_param_0];
	ld.param.u64 	%rd263, [uncontiguous_reduce_bool_param_1];
	ld.param.u64 	%rd264, [uncontiguous_reduce_bool_param_2];
	ld.param.u64 	%rd265, [uncontiguous_reduce_bool_param_3];
	ld.param.u64 	%rd261, [uncontiguous_reduce_bool_param_4];
	ld.param.u64 	%rd262, [uncontiguous_reduce_bool_param_5];
	cvta.to.global.u64 	%rd1, %rd265;
	cvta.to.global.u64 	%rd2, %rd264;
	cvta.to.global.u64 	%rd3, %rd263;
	mov.u32 	%r1, %tid.x;
	mov.u32 	%r2, %ctaid.x;
	mov.u32 	%r209, %ntid.x;
	mul.lo.s32 	%r52, %r2, %r209;
	shl.b32 	%r53, %r52, 1;
	add.s32 	%r4, %r53, %r1;
	mov.u32 	%r54, sdata_bool;
	add.s32 	%r5, %r54, %r1;
	mov.b16 	%rs1, 0;
	st.shared.u8 	[%r5], %rs1;
	add.s32 	%r55, %r4, %r209;
	cvt.u64.u32 	%rd508, %r55;
	setp.le.u64 	%p1, %rd262, %rd508;
	@%p1 bra 	$L__BB1_54;
	cvt.u32.u64 	%r6, %rd261;
	add.s32 	%r203, %r6, -1;
	setp.lt.s32 	%p27, %r203, 0;
	mov.b64 	%rd512, 0;
	mov.u64 	%rd513, %rd512;
	@%p27 bra 	$L__BB1_53;
	cvt.u64.u32 	%rd509, %r4;
	setp.lt.u32 	%p28, %r203, 3;
	mov.b64 	%rd513, 0;
	mov.u64 	%rd512, %rd513;
	@%p28 bra 	$L__BB1_30;
	add.s32 	%r201, %r6, -2;
	and.b32  	%r131, %r6, -4;
	neg.s32 	%r200, %r131;
	mov.b64 	%rd513, 0;
$L__BB1_4:
	.pragma "nounroll";
	add.s32 	%r12, %r201, 1;
	mul.wide.u32 	%rd396, %r12, 8;
	add.s64 	%rd397, %rd2, %rd396;
	ld.global.u64 	%rd10, [%rd397];
	or.b64  	%rd398, %rd509, %rd10;
	and.b64  	%rd399, %rd398, -4294967296;
	setp.ne.s64 	%p29, %rd399, 0;
	@%p29 bra 	$L__BB1_6;
	cvt.u32.u64 	%r132, %rd10;
	cvt.u32.u64 	%r133, %rd509;
	div.u32 	%r134, %r133, %r132;
	mul.lo.s32 	%r135, %r134, %r132;
	sub.s32 	%r136, %r133, %r135;
	cvt.u64.u32 	%rd474, %r134;
	cvt.u64.u32 	%rd475, %r136;
	bra.uni 	$L__BB1_7;
$L__BB1_6:
	div.s64 	%rd474, %rd509, %rd10;
	mul.lo.s64 	%rd400, %rd474, %rd10;
	sub.s64 	%rd475, %rd509, %rd400;
$L__BB1_7:
	mul.wide.u32 	%rd401, %r12, 8;
	add.s64 	%rd402, %rd1, %rd401;
	ld.global.u64 	%rd17, [%rd402];
	mad.lo.s64 	%rd18, %rd17, %rd475, %rd512;
	or.b64  	%rd403, %rd508, %rd10;
	and.b64  	%rd404, %rd403, -4294967296;
	setp.ne.s64 	%p30, %rd404, 0;
	@%p30 bra 	$L__BB1_9;
	cvt.u32.u64 	%r137, %rd10;
	cvt.u32.u64 	%r138, %rd508;
	div.u32 	%r139, %r138, %r137;
	mul.lo.s32 	%r140, %r139, %r137;
	sub.s32 	%r141, %r138, %r140;
	cvt.u64.u32 	%rd476, %r139;
	cvt.u64.u32 	%rd477, %r141;
	bra.uni 	$L__BB1_10;
$L__BB1_9:
	div.s64 	%rd476, %rd508, %rd10;
	mul.lo.s64 	%rd405, %rd476, %rd10;
	sub.s64 	%rd477, %rd508, %rd405;
$L__BB1_10:
	mad.lo.s64 	%rd25, %rd477, %rd17, %rd513;
	add.s32 	%r13, %r201, -2;
	mul.wide.u32 	%rd406, %r201, 8;
	add.s64 	%rd407, %rd2, %rd406;
	ld.global.u64 	%rd26, [%rd407];
	or.b64  	%rd408, %rd474, %rd26;
	and.b64  	%rd409, %rd408, -4294967296;
	setp.ne.s64 	%p31, %rd409, 0;
	@%p31 bra 	$L__BB1_12;
	cvt.u32.u64 	%r142, %rd26;
	cvt.u32.u64 	%r143, %rd474;
	div.u32 	%r144, %r143, %r142;
	mul.lo.s32 	%r145, %r144, %r142;
	sub.s32 	%r146, %r143, %r145;
	cvt.u64.u32 	%rd478, %r144;
	cvt.u64.u32 	%rd479, %r146;
	bra.uni 	$L__BB1_13;
$L__BB1_12:
	div.s64 	%rd478, %rd474, %rd26;
	mul.lo.s64 	%rd410, %rd478, %rd26;
	sub.s64 	%rd479, %rd474, %rd410;
$L__BB1_13:
	mul.wide.u32 	%rd411, %r201, 8;
	add.s64 	%rd412, %rd1, %rd411;
	ld.global.u64 	%rd33, [%rd412];
	mad.lo.s64 	%rd34, %rd33, %rd479, %rd18;
	or.b64  	%rd413, %rd476, %rd26;
	and.b64  	%rd414, %rd413, -4294967296;
	setp.ne.s64 	%p32, %rd414, 0;
	@%p32 bra 	$L__BB1_15;
	cvt.u32.u64 	%r147, %rd26;
	cvt.u32.u64 	%r148, %rd476;
	div.u32 	%r149, %r148, %r147;
	mul.lo.s32 	%r150, %r149, %r147;
	sub.s32 	%r151, %r148, %r150;
	cvt.u64.u32 	%rd480, %r149;
	cvt.u64.u32 	%rd481, %r151;
	bra.uni 	$L__BB1_16;
$L__BB1_15:
	div.s64 	%rd480, %rd476, %rd26;
	mul.lo.s64 	%rd415, %rd480, %rd26;
	sub.s64 	%rd481, %rd476, %rd415;
$L__BB1_16:
	mad.lo.s64 	%rd41, %rd481, %rd33, %rd25;
	add.s32 	%r14, %r201, -1;
	mul.wide.u32 	%rd416, %r14, 8;
	add.s64 	%rd417, %rd2, %rd416;
	ld.global.u64 	%rd42, [%rd417];
	or.b64  	%rd418, %rd478, %rd42;
	and.b64  	%rd419, %rd418, -4294967296;
	setp.ne.s64 	%p33, %rd419, 0;
	@%p33 bra 	$L__BB1_18;
	cvt.u32.u64 	%r152, %rd42;
	cvt.u32.u64 	%r153, %rd478;
	div.u32 	%r154, %r153, %r152;
	mul.lo.s32 	%r155, %r154, %r152;
	sub.s32 	%r156, %r153, %r155;
	cvt.u64.u32 	%rd482, %r154;
	cvt.u64.u32 	%rd483, %r156;
	bra.uni 	$L__BB1_19;
$L__BB1_18:
	div.s64 	%rd482, %rd478, %rd42;
	mul.lo.s64 	%rd420, %rd482, %rd42;
	sub.s64 	%rd483, %rd478, %rd420;
$L__BB1_19:
	mul.wide.u32 	%rd421, %r14, 8;
	add.s64 	%rd422, %rd1, %rd421;
	ld.global.u64 	%rd49, [%rd422];
	mad.lo.s64 	%rd50, %rd49, %rd483, %rd34;
	or.b64  	%rd423, %rd480, %rd42;
	and.b64  	%rd424, %rd423, -4294967296;
	setp.ne.s64 	%p34, %rd424, 0;
	@%p34 bra 	$L__BB1_21;
	cvt.u32.u64 	%r157, %rd42;
	cvt.u32.u64 	%r158, %rd480;
	div.u32 	%r159, %r158, %r157;
	mul.lo.s32 	%r160, %r159, %r157;
	sub.s32 	%r161, %r158, %r160;
	cvt.u64.u32 	%rd484, %r159;
	cvt.u64.u32 	%rd485, %r161;
	bra.uni 	$L__BB1_22;
$L__BB1_21:
	div.s64 	%rd484, %rd480, %rd42;
	mul.lo.s64 	%rd425, %rd484, %rd42;
	sub.s64 	%rd485, %rd480, %rd425;
$L__BB1_22:
	mad.lo.s64 	%rd57, %rd485, %rd49, %rd41;
	mul.wide.u32 	%rd426, %r13, 8;
	add.s64 	%rd427, %rd2, %rd426;
	ld.global.u64 	%rd58, [%rd427];
	or.b64  	%rd428, %rd482, %rd58;
	and.b64  	%rd429, %rd428, -4294967296;
	setp.ne.s64 	%p35, %rd429, 0;
	@%p35 bra 	$L__BB1_24;
	cvt.u32.u64 	%r162, %rd58;
	cvt.u32.u64 	%r163, %rd482;
	div.u32 	%r164, %r163, %r162;
	mul.lo.s32 	%r165, %r164, %r162;
	sub.s32 	%r166, %r163, %r165;
	cvt.u64.u32 	%rd509, %r164;
	cvt.u64.u32 	%rd487, %r166;
	bra.uni 	$L__BB1_25;
$L__BB1_24:
	div.s64 	%rd509, %rd482, %rd58;
	mul.lo.s64 	%rd430, %rd509, %rd58;
	sub.s64 	%rd487, %rd482, %rd430;
$L__BB1_25:
	mul.wide.u32 	%rd431, %r13, 8;
	add.s64 	%rd432, %rd1, %rd431;
	ld.global.u64 	%rd65, [%rd432];
	mad.lo.s64 	%rd512, %rd65, %rd487, %rd50;
	or.b64  	%rd433, %rd484, %rd58;
	and.b64  	%rd434, %rd433, -4294967296;
	setp.ne.s64 	%p36, %rd434, 0;
	@%p36 bra 	$L__BB1_27;
	cvt.u32.u64 	%r167, %rd58;
	cvt.u32.u64 	%r168, %rd484;
	div.u32 	%r169, %r168, %r167;
	mul.lo.s32 	%r170, %r169, %r167;
	sub.s32 	%r171, %r168, %r170;
	cvt.u64.u32 	%rd508, %r169;
	cvt.u64.u32 	%rd489, %r171;
	bra.uni 	$L__BB1_28;
$L__BB1_27:
	div.s64 	%rd508, %rd484, %rd58;
	mul.lo.s64 	%rd435, %rd508, %rd58;
	sub.s64 	%rd489, %rd484, %rd435;
$L__BB1_28:
	mad.lo.s64 	%rd513, %rd489, %rd65, %rd57;
	add.s32 	%r201, %r201, -4;
	add.s32 	%r200, %r200, 4;
	setp.ne.s32 	%p37, %r200, 0;
	@%p37 bra 	$L__BB1_4;
	add.s32 	%r203, %r201, 1;
$L__BB1_30:
	and.b32  	%r19, %r6, 3;
	setp.eq.s32 	%p38, %r19, 0;
	@%p38 bra 	$L__BB1_53;
	setp.eq.s32 	%p39, %r19, 1;
	@%p39 bra 	$L__BB1_45;
	mul.wide.u32 	%rd437, %r203, 8;
	add.s64 	%rd438, %rd2, %rd437;
	ld.global.u64 	%rd80, [%rd438];
	or.b64  	%rd439, %rd509, %rd80;
	and.b64  	%rd440, %rd439, -4294967296;
	setp.ne.s64 	%p40, %rd440, 0;
	@%p40 bra 	$L__BB1_34;
	cvt.u32.u64 	%r172, %rd80;
	cvt.u32.u64 	%r173, %rd509;
	div.u32 	%r174, %r173, %r172;
	mul.lo.s32 	%r175, %r174, %r172;
	sub.s32 	%r176, %r173, %r175;
	cvt.u64.u32 	%rd496, %r174;
	cvt.u64.u32 	%rd497, %r176;
	bra.uni 	$L__BB1_35;
$L__BB1_34:
	div.s64 	%rd496, %rd509, %rd80;
	mul.lo.s64 	%rd441, %rd496, %rd80;
	sub.s64 	%rd497, %rd509, %rd441;
$L__BB1_35:
	add.s64 	%rd443, %rd1, %rd437;
	ld.global.u64 	%rd87, [%rd443];
	mad.lo.s64 	%rd88, %rd87, %rd497, %rd512;
	or.b64  	%rd444, %rd508, %rd80;
	and.b64  	%rd445, %rd444, -4294967296;
	setp.ne.s64 	%p41, %rd445, 0;
	@%p41 bra 	$L__BB1_37;
	cvt.u32.u64 	%r177, %rd80;
	cvt.u32.u64 	%r178, %rd508;
	div.u32 	%r179, %r178, %r177;
	mul.lo.s32 	%r180, %r179, %r177;
	sub.s32 	%r181, %r178, %r180;
	cvt.u64.u32 	%rd498, %r179;
	cvt.u64.u32 	%rd499, %r181;
	bra.uni 	$L__BB1_38;
$L__BB1_37:
	div.s64 	%rd498, %rd508, %rd80;
	mul.lo.s64 	%rd446, %rd498, %rd80;
	sub.s64 	%rd499, %rd508, %rd446;
$L__BB1_38:
	mad.lo.s64 	%rd95, %rd499, %rd87, %rd513;
	add.s32 	%r20, %r203, -1;
	mul.wide.u32 	%rd447, %r20, 8;
	add.s64 	%rd448, %rd2, %rd447;
	ld.global.u64 	%rd96, [%rd448];
	or.b64  	%rd449, %rd496, %rd96;
	and.b64  	%rd450, %rd449, -4294967296;
	setp.ne.s64 	%p42, %rd450, 0;
	@%p42 bra 	$L__BB1_40;
	cvt.u32.u64 	%r182, %rd96;
	cvt.u32.u64 	%r183, %rd496;
	div.u32 	%r184, %r183, %r182;
	mul.lo.s32 	%r185, %r184, %r182;
	sub.s32 	%r186, %r183, %r185;
	cvt.u64.u32 	%rd509, %r184;
	cvt.u64.u32 	%rd501, %r186;
	bra.uni 	$L__BB1_41;
$L__BB1_40:
	div.s64 	%rd509, %rd496, %rd96;
	mul.lo.s64 	%rd451, %rd509, %rd96;
	sub.s64 	%rd501, %rd496, %rd451;
$L__BB1_41:
	add.s64 	%rd453, %rd1, %rd447;
	ld.global.u64 	%rd103, [%rd453];
	mad.lo.s64 	%rd512, %rd103, %rd501, %rd88;
	or.b64  	%rd454, %rd498, %rd96;
	and.b64  	%rd455, %rd454, -4294967296;
	setp.ne.s64 	%p43, %rd455, 0;
	@%p43 bra 	$L__BB1_43;
	cvt.u32.u64 	%r187, %rd96;
	cvt.u32.u64 	%r188, %rd498;
	div.u32 	%r189, %r188, %r187;
	mul.lo.s32 	%r190, %r189, %r187;
	sub.s32 	%r191, %r188, %r190;
	cvt.u64.u32 	%rd508, %r189;
	cvt.u64.u32 	%rd503, %r191;
	bra.uni 	$L__BB1_44;
$L__BB1_43:
	div.s64 	%rd508, %rd498, %rd96;
	mul.lo.s64 	%rd456, %rd508, %rd96;
	sub.s64 	%rd503, %rd498, %rd456;
$L__BB1_44:
	mad.lo.s64 	%rd513, %rd503, %rd103, %rd95;
	add.s32 	%r203, %r203, -2;
$L__BB1_45:
	and.b32  	%r192, %r6, 1;
	setp.eq.b32 	%p44, %r192, 1;
	not.pred 	%p45, %p44;
	@%p45 bra 	$L__BB1_53;
	mul.wide.u32 	%rd457, %r203, 8;
	add.s64 	%rd458, %rd2, %rd457;
	ld.global.u64 	%rd118, [%rd458];
	or.b64  	%rd459, %rd509, %rd118;
	and.b64  	%rd460, %rd459, -4294967296;
	setp.ne.s64 	%p46, %rd460, 0;
	@%p46 bra 	$L__BB1_48;
	cvt.u32.u64 	%r193, %rd118;
	cvt.u32.u64 	%r194, %rd509;
	rem.u32 	%r195, %r194, %r193;
	cvt.u64.u32 	%rd510, %r195;
	bra.uni 	$L__BB1_49;
$L__BB1_48:
	rem.s64 	%rd510, %rd509, %rd118;
$L__BB1_49:
	add.s64 	%rd462, %rd1, %rd457;
	ld.global.u64 	%rd122, [%rd462];
	mad.lo.s64 	%rd512, %rd122, %rd510, %rd512;
	or.b64  	%rd463, %rd508, %rd118;
	and.b64  	%rd464, %rd463, -4294967296;
	setp.ne.s64 	%p47, %rd464, 0;
	@%p47 bra 	$L__BB1_51;
	cvt.u32.u64 	%r196, %rd118;
	cvt.u32.u64 	%r197, %rd508;
	rem.u32 	%r198, %r197, %r196;
	cvt.u64.u32 	%rd511, %r198;
	bra.uni 	$L__BB1_52;
$L__BB1_51:
	rem.s64 	%rd511, %rd508, %rd118;
$L__BB1_52:
	mad.lo.s64 	%rd513, %rd511, %rd122, %rd513;
$L__BB1_53:
	add.s64 	%rd465, %rd3, %rd512;
	ld.global.u8 	%rs3, [%rd465];
	setp.ne.s16 	%p48, %rs3, 0;
	add.s64 	%rd466, %rd3, %rd513;
	ld.global.u8 	%rs4, [%rd466];
	selp.u16 	%rs5, 1, 0, %p48;
	or.b16  	%rs6, %rs4, %rs5;
	and.b16  	%rs7, %rs6, 255;
	setp.ne.s16 	%p49, %rs7, 0;
	selp.u16 	%rs8, 1, 0, %p49;
	st.shared.u8 	[%r5], %rs8;
	bra.uni 	$L__BB1_114;
$L__BB1_54:
	cvt.u64.u32 	%rd545, %r4;
	setp.le.u64 	%p2, %rd262, %rd545;
	@%p2 bra 	$L__BB1_114;
	cvt.u32.u64 	%r23, %rd261;
	add.s32 	%r207, %r23, -1;
	setp.lt.s32 	%p3, %r207, 0;
	mov.b64 	%rd554, 0;
	@%p3 bra 	$L__BB1_113;
	and.b32  	%r25, %r23, 7;
	setp.lt.u32 	%p4, %r207, 7;
	mov.b64 	%rd554, 0;
	@%p4 bra 	$L__BB1_84;
	add.s32 	%r205, %r23, -4;
	and.b32  	%r56, %r23, -8;
	neg.s32 	%r204, %r56;
	mov.b64 	%rd554, 0;
$L__BB1_58:
	.pragma "nounroll";
	add.s32 	%r30, %r205, 3;
	mul.wide.u32 	%rd270, %r30, 8;
	add.s64 	%rd271, %rd2, %rd270;
	ld.global.u64 	%rd133, [%rd271];
	or.b64  	%rd272, %rd545, %rd133;
	and.b64  	%rd273, %rd272, -4294967296;
	setp.ne.s64 	%p5, %rd273, 0;
	@%p5 bra 	$L__BB1_60;
	cvt.u32.u64 	%r57, %rd133;
	cvt.u32.u64 	%r58, %rd545;
	div.u32 	%r59, %r58, %r57;
	mul.lo.s32 	%r60, %r59, %r57;
	sub.s32 	%r61, %r58, %r60;
	cvt.u64.u32 	%rd516, %r59;
	cvt.u64.u32 	%rd517, %r61;
	bra.uni 	$L__BB1_61;
$L__BB1_60:
	div.s64 	%rd516, %rd545, %rd133;
	mul.lo.s64 	%rd274, %rd516, %rd133;
	sub.s64 	%rd517, %rd545, %rd274;
$L__BB1_61:
	add.s64 	%rd276, %rd1, %rd270;
	ld.global.u64 	%rd277, [%rd276];
	mad.lo.s64 	%rd140, %rd277, %rd517, %rd554;
	add.s32 	%r31, %r205, 2;
	mul.wide.u32 	%rd278, %r31, 8;
	add.s64 	%rd279, %rd2, %rd278;
	ld.global.u64 	%rd141, [%rd279];
	or.b64  	%rd280, %rd516, %rd141;
	and.b64  	%rd281, %rd280, -4294967296;
	setp.ne.s64 	%p6, %rd281, 0;
	@%p6 bra 	$L__BB1_63;
	cvt.u32.u64 	%r62, %rd141;
	cvt.u32.u64 	%r63, %rd516;
	div.u32 	%r64, %r63, %r62;
	mul.lo.s32 	%r65, %r64, %r62;
	sub.s32 	%r66, %r63, %r65;
	cvt.u64.u32 	%rd518, %r64;
	cvt.u64.u32 	%rd519, %r66;
	bra.uni 	$L__BB1_64;
$L__BB1_63:
	div.s64 	%rd518, %rd516, %rd141;
	mul.lo.s64 	%rd282, %rd518, %rd141;
	sub.s64 	%rd519, %rd516, %rd282;
$L__BB1_64:
	add.s64 	%rd284, %rd1, %rd278;
	ld.global.u64 	%rd285, [%rd284];
	mad.lo.s64 	%rd148, %rd285, %rd519, %rd140;
	add.s32 	%r32, %r205, 1;
	mul.wide.u32 	%rd286, %r32, 8;
	add.s64 	%rd287, %rd2, %rd286;
	ld.global.u64 	%rd149, [%rd287];
	or.b64  	%rd288, %rd518, %rd149;
	and.b64  	%rd289, %rd288, -4294967296;
	setp.ne.s64 	%p7, %rd289, 0;
	@%p7 bra 	$L__BB1_66;
	cvt.u32.u64 	%r67, %rd149;
	cvt.u32.u64 	%r68, %rd518;
	div.u32 	%r69, %r68, %r67;
	mul.lo.s32 	%r70, %r69, %r67;
	sub.s32 	%r71, %r68, %r70;
	cvt.u64.u32 	%rd520, %r69;
	cvt.u64.u32 	%rd521, %r71;
	bra.uni 	$L__BB1_67;
$L__BB1_66:
	div.s64 	%rd520, %rd518, %rd149;
	mul.lo.s64 	%rd290, %rd520, %rd149;
	sub.s64 	%rd521, %rd518, %rd290;
$L__BB1_67:
	add.s64 	%rd292, %rd1, %rd286;
	ld.global.u64 	%rd293, [%rd292];
	mad.lo.s64 	%rd156, %rd293, %rd521, %rd148;
	add.s32 	%r33, %r205, -4;
	mul.wide.u32 	%rd294, %r205, 8;
	add.s64 	%rd295, %rd2, %rd294;
	ld.global.u64 	%rd157, [%rd295];
	or.b64  	%rd296, %rd520, %rd157;
	and.b64  	%rd297, %rd296, -4294967296;
	setp.ne.s64 	%p8, %rd297, 0;
	@%p8 bra 	$L__BB1_69;
	cvt.u32.u64 	%r72, %rd157;
	cvt.u32.u64 	%r73, %rd520;
	div.u32 	%r74, %r73, %r72;
	mul.lo.s32 	%r75, %r74, %r72;
	sub.s32 	%r76, %r73, %r75;
	cvt.u64.u32 	%rd522, %r74;
	cvt.u64.u32 	%rd523, %r76;
	bra.uni 	$L__BB1_70;
$L__BB1_69:
	div.s64 	%rd522, %rd520, %rd157;
	mul.lo.s64 	%rd298, %rd522, %rd157;
	sub.s64 	%rd523, %rd520, %rd298;
$L__BB1_70:
	add.s64 	%rd300, %rd1, %rd294;
	ld.global.u64 	%rd301, [%rd300];
	mad.lo.s64 	%rd164, %rd301, %rd523, %rd156;
	add.s32 	%r34, %r205, -1;
	mul.wide.u32 	%rd302, %r34, 8;
	add.s64 	%rd303, %rd2, %rd302;
	ld.global.u64 	%rd165, [%rd303];
	or.b64  	%rd304, %rd522, %rd165;
	and.b64  	%rd305, %rd304, -4294967296;
	setp.ne.s64 	%p9, %rd305, 0;
	@%p9 bra 	$L__BB1_72;
	cvt.u32.u64 	%r77, %rd165;
	cvt.u32.u64 	%r78, %rd522;
	div.u32 	%r79, %r78, %r77;
	mul.lo.s32 	%r80, %r79, %r77;
	sub.s32 	%r81, %r78, %r80;
	cvt.u64.u32 	%rd524, %r79;
	cvt.u64.u32 	%rd525, %r81;
	bra.uni 	$L__BB1_73;
$L__BB1_72:
	div.s64 	%rd524, %rd522, %rd165;
	mul.lo.s64 	%rd306, %rd524, %rd165;
	sub.s64 	%rd525, %rd522, %rd306;
$L__BB1_73:
	add.s64 	%rd308, %rd1, %rd302;
	ld.global.u64 	%rd309, [%rd308];
	mad.lo.s64 	%rd172, %rd309, %rd525, %rd164;
	add.s32 	%r35, %r205, -2;
	mul.wide.u32 	%rd310, %r35, 8;
	add.s64 	%rd311, %rd2, %rd310;
	ld.global.u64 	%rd173, [%rd311];
	or.b64  	%rd312, %rd524, %rd173;
	and.b64  	%rd313, %rd312, -4294967296;
	setp.ne.s64 	%p10, %rd313, 0;
	@%p10 bra 	$L__BB1_75;
	cvt.u32.u64 	%r82, %rd173;
	cvt.u32.u64 	%r83, %rd524;
	div.u32 	%r84, %r83, %r82;
	mul.lo.s32 	%r85, %r84, %r82;
	sub.s32 	%r86, %r83, %r85;
	cvt.u64.u32 	%rd526, %r84;
	cvt.u64.u32 	%rd527, %r86;
	bra.uni 	$L__BB1_76;
$L__BB1_75:
	div.s64 	%rd526, %rd524, %rd173;
	mul.lo.s64 	%rd314, %rd526, %rd173;
	sub.s64 	%rd527, %rd524, %rd314;
$L__BB1_76:
	add.s64 	%rd316, %rd1, %rd310;
	ld.global.u64 	%rd317, [%rd316];
	mad.lo.s64 	%rd180, %rd317, %rd527, %rd172;
	add.s32 	%r36, %r205, -3;
	mul.wide.u32 	%rd318, %r36, 8;
	add.s64 	%rd319, %rd2, %rd318;
	ld.global.u64 	%rd181, [%rd319];
	or.b64  	%rd320, %rd526, %rd181;
	and.b64  	%rd321, %rd320, -4294967296;
	setp.ne.s64 	%p11, %rd321, 0;
	@%p11 bra 	$L__BB1_78;
	cvt.u32.u64 	%r87, %rd181;
	cvt.u32.u64 	%r88, %rd526;
	div.u32 	%r89, %r88, %r87;
	mul.lo.s32 	%r90, %r89, %r87;
	sub.s32 	%r91, %r88, %r90;
	cvt.u64.u32 	%rd528, %r89;
	cvt.u64.u32 	%rd529, %r91;
	bra.uni 	$L__BB1_79;
$L__BB1_78:
	div.s64 	%rd528, %rd526, %rd181;
	mul.lo.s64 	%rd322, %rd528, %rd181;
	sub.s64 	%rd529, %rd526, %rd322;
$L__BB1_79:
	add.s64 	%rd324, %rd1, %rd318;
	ld.global.u64 	%rd325, [%rd324];
	mad.lo.s64 	%rd188, %rd325, %rd529, %rd180;
	mul.wide.u32 	%rd326, %r33, 8;
	add.s64 	%rd327, %rd2, %rd326;
	ld.global.u64 	%rd189, [%rd327];
	or.b64  	%rd328, %rd528, %rd189;
	and.b64  	%rd329, %rd328, -4294967296;
	setp.ne.s64 	%p12, %rd329, 0;
	@%p12 bra 	$L__BB1_81;
	cvt.u32.u64 	%r92, %rd189;
	cvt.u32.u64 	%r93, %rd528;
	div.u32 	%r94, %r93, %r92;
	mul.lo.s32 	%r95, %r94, %r92;
	sub.s32 	%r96, %r93, %r95;
	cvt.u64.u32 	%rd545, %r94;
	cvt.u64.u32 	%rd531, %r96;
	bra.uni 	$L__BB1_82;
$L__BB1_81:
	div.s64 	%rd545, %rd528, %rd189;
	mul.lo.s64 	%rd330, %rd545, %rd189;
	sub.s64 	%rd531, %rd528, %rd330;
$L__BB1_82:
	add.s64 	%rd332, %rd1, %rd326;
	ld.global.u64 	%rd333, [%rd332];
	mad.lo.s64 	%rd554, %rd333, %rd531, %rd188;
	add.s32 	%r205, %r205, -8;
	add.s32 	%r204, %r204, 8;
	setp.ne.s32 	%p13, %r204, 0;
	@%p13 bra 	$L__BB1_58;
	add.s32 	%r207, %r205, 3;
$L__BB1_84:
	setp.eq.s32 	%p14, %r25, 0;
	@%p14 bra 	$L__BB1_113;
	and.b32  	%r41, %r23, 3;
	setp.lt.u32 	%p15, %r25, 4;
	@%p15 bra 	$L__BB1_99;
	mul.wide.u32 	%rd335, %r207, 8;
	add.s64 	%rd336, %rd2, %rd335;
	ld.global.u64 	%rd200, [%rd336];
	or.b64  	%rd337, %rd545, %rd200;
	and.b64  	%rd338, %rd337, -4294967296;
	setp.ne.s64 	%p16, %rd338, 0;
	@%p16 bra 	$L__BB1_88;
	cvt.u32.u64 	%r97, %rd200;
	cvt.u32.u64 	%r98, %rd545;
	div.u32 	%r99, %r98, %r97;
	mul.lo.s32 	%r100, %r99, %r97;
	sub.s32 	%r101, %r98, %r100;
	cvt.u64.u32 	%rd535, %r99;
	cvt.u64.u32 	%rd536, %r101;
	bra.uni 	$L__BB1_89;
$L__BB1_88:
	div.s64 	%rd535, %rd545, %rd200;
	mul.lo.s64 	%rd339, %rd535, %rd200;
	sub.s64 	%rd536, %rd545, %rd339;
$L__BB1_89:
	add.s64 	%rd341, %rd1, %rd335;
	ld.global.u64 	%rd342, [%rd341];
	mad.lo.s64 	%rd207, %rd342, %rd536, %rd554;
	add.s32 	%r42, %r207, -1;
	mul.wide.u32 	%rd343, %r42, 8;
	add.s64 	%rd344, %rd2, %rd343;
	ld.global.u64 	%rd208, [%rd344];
	or.b64  	%rd345, %rd535, %rd208;
	and.b64  	%rd346, %rd345, -4294967296;
	setp.ne.s64 	%p17, %rd346, 0;
	@%p17 bra 	$L__BB1_91;
	cvt.u32.u64 	%r102, %rd208;
	cvt.u32.u64 	%r103, %rd535;
	div.u32 	%r104, %r103, %r102;
	mul.lo.s32 	%r105, %r104, %r102;
	sub.s32 	%r106, %r103, %r105;
	cvt.u64.u32 	%rd537, %r104;
	cvt.u64.u32 	%rd538, %r106;
	bra.uni 	$L__BB1_92;
$L__BB1_91:
	div.s64 	%rd537, %rd535, %rd208;
	mul.lo.s64 	%rd347, %rd537, %rd208;
	sub.s64 	%rd538, %rd535, %rd347;
$L__BB1_92:
	add.s64 	%rd349, %rd1, %rd343;
	ld.global.u64 	%rd350, [%rd349];
	mad.lo.s64 	%rd215, %rd350, %rd538, %rd207;
	add.s32 	%r43, %r207, -2;
	mul.wide.u32 	%rd351, %r43, 8;
	add.s64 	%rd352, %rd2, %rd351;
	ld.global.u64 	%rd216, [%rd352];
	or.b64  	%rd353, %rd537, %rd216;
	and.b64  	%rd354, %rd353, -4294967296;
	setp.ne.s64 	%p18, %rd354, 0;
	@%p18 bra 	$L__BB1_94;
	cvt.u32.u64 	%r107, %rd216;
	cvt.u32.u64 	%r108, %rd537;
	div.u32 	%r109, %r108, %r107;
	mul.lo.s32 	%r110, %r109, %r107;
	sub.s32 	%r111, %r108, %r110;
	cvt.u64.u32 	%rd539, %r109;
	cvt.u64.u32 	%rd540, %r111;
	bra.uni 	$L__BB1_95;
$L__BB1_94:
	div.s64 	%rd539, %rd537, %rd216;
	mul.lo.s64 	%rd355, %rd539, %rd216;
	sub.s64 	%rd540, %rd537, %rd355;
$L__BB1_95:
	add.s64 	%rd357, %rd1, %rd351;
	ld.global.u64 	%rd358, [%rd357];
	mad.lo.s64 	%rd223, %rd358, %rd540, %rd215;
	add.s32 	%r44, %r207, -3;
	mul.wide.u32 	%rd359, %r44, 8;
	add.s64 	%rd360, %rd2, %rd359;
	ld.global.u64 	%rd224, [%rd360];
	or.b64  	%rd361, %rd539, %rd224;
	and.b64  	%rd362, %rd361, -4294967296;
	setp.ne.s64 	%p19, %rd362, 0;
	@%p19 bra 	$L__BB1_97;
	cvt.u32.u64 	%r112, %rd224;
	cvt.u32.u64 	%r113, %rd539;
	div.u32 	%r114, %r113, %r112;
	mul.lo.s32 	%r115, %r114, %r112;
	sub.s32 	%r116, %r113, %r115;
	cvt.u64.u32 	%rd545, %r114;
	cvt.u64.u32 	%rd542, %r116;
	bra.uni 	$L__BB1_98;
$L__BB1_97:
	div.s64 	%rd545, %rd539, %rd224;
	mul.lo.s64 	%rd363, %rd545, %rd224;
	sub.s64 	%rd542, %rd539, %rd363;
$L__BB1_98:
	add.s64 	%rd365, %rd1, %rd359;
	ld.global.u64 	%rd366, [%rd365];
	mad.lo.s64 	%rd554, %rd366, %rd542, %rd223;
	add.s32 	%r207, %r207, -4;
$L__BB1_99:
	setp.eq.s32 	%p20, %r41, 0;
	@%p20 bra 	$L__BB1_113;
	setp.eq.s32 	%p21, %r41, 1;
	@%p21 bra 	$L__BB1_108;
	mul.wide.u32 	%rd368, %r207, 8;
	add.s64 	%rd369, %rd2, %rd368;
	ld.global.u64 	%rd235, [%rd369];
	or.b64  	%rd370, %rd545, %rd235;
	and.b64  	%rd371, %rd370, -4294967296;
	setp.ne.s64 	%p22, %rd371, 0;
	@%p22 bra 	$L__BB1_103;
	cvt.u32.u64 	%r117, %rd235;
	cvt.u32.u64 	%r118, %rd545;
	div.u32 	%r119, %r118, %r117;
	mul.lo.s32 	%r120, %r119, %r117;
	sub.s32 	%r121, %r118, %r120;
	cvt.u64.u32 	%rd546, %r119;
	cvt.u64.u32 	%rd547, %r121;
	bra.uni 	$L__BB1_104;
$L__BB1_103:
	div.s64 	%rd546, %rd545, %rd235;
	mul.lo.s64 	%rd372, %rd546, %rd235;
	sub.s64 	%rd547, %rd545, %rd372;
$L__BB1_104:
	add.s64 	%rd374, %rd1, %rd368;
	ld.global.u64 	%rd375, [%rd374];
	mad.lo.s64 	%rd242, %rd375, %rd547, %rd554;
	add.s32 	%r47, %r207, -1;
	mul.wide.u32 	%rd376, %r47, 8;
	add.s64 	%rd377, %rd2, %rd376;
	ld.global.u64 	%rd243, [%rd377];
	or.b64  	%rd378, %rd546, %rd243;
	and.b64  	%rd379, %rd378, -4294967296;
	setp.ne.s64 	%p23, %rd379, 0;
	@%p23 bra 	$L__BB1_106;
	cvt.u32.u64 	%r122, %rd243;
	cvt.u32.u64 	%r123, %rd546;
	div.u32 	%r124, %r123, %r122;
	mul.lo.s32 	%r125, %r124, %r122;
	sub.s32 	%r126, %r123, %r125;
	cvt.u64.u32 	%rd545, %r124;
	cvt.u64.u32 	%rd549, %r126;
	bra.uni 	$L__BB1_107;
$L__BB1_106:
	div.s64 	%rd545, %rd546, %rd243;
	mul.lo.s64 	%rd380, %rd545, %rd243;
	sub.s64 	%rd549, %rd546, %rd380;
$L__BB1_107:
	add.s64 	%rd382, %rd1, %rd376;
	ld.global.u64 	%rd383, [%rd382];
	mad.lo.s64 	%rd554, %rd383, %rd549, %rd242;
	add.s32 	%r207, %r207, -2;
$L__BB1_108:
	and.b32  	%r127, %r23, 1;
	setp.eq.b32 	%p24, %r127, 1;
	not.pred 	%p25, %p24;
	@%p25 bra 	$L__BB1_113;
	mul.wide.u32 	%rd384, %r207, 8;
	add.s64 	%rd385, %rd2, %rd384;
	ld.global.u64 	%rd254, [%rd385];
	or.b64  	%rd386, %rd545, %rd254;
	and.b64  	%rd387, %rd386, -4294967296;
	setp.ne.s64 	%p26, %rd387, 0;
	@%p26 bra 	$L__BB1_111;
	cvt.u32.u64 	%r128, %rd254;
	cvt.u32.u64 	%r129, %rd545;
	rem.u32 	%r130, %r129, %r128;
	cvt.u64.u32 	%rd553, %r130;
	bra.uni 	$L__BB1_112;
$L__BB1_111:
	rem.s64 	%rd553, %rd545, %rd254;
$L__BB1_112:
	add.s64 	%rd389, %rd1, %rd384;
	ld.global.u64 	%rd390, [%rd389];
	mad.lo.s64 	%rd554, %rd390, %rd553, %rd554;
$L__BB1_113:
	add.s64 	%rd391, %rd3, %rd554;
	ld.global.u8 	%rs2, [%rd391];
	st.shared.u8 	[%r5], %rs2;
$L__BB1_114:
	bar.sync 	0;
	setp.lt.u32 	%p50, %r209, 66;
	@%p50 bra 	$L__BB1_118;
$L__BB1_115:
	shr.u32 	%r51, %r209, 1;
	setp.ge.u32 	%p51, %r1, %r51;
	@%p51 bra 	$L__BB1_117;
	ld.shared.u8 	%rs9, [%r5];
	setp.ne.s16 	%p52, %rs9, 0;
	add.s32 	%r199, %r5, %r51;
	ld.shared.u8 	%rs10, [%r199];
	selp.u16 	%rs11, 1, 0, %p52;
	or.b16  	%rs12, %rs10, %rs11;
	and.b16  	%rs13, %rs12, 255;
	setp.ne.s16 	%p53, %rs13, 0;
	selp.u16 	%rs14, 1, 0, %p53;
	st.shared.u8 	[%r5], %rs14;
$L__BB1_117:
	bar.sync 	0;
	setp.gt.u32 	%p54, %r209, 131;
	mov.u32 	%r209, %r51;
	@%p54 bra 	$L__BB1_115;
$L__BB1_118:
	setp.gt.u32 	%p55, %r1, 31;
	@%p55 bra 	$L__BB1_121;
	ld.volatile.shared.u8 	%rs15, [%r5];
	setp.ne.s16 	%p56, %rs15, 0;
	ld.volatile.shared.u8 	%rs16, [%r5+32];
	selp.u16 	%rs17, 1, 0, %p56;
	or.b16  	%rs18, %rs16, %rs17;
	and.b16  	%rs19, %rs18, 255;
	setp.ne.s16 	%p57, %rs19, 0;
	selp.u16 	%rs20, 1, 0, %p57;
	st.volatile.shared.u8 	[%r5], %rs20;
	ld.volatile.shared.u8 	%rs21, [%r5];
	setp.ne.s16 	%p58, %rs21, 0;
	ld.volatile.shared.u8 	%rs22, [%r5+16];
	selp.u16 	%rs23, 1, 0, %p58;
	or.b16  	%rs24, %rs22, %rs23;
	and.b16  	%rs25, %rs24, 255;
	setp.ne.s16 	%p59, %rs25, 0;
	selp.u16 	%rs26, 1, 0, %p59;
	st.volatile.shared.u8 	[%r5], %rs26;
	ld.volatile.shared.u8 	%rs27, [%r5];
	setp.ne.s16 	%p60, %rs27, 0;
	ld.volatile.shared.u8 	%rs28, [%r5+8];
	selp.u16 	%rs29, 1, 0, %p60;
	or.b16  	%rs30, %rs28, %rs29;
	and.b16  	%rs31, %rs30, 255;
	setp.ne.s16 	%p61, %rs31, 0;
	selp.u16 	%rs32, 1, 0, %p61;
	st.volatile.shared.u8 	[%r5], %rs32;
	ld.volatile.shared.u8 	%rs33, [%r5];
	setp.ne.s16 	%p62, %rs33, 0;
	ld.volatile.shared.u8 	%rs34, [%r5+4];
	selp.u16 	%rs35, 1, 0, %p62;
	or.b16  	%rs36, %rs34, %rs35;
	and.b16  	%rs37, %rs36, 255;
	setp.ne.s16 	%p63, %rs37, 0;
	selp.u16 	%rs38, 1, 0, %p63;
	st.volatile.shared.u8 	[%r5], %rs38;
	ld.volatile.shared.u8 	%rs39, [%r5];
	setp.ne.s16 	%p64, %rs39, 0;
	ld.volatile.shared.u8 	%rs40, [%r5+2];
	selp.u16 	%rs41, 1, 0, %p64;
	or.b16  	%rs42, %rs40, %rs41;
	and.b16  	%rs43, %rs42, 255;
	setp.ne.s16 	%p65, %rs43, 0;
	selp.u16 	%rs44, 1, 0, %p65;
	st.volatile.shared.u8 	[%r5], %rs44;
	ld.volatile.shared.u8 	%rs45, [%r5];
	setp.ne.s16 	%p66, %rs45, 0;
	ld.volatile.shared.u8 	%rs46, [%r5+1];
	selp.u16 	%rs47, 1, 0, %p66;
	or.b16  	%rs48, %rs46, %rs47;
	and.b16  	%rs49, %rs48, 255;
	setp.ne.s16 	%p67, %rs49, 0;
	selp.u16 	%rs50, 1, 0, %p67;
	st.volatile.shared.u8 	[%r5], %rs50;
	setp.ne.s32 	%p68, %r1, 0;
	@%p68 bra 	$L__BB1_121;
	ld.shared.u8 	%rs51, [sdata_bool];
	cvt.u64.u32 	%rd467, %r2;
	cvta.to.global.u64 	%rd468, %rd260;
	add.s64 	%rd469, %rd468, %rd467;
	st.global.u8 	[%rd469], %rs51;
$L__BB1_121:
	ret;

}
	// .globl	contiguous_reduce2_bool
.visible .entry contiguous_reduce2_bool(
	.param .u64 .ptr .align 1 contiguous_reduce2_bool_param_0,
	.param .u64 .ptr .align 1 contiguous_reduce2_bool_param_1,
	.param .u64 .ptr .align 1 contiguous_reduce2_bool_param_2,
	.param .u64 .ptr .align 1 contiguous_reduce2_bool_param_3,
	.param .u64 contiguous_reduce2_bool_param_4,
	.param .u64 contiguous_reduce2_bool_param_5,
	.param .u64 contiguous_reduce2_bool_param_6
)
{
	.reg .pred 	%p<69>;
	.reg .b16 	%rs<52>;
	.reg .b32 	%r<214>;
	.reg .b64 	%rd<564>;

	ld.param.u64 	%rd266, [contiguous_reduce2_bool_param_1];
	ld.param.u64 	%rd267, [contiguous_reduce2_bool_param_2];
	ld.param.u64 	%rd268, [contiguous_reduce2_bool_param_3];
	ld.param.u64 	%rd263, [contiguous_reduce2_bool_param_4];
	ld.param.u64 	%rd264, [contiguous_reduce2_bool_param_5];
	ld.param.u64 	%rd265, [contiguous_reduce2_bool_param_6];
	cvta.to.global.u64 	%rd1, %rd268;
	cvta.to.global.u64 	%rd2, %rd267;
	cvta.to.global.u64 	%rd563, %rd266;
	mov.u32 	%r1, %tid.x;
	mov.u32 	%r2, %ctaid.x;
	mov.u32 	%r213, %ntid.x;
	mul.lo.s32 	%r51, %r2, %r213;
	shl.b32 	%r52, %r51, 1;
	add.s32 	%r4, %r52, %r1;
	mov.u32 	%r53, sdata_bool;
	add.s32 	%r5, %r53, %r1;
	mov.b16 	%rs1, 0;
	st.shared.u8 	[%r5], %rs1;
	add.s32 	%r54, %r4, %r213;
	cvt.u64.u32 	%rd4, %r54;
	setp.le.u64 	%p1, %rd264, %rd4;
	@%p1 bra 	$L__BB2_54;
	cvt.u64.u32 	%rd396, %r4;
	mov.u32 	%r131, %ctaid.y;
	cvt.u64.u32 	%rd397, %r131;
	mul.lo.s64 	%rd398, %rd264, %rd397;
	add.s64 	%rd517, %rd398, %rd396;
	add.s64 	%rd515, %rd398, %rd4;
	cvt.u32.u64 	%r6, %rd263;
	add.s32 	%r207, %r6, -1;
	setp.lt.s32 	%p27, %r207, 0;
	mov.b64 	%rd521, 0;
	mov.u64 	%rd522, %rd521;
	@%p27 bra 	$L__BB2_53;
	setp.lt.u32 	%p28, %r207, 3;
	mov.b64 	%rd522, 0;
	mov.u64 	%rd521, %rd522;
	@%p28 bra 	$L__BB2_30;
	add.s32 	%r205, %r6, -2;
	and.b32  	%r132, %r6, -4;
	neg.s32 	%r204, %r132;
	mov.b64 	%rd522, 0;
$L__BB2_4:
	.pragma "nounroll";
	add.s32 	%r12, %r205, 1;
	mul.wide.u32 	%rd402, %r12, 8;
	add.s64 	%rd403, %rd2, %rd402;
	ld.global.u64 	%rd11, [%rd403];
	or.b64  	%rd404, %rd517, %rd11;
	and.b64  	%rd405, %rd404, -4294967296;
	setp.ne.s64 	%p29, %rd405, 0;
	@%p29 bra 	$L__BB2_6;
	cvt.u32.u64 	%r133, %rd11;
	cvt.u32.u64 	%r134, %rd517;
	div.u32 	%r135, %r134, %r133;
	mul.lo.s32 	%r136, %r135, %r133;
	sub.s32 	%r137, %r134, %r136;
	cvt.u64.u32 	%rd483, %r135;
	cvt.u64.u32 	%rd484, %r137;
	bra.uni 	$L__BB2_7;
$L__BB2_6:
	div.s64 	%rd483, %rd517, %rd11;
	mul.lo.s64 	%rd406, %rd483, %rd11;
	sub.s64 	%rd484, %rd517, %rd406;
$L__BB2_7:
	mul.wide.u32 	%rd407, %r12, 8;
	add.s64 	%rd408, %rd1, %rd407;
	ld.global.u64 	%rd18, [%rd408];
	mad.lo.s64 	%rd19, %rd18, %rd484, %rd521;
	or.b64  	%rd409, %rd515, %rd11;
	and.b64  	%rd410, %rd409, -4294967296;
	setp.ne.s64 	%p30, %rd410, 0;
	@%p30 bra 	$L__BB2_9;
	cvt.u32.u64 	%r138, %rd11;
	cvt.u32.u64 	%r139, %rd515;
	div.u32 	%r140, %r139, %r138;
	mul.lo.s32 	%r141, %r140, %r138;
	sub.s32 	%r142, %r139, %r141;
	cvt.u64.u32 	%rd485, %r140;
	cvt.u64.u32 	%rd486, %r142;
	bra.uni 	$L__BB2_10;
$L__BB2_9:
	div.s64 	%rd485, %rd515, %rd11;
	mul.lo.s64 	%rd411, %rd485, %rd11;
	sub.s64 	%rd486, %rd515, %rd411;
$L__BB2_10:
	mad.lo.s64 	%rd26, %rd486, %rd18, %rd522;
	mul.wide.u32 	%rd412, %r205, 8;
	add.s64 	%rd413, %rd2, %rd412;
	ld.global.u64 	%rd27, [%rd413];
	or.b64  	%rd414, %rd483, %rd27;
	and.b64  	%rd415, %rd414, -4294967296;
	setp.ne.s64 	%p31, %rd415, 0;
	@%p31 bra 	$L__BB2_12;
	cvt.u32.u64 	%r143, %rd27;
	cvt.u32.u64 	%r144, %rd483;
	div.u32 	%r145, %r144, %r143;
	mul.lo.s32 	%r146, %r145, %r143;
	sub.s32 	%r147, %r144, %r146;
	cvt.u64.u32 	%rd487, %r145;
	cvt.u64.u32 	%rd488, %r147;
	bra.uni 	$L__BB2_13;
$L__BB2_12:
	div.s64 	%rd487, %rd483, %rd27;
	mul.lo.s64 	%rd416, %rd487, %rd27;
	sub.s64 	%rd488, %rd483, %rd416;
$L__BB2_13:
	mul.wide.u32 	%rd417, %r205, 8;
	add.s64 	%rd418, %rd1, %rd417;
	ld.global.u64 	%rd34, [%rd418];
	mad.lo.s64 	%rd35, %rd34, %rd488, %rd19;
	or.b64  	%rd419, %rd485, %rd27;
	and.b64  	%rd420, %rd419, -4294967296;
	setp.ne.s64 	%p32, %rd420, 0;
	@%p32 bra 	$L__BB2_15;
	cvt.u32.u64 	%r148, %rd27;
	cvt.u32.u64 	%r149, %rd485;
	div.u32 	%r150, %r149, %r148;
	mul.lo.s32 	%r151, %r150, %r148;
	sub.s32 	%r152, %r149, %r151;
	cvt.u64.u32 	%rd489, %r150;
	cvt.u64.u32 	%rd490, %r152;
	bra.uni 	$L__BB2_16;
$L__BB2_15:
	div.s64 	%rd489, %rd485, %rd27;
	mul.lo.s64 	%rd421, %rd489, %rd27;
	sub.s64 	%rd490, %rd485, %rd421;
$L__BB2_16:
	mad.lo.s64 	%rd42, %rd490, %rd34, %rd26;
	add.s32 	%r13, %r205, -1;
	mul.wide.u32 	%rd422, %r13, 8;
	add.s64 	%rd423, %rd2, %rd422;
	ld.global.u64 	%rd43, [%rd423];
	or.b64  	%rd424, %rd487, %rd43;
	and.b64  	%rd425, %rd424, -4294967296;
	setp.ne.s64 	%p33, %rd425, 0;
	@%p33 bra 	$L__BB2_18;
	cvt.u32.u64 	%r153, %rd43;
	cvt.u32.u64 	%r154, %rd487;
	div.u32 	%r155, %r154, %r153;
	mul.lo.s32 	%r156, %r155, %r153;
	sub.s32 	%r157, %r154, %r156;
	cvt.u64.u32 	%rd491, %r155;
	cvt.u64.u32 	%rd492, %r157;
	bra.uni 	$L__BB2_19;
$L__BB2_18:
	div.s64 	%rd491, %rd487, %rd43;
	mul.lo.s64 	%rd426, %rd491, %rd43;
	sub.s64 	%rd492, %rd487, %rd426;
$L__BB2_19:
	mul.wide.u32 	%rd427, %r13, 8;
	add.s64 	%rd428, %rd1, %rd427;
	ld.global.u64 	%rd50, [%rd428];
	mad.lo.s64 	%rd51, %rd50, %rd492, %rd35;
	or.b64  	%rd429, %rd489, %rd43;
	and.b64  	%rd430, %rd429, -4294967296;
	setp.ne.s64 	%p34, %rd430, 0;
	@%p34 bra 	$L__BB2_21;
	cvt.u32.u64 	%r158, %rd43;
	cvt.u32.u64 	%r159, %rd489;
	div.u32 	%r160, %r159, %r158;
	mul.lo.s32 	%r161, %r160, %r158;
	sub.s32 	%r162, %r159, %r161;
	cvt.u64.u32 	%rd493, %r160;
	cvt.u64.u32 	%rd494, %r162;
	bra.uni 	$L__BB2_22;
$L__BB2_21:
	div.s64 	%rd493, %rd489, %rd43;
	mul.lo.s64 	%rd431, %rd493, %rd43;
	sub.s64 	%rd494, %rd489, %rd431;
$L__BB2_22:
	mad.lo.s64 	%rd58, %rd494, %rd50, %rd42;
	add.s32 	%r163, %r205, -2;
	mul.wide.u32 	%rd432, %r163, 8;
	add.s64 	%rd433, %rd2, %rd432;
	ld.global.u64 	%rd59, [%rd433];
	or.b64  	%rd434, %rd491, %rd59;
	and.b64  	%rd435, %rd434, -4294967296;
	setp.ne.s64 	%p35, %rd435, 0;
	@%p35 bra 	$L__BB2_24;
	cvt.u32.u64 	%r164, %rd59;
	cvt.u32.u64 	%r165, %rd491;
	div.u32 	%r166, %r165, %r164;
	mul.lo.s32 	%r167, %r166, %r164;
	sub.s32 	%r168, %r165, %r167;
	cvt.u64.u32 	%rd517, %r166;
	cvt.u64.u32 	%rd496, %r168;
	bra.uni 	$L__BB2_25;
$L__BB2_24:
	div.s64 	%rd517, %rd491, %rd59;
	mul.lo.s64 	%rd436, %rd517, %rd59;
	sub.s64 	%rd496, %rd491, %rd436;
$L__BB2_25:
	mul.wide.u32 	%rd437, %r163, 8;
	add.s64 	%rd438, %rd1, %rd437;
	ld.global.u64 	%rd66, [%rd438];
	mad.lo.s64 	%rd521, %rd66, %rd496, %rd51;
	or.b64  	%rd439, %rd493, %rd59;
	and.b64  	%rd440, %rd439, -4294967296;
	setp.ne.s64 	%p36, %rd440, 0;
	@%p36 bra 	$L__BB2_27;
	cvt.u32.u64 	%r170, %rd59;
	cvt.u32.u64 	%r171, %rd493;
	div.u32 	%r172, %r171, %r170;
	mul.lo.s32 	%r173, %r172, %r170;
	sub.s32 	%r174, %r171, %r173;
	cvt.u64.u32 	%rd515, %r172;
	cvt.u64.u32 	%rd498, %r174;
	bra.uni 	$L__BB2_28;
$L__BB2_27:
	div.s64 	%rd515, %rd493, %rd59;
	mul.lo.s64 	%rd441, %rd515, %rd59;
	sub.s64 	%rd498, %rd493, %rd441;
$L__BB2_28:
	mad.lo.s64 	%rd522, %rd498, %rd66, %rd58;
	add.s32 	%r205, %r205, -4;
	add.s32 	%r204, %r204, 4;
	setp.ne.s32 	%p37, %r204, 0;
	@%p37 bra 	$L__BB2_4;
	add.s32 	%r207, %r205, 1;
$L__BB2_30:
	and.b32  	%r18, %r6, 3;
	setp.eq.s32 	%p38, %r18, 0;
	@%p38 bra 	$L__BB2_53;
	setp.eq.s32 	%p39, %r18, 1;
	@%p39 bra 	$L__BB2_45;
	mul.wide.u32 	%rd443, %r207, 8;
	add.s64 	%rd444, %rd2, %rd443;
	ld.global.u64 	%rd81, [%rd444];
	or.b64  	%rd445, %rd517, %rd81;
	and.b64  	%rd446, %rd445, -4294967296;
	setp.ne.s64 	%p40, %rd446, 0;
	@%p40 bra 	$L__BB2_34;
	cvt.u32.u64 	%r175, %rd81;
	cvt.u32.u64 	%r176, %rd517;
	div.u32 	%r177, %r176, %r175;
	mul.lo.s32 	%r178, %r177, %r175;
	sub.s32 	%r179, %r176, %r178;
	cvt.u64.u32 	%rd505, %r177;
	cvt.u64.u32 	%rd506, %r179;
	bra.uni 	$L__BB2_35;
$L__BB2_34:
	div.s64 	%rd505, %rd517, %rd81;
	mul.lo.s64 	%rd447, %rd505, %rd81;
	sub.s64 	%rd506, %rd517, %rd447;
$L__BB2_35:
	add.s64 	%rd449, %rd1, %rd443;
	ld.global.u64 	%rd88, [%rd449];
	mad.lo.s64 	%rd89, %rd88, %rd506, %rd521;
	or.b64  	%rd450, %rd515, %rd81;
	and.b64  	%rd451, %rd450, -4294967296;
	setp.ne.s64 	%p41, %rd451, 0;
	@%p41 bra 	$L__BB2_37;
	cvt.u32.u64 	%r180, %rd81;
	cvt.u32.u64 	%r181, %rd515;
	div.u32 	%r182, %r181, %r180;
	mul.lo.s32 	%r183, %r182, %r180;
	sub.s32 	%r184, %r181, %r183;
	cvt.u64.u32 	%rd507, %r182;
	cvt.u64.u32 	%rd508, %r184;
	bra.uni 	$L__BB2_38;
$L__BB2_37:
	div.s64 	%rd507, %rd515, %rd81;
	mul.lo.s64 	%rd452, %rd507, %rd81;
	sub.s64 	%rd508, %rd515, %rd452;
$L__BB2_38:
	mad.lo.s64 	%rd96, %rd508, %rd88, %rd522;
	add.s32 	%r19, %r207, -1;
	mul.wide.u32 	%rd453, %r19, 8;
	add.s64 	%rd454, %rd2, %rd453;
	ld.global.u64 	%rd97, [%rd454];
	or.b64  	%rd455, %rd505, %rd97;
	and.b64  	%rd456, %rd455, -4294967296;
	setp.ne.s64 	%p42, %rd456, 0;
	@%p42 bra 	$L__BB2_40;
	cvt.u32.u64 	%r185, %rd97;
	cvt.u32.u64 	%r186, %rd505;
	div.u32 	%r187, %r186, %r185;
	mul.lo.s32 	%r188, %r187, %r185;
	sub.s32 	%r189, %r186, %r188;
	cvt.u64.u32 	%rd517, %r187;
	cvt.u64.u32 	%rd510, %r189;
	bra.uni 	$L__BB2_41;
$L__BB2_40:
	div.s64 	%rd517, %rd505, %rd97;
	mul.lo.s64 	%rd457, %rd517, %rd97;
	sub.s64 	%rd510, %rd505, %rd457;
$L__BB2_41:
	add.s64 	%rd459, %rd1, %rd453;
	ld.global.u64 	%rd104, [%rd459];
	mad.lo.s64 	%rd521, %rd104, %rd510, %rd89;
	or.b64  	%rd460, %rd507, %rd97;
	and.b64  	%rd461, %rd460, -4294967296;
	setp.ne.s64 	%p43, %rd461, 0;
	@%p43 bra 	$L__BB2_43;
	cvt.u32.u64 	%r190, %rd97;
	cvt.u32.u64 	%r191, %rd507;
	div.u32 	%r192, %r191, %r190;
	mul.lo.s32 	%r193, %r192, %r190;
	sub.s32 	%r194, %r191, %r193;
	cvt.u64.u32 	%rd515, %r192;
	cvt.u64.u32 	%rd512, %r194;
	bra.uni 	$L__BB2_44;
$L__BB2_43:
	div.s64 	%rd515, %rd507, %rd97;
	mul.lo.s64 	%rd462, %rd515, %rd97;
	sub.s64 	%rd512, %rd507, %rd462;
$L__BB2_44:
	mad.lo.s64 	%rd522, %rd512, %rd104, %rd96;
	add.s32 	%r207, %r207, -2;
$L__BB2_45:
	and.b32  	%r195, %r6, 1;
	setp.eq.b32 	%p44, %r195, 1;
	not.pred 	%p45, %p44;
	@%p45 bra 	$L__BB2_53;
	mul.wide.u32 	%rd463, %r207, 8;
	add.s64 	%rd464, %rd2, %rd463;
	ld.global.u64 	%rd119, [%rd464];
	or.b64  	%rd465, %rd517, %rd119;
	and.b64  	%rd466, %rd465, -4294967296;
	setp.ne.s64 	%p46, %rd466, 0;
	@%p46 bra 	$L__BB2_48;
	cvt.u32.u64 	%r196, %rd119;
	cvt.u32.u64 	%r197, %rd517;
	rem.u32 	%r198, %r197, %r196;
	cvt.u64.u32 	%rd519, %r198;
	bra.uni 	$L__BB2_49;
$L__BB2_48:
	rem.s64 	%rd519, %rd517, %rd119;
$L__BB2_49:
	add.s64 	%rd468, %rd1, %rd463;
	ld.global.u64 	%rd123, [%rd468];
	mad.lo.s64 	%rd521, %rd123, %rd519, %rd521;
	or.b64  	%rd469, %rd515, %rd119;
	and.b64  	%rd470, %rd469, -4294967296;
	setp.ne.s64 	%p47, %rd470, 0;
	@%p47 bra 	$L__BB2_51;
	cvt.u32.u64 	%r199, %rd119;
	cvt.u32.u64 	%r200, %rd515;
	rem.u32 	%r201, %r200, %r199;
	cvt.u64.u32 	%rd520, %r201;
	bra.uni 	$L__BB2_52;
$L__BB2_51:
	rem.s64 	%rd520, %rd515, %rd119;
$L__BB2_52:
	mad.lo.s64 	%rd522, %rd520, %rd123, %rd522;
$L__BB2_53:
	add.s64 	%rd471, %rd563, %rd521;
	ld.global.u8 	%rs3, [%rd471];
	setp.ne.s16 	%p48, %rs3, 0;
	add.s64 	%rd472, %rd563, %rd522;
	ld.global.u8 	%rs4, [%rd472];
	selp.u16 	%rs5, 1, 0, %p48;
	or.b16  	%rs6, %rs4, %rs5;
	and.b16  	%rs7, %rs6, 255;
	setp.ne.s16 	%p49, %rs7, 0;
	selp.u16 	%rs8, 1, 0, %p49;
	st.shared.u8 	[%r5], %rs8;
	bra.uni 	$L__BB2_114;
$L__BB2_54:
	cvt.u64.u32 	%rd131, %r4;
	setp.le.u64 	%p2, %rd264, %rd131;
	@%p2 bra 	$L__BB2_114;
	mov.u32 	%r55, %ctaid.y;
	cvt.u64.u32 	%rd269, %r55;
	mad.lo.s64 	%rd554, %rd264, %rd269, %rd131;
	cvt.u32.u64 	%r22, %rd263;
	add.s32 	%r211, %r22, -1;
	setp.lt.s32 	%p3, %r211, 0;
	@%p3 bra 	$L__BB2_113;
	and.b32  	%r24, %r22, 7;
	setp.lt.u32 	%p4, %r211, 7;
	@%p4 bra 	$L__BB2_84;
	add.s32 	%r209, %r22, -4;
	and.b32  	%r56, %r22, -8;
	neg.s32 	%r208, %r56;
$L__BB2_58:
	.pragma "nounroll";
	add.s32 	%r29, %r209, 3;
	mul.wide.u32 	%rd271, %r29, 8;
	add.s64 	%rd272, %rd2, %rd271;
	ld.global.u64 	%rd135, [%rd272];
	or.b64  	%rd273, %rd554, %rd135;
	and.b64  	%rd274, %rd273, -4294967296;
	setp.ne.s64 	%p5, %rd274, 0;
	@%p5 bra 	$L__BB2_60;
	cvt.u32.u64 	%r57, %rd135;
	cvt.u32.u64 	%r58, %rd554;
	div.u32 	%r59, %r58, %r57;
	mul.lo.s32 	%r60, %r59, %r57;
	sub.s32 	%r61, %r58, %r60;
	cvt.u64.u32 	%rd525, %r59;
	cvt.u64.u32 	%rd526, %r61;
	bra.uni 	$L__BB2_61;
$L__BB2_60:
	div.s64 	%rd525, %rd554, %rd135;
	mul.lo.s64 	%rd275, %rd525, %rd135;
	sub.s64 	%rd526, %rd554, %rd275;
$L__BB2_61:
	add.s64 	%rd277, %rd1, %rd271;
	ld.global.u64 	%rd278, [%rd277];
	mul.lo.s64 	%rd142, %rd278, %rd526;
	add.s32 	%r30, %r209, 2;
	mul.wide.u32 	%rd279, %r30, 8;
	add.s64 	%rd280, %rd2, %rd279;
	ld.global.u64 	%rd143, [%rd280];
	or.b64  	%rd281, %rd525, %rd143;
	and.b64  	%rd282, %rd281, -4294967296;
	setp.ne.s64 	%p6, %rd282, 0;
	@%p6 bra 	$L__BB2_63;
	cvt.u32.u64 	%r62, %rd143;
	cvt.u32.u64 	%r63, %rd525;
	div.u32 	%r64, %r63, %r62;
	mul.lo.s32 	%r65, %r64, %r62;
	sub.s32 	%r66, %r63, %r65;
	cvt.u64.u32 	%rd527, %r64;
	cvt.u64.u32 	%rd528, %r66;
	bra.uni 	$L__BB2_64;
$L__BB2_63:
	div.s64 	%rd527, %rd525, %rd143;
	mul.lo.s64 	%rd283, %rd527, %rd143;
	sub.s64 	%rd528, %rd525, %rd283;
$L__BB2_64:
	add.s64 	%rd285, %rd1, %rd279;
	ld.global.u64 	%rd286, [%rd285];
	mad.lo.s64 	%rd150, %rd286, %rd528, %rd142;
	add.s32 	%r31, %r209, 1;
	mul.wide.u32 	%rd287, %r31, 8;
	add.s64 	%rd288, %rd2, %rd287;
	ld.global.u64 	%rd151, [%rd288];
	or.b64  	%rd289, %rd527, %rd151;
	and.b64  	%rd290, %rd289, -4294967296;
	setp.ne.s64 	%p7, %rd290, 0;
	@%p7 bra 	$L__BB2_66;
	cvt.u32.u64 	%r67, %rd151;
	cvt.u32.u64 	%r68, %rd527;
	div.u32 	%r69, %r68, %r67;
	mul.lo.s32 	%r70, %r69, %r67;
	sub.s32 	%r71, %r68, %r70;
	cvt.u64.u32 	%rd529, %r69;
	cvt.u64.u32 	%rd530, %r71;
	bra.uni 	$L__BB2_67;
$L__BB2_66:
	div.s64 	%rd529, %rd527, %rd151;
	mul.lo.s64 	%rd291, %rd529, %rd151;
	sub.s64 	%rd530, %rd527, %rd291;
$L__BB2_67:
	add.s64 	%rd293, %rd1, %rd287;
	ld.global.u64 	%rd294, [%rd293];
	mad.lo.s64 	%rd158, %rd294, %rd530, %rd150;
	add.s32 	%r32, %r209, -4;
	mul.wide.u32 	%rd295, %r209, 8;
	add.s64 	%rd296, %rd2, %rd295;
	ld.global.u64 	%rd159, [%rd296];
	or.b64  	%rd297, %rd529, %rd159;
	and.b64  	%rd298, %rd297, -4294967296;
	setp.ne.s64 	%p8, %rd298, 0;
	@%p8 bra 	$L__BB2_69;
	cvt.u32.u64 	%r72, %rd159;
	cvt.u32.u64 	%r73, %rd529;
	div.u32 	%r74, %r73, %r72;
	mul.lo.s32 	%r75, %r74, %r72;
	sub.s32 	%r76, %r73, %r75;
	cvt.u64.u32 	%rd531, %r74;
	cvt.u64.u32 	%rd532, %r76;
	bra.uni 	$L__BB2_70;
$L__BB2_69:
	div.s64 	%rd531, %rd529, %rd159;
	mul.lo.s64 	%rd299, %rd531, %rd159;
	sub.s64 	%rd532, %rd529, %rd299;
$L__BB2_70:
	add.s64 	%rd301, %rd1, %rd295;
	ld.global.u64 	%rd302, [%rd301];
	mad.lo.s64 	%rd166, %rd302, %rd532, %rd158;
	add.s32 	%r33, %r209, -1;
	mul.wide.u32 	%rd303, %r33, 8;
	add.s64 	%rd304, %rd2, %rd303;
	ld.global.u64 	%rd167, [%rd304];
	or.b64  	%rd305, %rd531, %rd167;
	and.b64  	%rd306, %rd305, -4294967296;
	setp.ne.s64 	%p9, %rd306, 0;
	@%p9 bra 	$L__BB2_72;
	cvt.u32.u64 	%r77, %rd167;
	cvt.u32.u64 	%r78, %rd531;
	div.u32 	%r79, %r78, %r77;
	mul.lo.s32 	%r80, %r79, %r77;
	sub.s32 	%r81, %r78, %r80;
	cvt.u64.u32 	%rd533, %r79;
	cvt.u64.u32 	%rd534, %r81;
	bra.uni 	$L__BB2_73;
$L__BB2_72:
	div.s64 	%rd533, %rd531, %rd167;
	mul.lo.s64 	%rd307, %rd533, %rd167;
	sub.s64 	%rd534, %rd531, %rd307;
$L__BB2_73:
	add.s64 	%rd309, %rd1, %rd303;
	ld.global.u64 	%rd310, [%rd309];
	mad.lo.s64 	%rd174, %rd310, %rd534, %rd166;
	add.s32 	%r34, %r209, -2;
	mul.wide.u32 	%rd311, %r34, 8;
	add.s64 	%rd312, %rd2, %rd311;
	ld.global.u64 	%rd175, [%rd312];
	or.b64  	%rd313, %rd533, %rd175;
	and.b64  	%rd314, %rd313, -4294967296;
	setp.ne.s64 	%p10, %rd314, 0;
	@%p10 bra 	$L__BB2_75;
	cvt.u32.u64 	%r82, %rd175;
	cvt.u32.u64 	%r83, %rd533;
	div.u32 	%r84, %r83, %r82;
	mul.lo.s32 	%r85, %r84, %r82;
	sub.s32 	%r86, %r83, %r85;
	cvt.u64.u32 	%rd535, %r84;
	cvt.u64.u32 	%rd536, %r86;
	bra.uni 	$L__BB2_76;
$L__BB2_75:
	div.s64 	%rd535, %rd533, %rd175;
	mul.lo.s64 	%rd315, %rd535, %rd175;
	sub.s64 	%rd536, %rd533, %rd315;
$L__BB2_76:
	add.s64 	%rd317, %rd1, %rd311;
	ld.global.u64 	%rd318, [%rd317];
	mad.lo.s64 	%rd182, %rd318, %rd536, %rd174;
	add.s32 	%r35, %r209, -3;
	mul.wide.u32 	%rd319, %r35, 8;
	add.s64 	%rd320, %rd2, %rd319;
	ld.global.u64 	%rd183, [%rd320];
	or.b64  	%rd321, %rd535, %rd183;
	and.b64  	%rd322, %rd321, -4294967296;
	setp.ne.s64 	%p11, %rd322, 0;
	@%p11 bra 	$L__BB2_78;
	cvt.u32.u64 	%r87, %rd183;
	cvt.u32.u64 	%r88, %rd535;
	div.u32 	%r89, %r88, %r87;
	mul.lo.s32 	%r90, %r89, %r87;
	sub.s32 	%r91, %r88, %r90;
	cvt.u64.u32 	%rd537, %r89;
	cvt.u64.u32 	%rd538, %r91;
	bra.uni 	$L__BB2_79;
$L__BB2_78:
	div.s64 	%rd537, %rd535, %rd183;
	mul.lo.s64 	%rd323, %rd537, %rd183;
	sub.s64 	%rd538, %rd535, %rd323;
$L__BB2_79:
	add.s64 	%rd325, %rd1, %rd319;
	ld.global.u64 	%rd326, [%rd325];
	mad.lo.s64 	%rd190, %rd326, %rd538, %rd182;
	mul.wide.u32 	%rd327, %r32, 8;
	add.s64 	%rd328, %rd2, %rd327;
	ld.global.u64 	%rd191, [%rd328];
	or.b64  	%rd329, %rd537, %rd191;
	and.b64  	%rd330, %rd329, -4294967296;
	setp.ne.s64 	%p12, %rd330, 0;
	@%p12 bra 	$L__BB2_81;
	cvt.u32.u64 	%r92, %rd191;
	cvt.u32.u64 	%r93, %rd537;
	div.u32 	%r94, %r93, %r92;
	mul.lo.s32 	%r95, %r94, %r92;
	sub.s32 	%r96, %r93, %r95;
	cvt.u64.u32 	%rd554, %r94;
	cvt.u64.u32 	%rd540, %r96;
	bra.uni 	$L__BB2_82;
$L__BB2_81:
	div.s64 	%rd554, %rd537, %rd191;
	mul.lo.s64 	%rd331, %rd554, %rd191;
	sub.s64 	%rd540, %rd537, %rd331;
$L__BB2_82:
	add.s64 	%rd333, %rd1, %rd327;
	ld.global.u64 	%rd334, [%rd333];
	mad.lo.s64 	%rd335, %rd334, %rd540, %rd190;
	add.s64 	%rd563, %rd563, %rd335;
	add.s32 	%r209, %r209, -8;
	add.s32 	%r208, %r208, 8;
	setp.ne.s32 	%p13, %r208, 0;
	@%p13 bra 	$L__BB2_58;
	add.s32 	%r211, %r209, 3;
$L__BB2_84:
	setp.eq.s32 	%p14, %r24, 0;
	@%p14 bra 	$L__BB2_113;
	and.b32  	%r40, %r22, 3;
	setp.lt.u32 	%p15, %r24, 4;
	@%p15 bra 	$L__BB2_99;
	mul.wide.u32 	%rd337, %r211, 8;
	add.s64 	%rd338, %rd2, %rd337;
	ld.global.u64 	%rd202, [%rd338];
	or.b64  	%rd339, %rd554, %rd202;
	and.b64  	%rd340, %rd339, -4294967296;
	setp.ne.s64 	%p16, %rd340, 0;
	@%p16 bra 	$L__BB2_88;
	cvt.u32.u64 	%r97, %rd202;
	cvt.u32.u64 	%r98, %rd554;
	div.u32 	%r99, %r98, %r97;
	mul.lo.s32 	%r100, %r99, %r97;
	sub.s32 	%r101, %r98, %r100;
	cvt.u64.u32 	%rd544, %r99;
	cvt.u64.u32 	%rd545, %r101;
	bra.uni 	$L__BB2_89;
$L__BB2_88:
	div.s64 	%rd544, %rd554, %rd202;
	mul.lo.s64 	%rd341, %rd544, %rd202;
	sub.s64 	%rd545, %rd554, %rd341;
$L__BB2_89:
	add.s64 	%rd343, %rd1, %rd337;
	ld.global.u64 	%rd344, [%rd343];
	mul.lo.s64 	%rd209, %rd344, %rd545;
	add.s32 	%r41, %r211, -1;
	mul.wide.u32 	%rd345, %r41, 8;
	add.s64 	%rd346, %rd2, %rd345;
	ld.global.u64 	%rd210, [%rd346];
	or.b64  	%rd347, %rd544, %rd210;
	and.b64  	%rd348, %rd347, -4294967296;
	setp.ne.s64 	%p17, %rd348, 0;
	@%p17 bra 	$L__BB2_91;
	cvt.u32.u64 	%r102, %rd210;
	cvt.u32.u64 	%r103, %rd544;
	div.u32 	%r104, %r103, %r102;
	mul.lo.s32 	%r105, %r104, %r102;
	sub.s32 	%r106, %r103, %r105;
	cvt.u64.u32 	%rd546, %r104;
	cvt.u64.u32 	%rd547, %r106;
	bra.uni 	$L__BB2_92;
$L__BB2_91:
	div.s64 	%rd546, %rd544, %rd210;
	mul.lo.s64 	%rd349, %rd546, %rd210;
	sub.s64 	%rd547, %rd544, %rd349;
$L__BB2_92:
	add.s64 	%rd351, %rd1, %rd345;
	ld.global.u64 	%rd352, [%rd351];
	mad.lo.s64 	%rd217, %rd352, %rd547, %rd209;
	add.s32 	%r42, %r211, -2;
	mul.wide.u32 	%rd353, %r42, 8;
	add.s64 	%rd354, %rd2, %rd353;
	ld.global.u64 	%rd218, [%rd354];
	or.b64  	%rd355, %rd546, %rd218;
	and.b64  	%rd356, %rd355, -4294967296;
	setp.ne.s64 	%p18, %rd356, 0;
	@%p18 bra 	$L__BB2_94;
	cvt.u32.u64 	%r107, %rd218;
	cvt.u32.u64 	%r108, %rd546;
	div.u32 	%r109, %r108, %r107;
	mul.lo.s32 	%r110, %r109, %r107;
	sub.s32 	%r111, %r108, %r110;
	cvt.u64.u32 	%rd548, %r109;
	cvt.u64.u32 	%rd549, %r111;
	bra.uni 	$L__BB2_95;
$L__BB2_94:
	div.s64 	%rd548, %rd546, %rd218;
	mul.lo.s64 	%rd357, %rd548, %rd218;
	sub.s64 	%rd549, %rd546, %rd357;
$L__BB2_95:
	add.s64 	%rd359, %rd1, %rd353;
	ld.global.u64 	%rd360, [%rd359];
	mad.lo.s64 	%rd225, %rd360, %rd549, %rd217;
	add.s32 	%r43, %r211, -3;
	mul.wide.u32 	%rd361, %r43, 8;
	add.s64 	%rd362, %rd2, %rd361;
	ld.global.u64 	%rd226, [%rd362];
	or.b64  	%rd363, %rd548, %rd226;
	and.b64  	%rd364, %rd363, -4294967296;
	setp.ne.s64 	%p19, %rd364, 0;
	@%p19 bra 	$L__BB2_97;
	cvt.u32.u64 	%r112, %rd226;
	cvt.u32.u64 	%r113, %rd548;
	div.u32 	%r114, %r113, %r112;
	mul.lo.s32 	%r115, %r114, %r112;
	sub.s32 	%r116, %r113, %r115;
	cvt.u64.u32 	%rd554, %r114;
	cvt.u64.u32 	%rd551, %r116;
	bra.uni 	$L__BB2_98;
$L__BB2_97:
	div.s64 	%rd554, %rd548, %rd226;
	mul.lo.s64 	%rd365, %rd554, %rd226;
	sub.s64 	%rd551, %rd548, %rd365;
$L__BB2_98:
	add.s64 	%rd367, %rd1, %rd361;
	ld.global.u64 	%rd368, [%rd367];
	mad.lo.s64 	%rd369, %rd368, %rd551, %rd225;
	add.s64 	%rd563, %rd563, %rd369;
	add.s32 	%r211, %r211, -4;
$L__BB2_99:
	setp.eq.s32 	%p20, %r40, 0;
	@%p20 bra 	$L__BB2_113;
	setp.eq.s32 	%p21, %r40, 1;
	@%p21 bra 	$L__BB2_108;
	mul.wide.u32 	%rd371, %r211, 8;
	add.s64 	%rd372, %rd2, %rd371;
	ld.global.u64 	%rd237, [%rd372];
	or.b64  	%rd373, %rd554, %rd237;
	and.b64  	%rd374, %rd373, -4294967296;
	setp.ne.s64 	%p22, %rd374, 0;
	@%p22 bra 	$L__BB2_103;
	cvt.u32.u64 	%r117, %rd237;
	cvt.u32.u64 	%r118, %rd554;
	div.u32 	%r119, %r118, %r117;
	mul.lo.s32 	%r120, %r119, %r117;
	sub.s32 	%r121, %r118, %r120;
	cvt.u64.u32 	%rd555, %r119;
	cvt.u64.u32 	%rd556, %r121;
	bra.uni 	$L__BB2_104;
$L__BB2_103:
	div.s64 	%rd555, %rd554, %rd237;
	mul.lo.s64 	%rd375, %rd555, %rd237;
	sub.s64 	%rd556, %rd554, %rd375;
$L__BB2_104:
	add.s64 	%rd377, %rd1, %rd371;
	ld.global.u64 	%rd378, [%rd377];
	mul.lo.s64 	%rd244, %rd378, %rd556;
	add.s32 	%r46, %r211, -1;
	mul.wide.u32 	%rd379, %r46, 8;
	add.s64 	%rd380, %rd2, %rd379;
	ld.global.u64 	%rd245, [%rd380];
	or.b64  	%rd381, %rd555, %rd245;
	and.b64  	%rd382, %rd381, -4294967296;
	setp.ne.s64 	%p23, %rd382, 0;
	@%p23 bra 	$L__BB2_106;
	cvt.u32.u64 	%r122, %rd245;
	cvt.u32.u64 	%r123, %rd555;
	div.u32 	%r124, %r123, %r122;
	mul.lo.s32 	%r125, %r124, %r122;
	sub.s32 	%r126, %r123, %r125;
	cvt.u64.u32 	%rd554, %r124;
	cvt.u64.u32 	%rd558, %r126;
	bra.uni 	$L__BB2_107;
$L__BB2_106:
	div.s64 	%rd554, %rd555, %rd245;
	mul.lo.s64 	%rd383, %rd554, %rd245;
	sub.s64 	%rd558, %rd555, %rd383;
$L__BB2_107:
	add.s64 	%rd385, %rd1, %rd379;
	ld.global.u64 	%rd386, [%rd385];
	mad.lo.s64 	%rd387, %rd386, %rd558, %rd244;
	add.s64 	%rd563, %rd563, %rd387;
	add.s32 	%r211, %r211, -2;
$L__BB2_108:
	and.b32  	%r127, %r22, 1;
	setp.eq.b32 	%p24, %r127, 1;
	not.pred 	%p25, %p24;
	@%p25 bra 	$L__BB2_113;
	mul.wide.u32 	%rd388, %r211, 8;
	add.s64 	%rd389, %rd2, %rd388;
	ld.global.u64 	%rd256, [%rd389];
	or.b64  	%rd390, %rd554, %rd256;
	and.b64  	%rd391, %rd390, -4294967296;
	setp.ne.s64 	%p26, %rd391, 0;
	@%p26 bra 	$L__BB2_111;
	cvt.u32.u64 	%r128, %rd256;
	cvt.u32.u64 	%r129, %rd554;
	rem.u32 	%r130, %r129, %r128;
	cvt.u64.u32 	%rd562, %r130;
	bra.uni 	$L__BB2_112;
$L__BB2_111:
	rem.s64 	%rd562, %rd554, %rd256;
$L__BB2_112:
	add.s64 	%rd393, %rd1, %rd388;
	ld.global.u64 	%rd394, [%rd393];
	mad.lo.s64 	%rd563, %rd394, %rd562, %rd563;
$L__BB2_113:
	ld.global.u8 	%rs2, [%rd563];
	st.shared.u8 	[%r5], %rs2;
$L__BB2_114:
	bar.sync 	0;
	setp.lt.u32 	%p50, %r213, 66;
	@%p50 bra 	$L__BB2_118;
$L__BB2_115:
	shr.u32 	%r50, %r213, 1;
	setp.ge.u32 	%p51, %r1, %r50;
	@%p51 bra 	$L__BB2_117;
	ld.shared.u8 	%rs9, [%r5];
	setp.ne.s16 	%p52, %rs9, 0;
	add.s32 	%r202, %r5, %r50;
	ld.shared.u8 	%rs10, [%r202];
	selp.u16 	%rs11, 1, 0, %p52;
	or.b16  	%rs12, %rs10, %rs11;
	and.b16  	%rs13, %rs12, 255;
	setp.ne.s16 	%p53, %rs13, 0;
	selp.u16 	%rs14, 1, 0, %p53;
	st.shared.u8 	[%r5], %rs14;
$L__BB2_117:
	bar.sync 	0;
	setp.gt.u32 	%p54, %r213, 131;
	mov.u32 	%r213, %r50;
	@%p54 bra 	$L__BB2_115;
$L__BB2_118:
	setp.gt.u32 	%p55, %r1, 31;
	@%p55 bra 	$L__BB2_121;
	ld.volatile.shared.u8 	%rs15, [%r5];
	setp.ne.s16 	%p56, %rs15, 0;
	ld.volatile.shared.u8 	%rs16, [%r5+32];
	selp.u16 	%rs17, 1, 0, %p56;
	or.b16  	%rs18, %rs16, %rs17;
	and.b16  	%rs19, %rs18, 255;
	setp.ne.s16 	%p57, %rs19, 0;
	selp.u16 	%rs20, 1, 0, %p57;
	st.volatile.shared.u8 	[%r5], %rs20;
	ld.volatile.shared.u8 	%rs21, [%r5];
	setp.ne.s16 	%p58, %rs21, 0;
	ld.volatile.shared.u8 	%rs22, [%r5+16];
	selp.u16 	%rs23, 1, 0, %p58;
	or.b16  	%rs24, %rs22, %rs23;
	and.b16  	%rs25, %rs24, 255;
	setp.ne.s16 	%p59, %rs25, 0;
	selp.u16 	%rs26, 1, 0, %p59;
	st.volatile.shared.u8 	[%r5], %rs26;
	ld.volatile.shared.u8 	%rs27, [%r5];
	setp.ne.s16 	%p60, %rs27, 0;
	ld.volatile.shared.u8 	%rs28, [%r5+8];
	selp.u16 	%rs29, 1, 0, %p60;
	or.b16  	%rs30, %rs28, %rs29;
	and.b16  	%rs31, %rs30, 255;
	setp.ne.s16 	%p61, %rs31, 0;
	selp.u16 	%rs32, 1, 0, %p61;
	st.volatile.shared.u8 	[%r5], %rs32;
	ld.volatile.shared.u8 	%rs33, [%r5];
	setp.ne.s16 	%p62, %rs33, 0;
	ld.volatile.shared.u8 	%rs34, [%r5+4];
	selp.u16 	%rs35, 1, 0, %p62;
	or.b16  	%rs36, %rs34, %rs35;
	and.b16  	%rs37, %rs36, 255;
	setp.ne.s16 	%p63, %rs37, 0;
	selp.u16 	%rs38, 1, 0, %p63;
	st.volatile.shared.u8 	[%r5], %rs38;
	ld.volatile.shared.u8 	%rs39, [%r5];
	setp.ne.s16 	%p64, %rs39, 0;
	ld.volatile.shared.u8 	%rs40, [%r5+2];
	selp.u16 	%rs41, 1, 0, %p64;
	or.b16  	%rs42, %rs40, %rs41;
	and.b16  	%rs43, %rs42, 255;
	setp.ne.s16 	%p65, %rs43, 0;
	selp.u16 	%rs44, 1, 0, %p65;
	st.volatile.shared.u8 	[%r5], %rs44;
	ld.volatile.shared.u8 	%rs45, [%r5];
	setp.ne.s16 	%p66, %rs45, 0;
	ld.volatile.shared.u8 	%rs46, [%r5+1];
	selp.u16 	%rs47, 1, 0, %p66;
	or.b16  	%rs48, %rs46, %rs47;
	and.b16  	%rs49, %rs48, 255;
	setp.ne.s16 	%p67, %rs49, 0;
	selp.u16 	%rs50, 1, 0, %p67;
	st.volatile.shared.u8 	[%r5], %rs50;
	setp.ne.s32 	%p68, %r1, 0;
	@%p68 bra 	$L__BB2_121;
	ld.param.u64 	%rd478, [contiguous_reduce2_bool_param_0];
	ld.shared.u8 	%rs51, [sdata_bool];
	cvt.u64.u32 	%rd473, %r2;
	mov.u32 	%r203, %ctaid.y;
	cvt.u64.u32 	%rd474, %r203;
	mad.lo.s64 	%rd475, %rd265, %rd474, %rd473;
	cvta.to.global.u64 	%rd476, %rd478;
	add.s64 	%rd477, %rd476, %rd475;
	st.global.u8 	[%rd477], %rs51;
$L__BB2_121:
	ret;

}
	// .globl	contiguous_reduce22_bool
.visible .entry contiguous_reduce22_bool(
	.param .u64 .ptr .align 1 contiguous_reduce22_bool_param_0,
	.param .u64 .ptr .align 1 contiguous_reduce22_bool_param_1,
	.param .u64 contiguous_reduce22_bool_param_2,
	.param .u64 contiguous_reduce22_bool_param_3
)
{
	.reg .pred 	%p<24>;
	.reg .b16 	%rs<52>;
	.reg .b32 	%r<17>;
	.reg .b64 	%rd<23>;

	ld.param.u64 	%rd4, [contiguous_reduce22_bool_param_0];
	ld.param.u64 	%rd7, [contiguous_reduce22_bool_param_1];
	ld.param.u64 	%rd5, [contiguous_reduce22_bool_param_2];
	ld.param.u64 	%rd6, [contiguous_reduce22_bool_param_3];
	cvta.to.global.u64 	%rd1, %rd7;
	mov.u32 	%r1, %tid.x;
	mov.u32 	%r2, %ctaid.x;
	mov.u32 	%r16, %ntid.x;
	mul.lo.s32 	%r8, %r2, %r16;
	shl.b32 	%r9, %r8, 1;
	add.s32 	%r4, %r9, %r1;
	mov.u32 	%r10, sdata_bool;
	add.s32 	%r5, %r10, %r1;
	mov.b16 	%rs1, 0;
	st.shared.u8 	[%r5], %rs1;
	add.s32 	%r11, %r4, %r16;
	cvt.u64.u32 	%rd2, %r11;
	setp.le.u64 	%p1, %rd5, %rd2;
	@%p1 bra 	$L__BB3_2;
	cvt.u64.u32 	%rd11, %r4;
	mov.u32 	%r13, %ctaid.y;
	cvt.u64.u32 	%rd12, %r13;
	mul.lo.s64 	%rd13, %rd5, %rd12;
	add.s64 	%rd14, %rd13, %rd11;
	add.s64 	%rd15, %rd1, %rd14;
	ld.global.u8 	%rs3, [%rd15];
	setp.ne.s16 	%p3, %rs3, 0;
	add.s64 	%rd16, %rd13, %rd2;
	add.s64 	%rd17, %rd1, %rd16;
	ld.global.u8 	%rs4, [%rd17];
	selp.u16 	%rs5, 1, 0, %p3;
	or.b16  	%rs6, %rs4, %rs5;
	and.b16  	%rs7, %rs6, 255;
	setp.ne.s16 	%p4, %rs7, 0;
	selp.u16 	%rs8, 1, 0, %p4;
	st.shared.u8 	[%r5], %rs8;
	bra.uni 	$L__BB3_4;
$L__BB3_2:
	cvt.u64.u32 	%rd3, %r4;
	setp.le.u64 	%p2, %rd5, %rd3;
	@%p2 bra 	$L__BB3_4;
	mov.u32 	%r12, %ctaid.y;
	cvt.u64.u32 	%rd8, %r12;
	mad.lo.s64 	%rd9, %rd5, %rd8, %rd3;
	add.s64 	%rd10, %rd1, %rd9;
	ld.global.u8 	%rs2, [%rd10];
	st.shared.u8 	[%r5], %rs2;
$L__BB3_4:
	bar.sync 	0;
	setp.lt.u32 	%p5, %r16, 66;
	@%p5 bra 	$L__BB3_8;
$L__BB3_5:
	shr.u32 	%r7, %r16, 1;
	setp.ge.u32 	%p6, %r1, %r7;
	@%p6 bra 	$L__BB3_7;
	ld.shared.u8 	%rs9, [%r5];
	setp.ne.s16 	%p7, %rs9, 0;
	add.s32 	%r14, %r5, %r7;
	ld.shared.u8 	%rs10, [%r14];
	selp.u16 	%rs11, 1, 0, %p7;
	or.b16  	%rs12, %rs10, %rs11;
	and.b16  	%rs13, %rs12, 255;
	setp.ne.s16 	%p8, %rs13, 0;
	selp.u16 	%rs14, 1, 0, %p8;
	st.shared.u8 	[%r5], %rs14;
$L__BB3_7:
	bar.sync 	0;
	setp.gt.u32 	%p9, %r16, 131;
	mov.u32 	%r16, %r7;
	@%p9 bra 	$L__BB3_5;
$L__BB3_8:
	setp.gt.u32 	%p10, %r1, 31;
	@%p10 bra 	$L__BB3_11;
	ld.volatile.shared.u8 	%rs15, [%r5];
	setp.ne.s16 	%p11, %rs15, 0;
	ld.volatile.shared.u8 	%rs16, [%r5+32];
	selp.u16 	%rs17, 1, 0, %p11;
	or.b16  	%rs18, %rs16, %rs17;
	and.b16  	%rs19, %rs18, 255;
	setp.ne.s16 	%p12, %rs19, 0;
	selp.u16 	%rs20, 1, 0, %p12;
	st.volatile.shared.u8 	[%r5], %rs20;
	ld.volatile.shared.u8 	%rs21, [%r5];
	setp.ne.s16 	%p13, %rs21, 0;
	ld.volatile.shared.u8 	%rs22, [%r5+16];
	selp.u16 	%rs23, 1, 0, %p13;
	or.b16  	%rs24, %rs22, %rs23;
	and.b16  	%rs25, %rs24, 255;
	setp.ne.s16 	%p14, %rs25, 0;
	selp.u16 	%rs26, 1, 0, %p14;
	st.volatile.shared.u8 	[%r5], %rs26;
	ld.volatile.shared.u8 	%rs27, [%r5];
	setp.ne.s16 	%p15, %rs27, 0;
	ld.volatile.shared.u8 	%rs28, [%r5+8];
	selp.u16 	%rs29, 1, 0, %p15;
	or.b16  	%rs30, %rs28, %rs29;
	and.b16  	%rs31, %rs30, 255;
	setp.ne.s16 	%p16, %rs31, 0;
	selp.u16 	%rs32, 1, 0, %p16;
	st.volatile.shared.u8 	[%r5], %rs32;
	ld.volatile.shared.u8 	%rs33, [%r5];
	setp.ne.s16 	%p17, %rs33, 0;
	ld.volatile.shared.u8 	%rs34, [%r5+4];
	selp.u16 	%rs35, 1, 0, %p17;
	or.b16  	%rs36, %rs34, %rs35;
	and.b16  	%rs37, %rs36, 255;
	setp.ne.s16 	%p18, %rs37, 0;
	selp.u16 	%rs38, 1, 0, %p18;
	st.volatile.shared.u8 	[%r5], %rs38;
	ld.volatile.shared.u8 	%rs39, [%r5];
	setp.ne.s16 	%p19, %rs39, 0;
	ld.volatile.shared.u8 	%rs40, [%r5+2];
	selp.u16 	%rs41, 1, 0, %p19;
	or.b16  	%rs42, %rs40, %rs41;
	and.b16  	%rs43, %rs42, 255;
	setp.ne.s16 	%p20, %rs43, 0;
	selp.u16 	%rs44, 1, 0, %p20;
	st.volatile.shared.u8 	[%r5], %rs44;
	ld.volatile.shared.u8 	%rs45, [%r5];
	setp.ne.s16 	%p21, %rs45, 0;
	ld.volatile.shared.u8 	%rs46, [%r5+1];
	selp.u16 	%rs47, 1, 0, %p21;
	or.b16  	%rs48, %rs46, %rs47;
	and.b16  	%rs49, %rs48, 255;
	setp.ne.s16 	%p22, %rs49, 0;
	selp.u16 	%rs50, 1, 0, %p22;
	st.volatile.shared.u8 	[%r5], %rs50;
	setp.ne.s32 	%p23, %r1, 0;
	@%p23 bra 	$L__BB3_11;
	ld.shared.u8 	%rs51, [sdata_bool];
	cvt.u64.u32 	%rd18, %r2;
	mov.u32 	%r15, %ctaid.y;
	cvt.u64.u32 	%rd19, %r15;
	mad.lo.s64 	%rd20, %rd6, %rd19, %rd18;
	cvta.to.global.u64 	%rd21, %rd4;
	add.s64 	%rd22, %rd21, %rd20;
	st.global.u8 	[%rd22], %rs51;
$L__BB3_11:
	ret;

}
	// .globl	contiguous_reduce3_bool
.visible .entry contiguous_reduce3_bool(
	.param .u64 .ptr .align 1 contiguous_reduce3_bool_param_0,
	.param .u64 .ptr .align 1 contiguous_reduce3_bool_param_1,
	.param .u64 .ptr .align 1 contiguous_reduce3_bool_param_2,
	.param .u64 .ptr .align 1 contiguous_reduce3_bool_param_3,
	.param .u64 contiguous_reduce3_bool_param_4,
	.param .u64 contiguous_reduce3_bool_param_5,
	.param .u64 contiguous_reduce3_bool_param_6
)
{
	.reg .pred 	%p<73>;
	.reg .b16 	%rs<68>;
	.reg .b32 	%r<184>;
	.reg .b64 	%rd<306>;

	ld.param.u64 	%rd144, [contiguous_reduce3_bool_param_0];
	ld.param.u64 	%rd145, [contiguous_reduce3_bool_param_1];
	ld.param.u64 	%rd148, [contiguous_reduce3_bool_param_2];
	ld.param.u64 	%rd149, [contiguous_reduce3_bool_param_3];
	ld.param.u64 	%rd146, [contiguous_reduce3_bool_param_4];
	ld.param.u64 	%rd147, [contiguous_reduce3_bool_param_5];
	ld.param.u64 	%rd150, [contiguous_reduce3_bool_param_6];
	cvta.to.global.u64 	%rd1, %rd149;
	cvta.to.global.u64 	%rd2, %rd148;
	mov.u32 	%r1, %tid.y;
	mov.u32 	%r2, %ntid.x;
	mov.u32 	%r3, %tid.x;
	mad.lo.s32 	%r61, %r1, %r2, %r3;
	mov.u32 	%r62, %ctaid.x;
	mad.lo.s32 	%r63, %r62, %r2, %r3;
	mov.u32 	%r4, %ctaid.y;
	mov.u32 	%r5, %ntid.y;
	mad.lo.s32 	%r64, %r4, %r5, %r1;
	mov.u32 	%r65, sdata_bool;
	add.s32 	%r7, %r65, %r61;
	mov.b16 	%rs4, 0;
	st.shared.u8 	[%r7], %rs4;
	cvt.u64.u32 	%rd3, %r63;
	setp.le.u64 	%p14, %rd147, %rd3;
	cvt.u64.u32 	%rd152, %r64;
	setp.le.u64 	%p15, %rd150, %rd152;
	or.pred  	%p16, %p14, %p15;
	@%p16 bra 	$L__BB4_76;
	cvt.u32.u64 	%r66, %rd3;
	cvt.u32.u64 	%r67, %rd147;
	mad.lo.s32 	%r175, %r64, %r67, %r66;
	cvt.u32.u64 	%r9, %rd146;
	add.s32 	%r174, %r9, -1;
	setp.lt.s32 	%p17, %r174, 0;
	mov.b64 	%rd305, 0;
	@%p17 bra 	$L__BB4_59;
	setp.lt.u32 	%p18, %r174, 7;
	mov.b64 	%rd305, 0;
	@%p18 bra 	$L__BB4_30;
	add.s32 	%r170, %r9, -4;
	and.b32  	%r68, %r9, -8;
	neg.s32 	%r169, %r68;
	mov.b64 	%rd305, 0;
$L__BB4_4:
	.pragma "nounroll";
	add.s32 	%r16, %r170, 3;
	cvt.u64.u32 	%rd5, %r175;
	mul.wide.u32 	%rd157, %r16, 8;
	add.s64 	%rd158, %rd2, %rd157;
	ld.global.u64 	%rd6, [%rd158];
	and.b64  	%rd159, %rd6, -4294967296;
	setp.ne.s64 	%p19, %rd159, 0;
	@%p19 bra 	$L__BB4_6;
	cvt.u32.u64 	%r69, %rd6;
	cvt.u32.u64 	%r70, %rd5;
	div.u32 	%r71, %r70, %r69;
	mul.lo.s32 	%r72, %r71, %r69;
	sub.s32 	%r73, %r70, %r72;
	cvt.u64.u32 	%rd270, %r71;
	cvt.u64.u32 	%rd271, %r73;
	bra.uni 	$L__BB4_7;
$L__BB4_6:
	div.s64 	%rd270, %rd5, %rd6;
	mul.lo.s64 	%rd160, %rd270, %rd6;
	sub.s64 	%rd271, %rd5, %rd160;
$L__BB4_7:
	mul.wide.u32 	%rd161, %r16, 8;
	add.s64 	%rd162, %rd1, %rd161;
	ld.global.u64 	%rd163, [%rd162];
	mad.lo.s64 	%rd13, %rd163, %rd271, %rd305;
	add.s32 	%r17, %r170, 2;
	and.b64  	%rd14, %rd270, 4294967295;
	mul.wide.u32 	%rd164, %r17, 8;
	add.s64 	%rd165, %rd2, %rd164;
	ld.global.u64 	%rd15, [%rd165];
	and.b64  	%rd166, %rd15, -4294967296;
	setp.ne.s64 	%p20, %rd166, 0;
	@%p20 bra 	$L__BB4_9;
	cvt.u32.u64 	%r74, %rd15;
	cvt.u32.u64 	%r75, %rd14;
	div.u32 	%r76, %r75, %r74;
	mul.lo.s32 	%r77, %r76, %r74;
	sub.s32 	%r78, %r75, %r77;
	cvt.u64.u32 	%rd272, %r76;
	cvt.u64.u32 	%rd273, %r78;
	bra.uni 	$L__BB4_10;
$L__BB4_9:
	div.s64 	%rd272, %rd14, %rd15;
	mul.lo.s64 	%rd167, %rd272, %rd15;
	sub.s64 	%rd273, %rd14, %rd167;
$L__BB4_10:
	mul.wide.u32 	%rd168, %r17, 8;
	add.s64 	%rd169, %rd1, %rd168;
	ld.global.u64 	%rd170, [%rd169];
	mad.lo.s64 	%rd22, %rd170, %rd273, %rd13;
	add.s32 	%r18, %r170, 1;
	and.b64  	%rd23, %rd272, 4294967295;
	mul.wide.u32 	%rd171, %r18, 8;
	add.s64 	%rd172, %rd2, %rd171;
	ld.global.u64 	%rd24, [%rd172];
	and.b64  	%rd173, %rd24, -4294967296;
	setp.ne.s64 	%p21, %rd173, 0;
	@%p21 bra 	$L__BB4_12;
	cvt.u32.u64 	%r79, %rd24;
	cvt.u32.u64 	%r80, %rd23;
	div.u32 	%r81, %r80, %r79;
	mul.lo.s32 	%r82, %r81, %r79;
	sub.s32 	%r83, %r80, %r82;
	cvt.u64.u32 	%rd274, %r81;
	cvt.u64.u32 	%rd275, %r83;
	bra.uni 	$L__BB4_13;
$L__BB4_12:
	div.s64 	%rd274, %rd23, %rd24;
	mul.lo.s64 	%rd174, %rd274, %rd24;
	sub.s64 	%rd275, %rd23, %rd174;
$L__BB4_13:
	mul.wide.u32 	%rd175, %r18, 8;
	add.s64 	%rd176, %rd1, %rd175;
	ld.global.u64 	%rd177, [%rd176];
	mad.lo.s64 	%rd31, %rd177, %rd275, %rd22;
	and.b64  	%rd32, %rd274, 4294967295;
	mul.wide.u32 	%rd178, %r170, 8;
	add.s64 	%rd179, %rd2, %rd178;
	ld.global.u64 	%rd33, [%rd179];
	and.b64  	%rd180, %rd33, -4294967296;
	setp.ne.s64 	%p22, %rd180, 0;
	@%p22 bra 	$L__BB4_15;
	cvt.u32.u64 	%r84, %rd33;
	cvt.u32.u64 	%r85, %rd32;
	div.u32 	%r86, %r85, %r84;
	mul.lo.s32 	%r87, %r86, %r84;
	sub.s32 	%r88, %r85, %r87;
	cvt.u64.u32 	%rd276, %r86;
	cvt.u64.u32 	%rd277, %r88;
	bra.uni 	$L__BB4_16;
$L__BB4_15:
	div.s64 	%rd276, %rd32, %rd33;
	mul.lo.s64 	%rd181, %rd276, %rd33;
	sub.s64 	%rd277, %rd32, %rd181;
$L__BB4_16:
	mul.wide.u32 	%rd182, %r170, 8;
	add.s64 	%rd183, %rd1, %rd182;
	ld.global.u64 	%rd184, [%rd183];
	mad.lo.s64 	%rd40, %rd184, %rd277, %rd31;
	add.s32 	%r19, %r170, -1;
	and.b64  	%rd41, %rd276, 4294967295;
	mul.wide.u32 	%rd185, %r19, 8;
	add.s64 	%rd186, %rd2, %rd185;
	ld.global.u64 	%rd42, [%rd186];
	and.b64  	%rd187, %rd42, -4294967296;
	setp.ne.s64 	%p23, %rd187, 0;
	@%p23 bra 	$L__BB4_18;
	cvt.u32.u64 	%r89, %rd42;
	cvt.u32.u64 	%r90, %rd41;
	div.u32 	%r91, %r90, %r89;
	mul.lo.s32 	%r92, %r91, %r89;
	sub.s32 	%r93, %r90, %r92;
	cvt.u64.u32 	%rd278, %r91;
	cvt.u64.u32 	%rd279, %r93;
	bra.uni 	$L__BB4_19;
$L__BB4_18:
	div.s64 	%rd278, %rd41, %rd42;
	mul.lo.s64 	%rd188, %rd278, %rd42;
	sub.s64 	%rd279, %rd41, %rd188;
$L__BB4_19:
	mul.wide.u32 	%rd189, %r19, 8;
	add.s64 	%rd190, %rd1, %rd189;
	ld.global.u64 	%rd191, [%rd190];
	mad.lo.s64 	%rd49, %rd191, %rd279, %rd40;
	add.s32 	%r20, %r170, -2;
	and.b64  	%rd50, %rd278, 4294967295;
	mul.wide.u32 	%rd192, %r20, 8;
	add.s64 	%rd193, %rd2, %rd192;
	ld.global.u64 	%rd51, [%rd193];
	and.b64  	%rd194, %rd51, -4294967296;
	setp.ne.s64 	%p24, %rd194, 0;
	@%p24 bra 	$L__BB4_21;
	cvt.u32.u64 	%r94, %rd51;
	cvt.u32.u64 	%r95, %rd50;
	div.u32 	%r96, %r95, %r94;
	mul.lo.s32 	%r97, %r96, %r94;
	sub.s32 	%r98, %r95, %r97;
	cvt.u64.u32 	%rd280, %r96;
	cvt.u64.u32 	%rd281, %r98;
	bra.uni 	$L__BB4_22;
$L__BB4_21:
	div.s64 	%rd280, %rd50, %rd51;
	mul.lo.s64 	%rd195, %rd280, %rd51;
	sub.s64 	%rd281, %rd50, %rd195;
$L__BB4_22:
	mul.wide.u32 	%rd196, %r20, 8;
	add.s64 	%rd197, %rd1, %rd196;
	ld.global.u64 	%rd198, [%rd197];
	mad.lo.s64 	%rd58, %rd198, %rd281, %rd49;
	add.s32 	%r21, %r170, -3;
	and.b64  	%rd59, %rd280, 4294967295;
	mul.wide.u32 	%rd199, %r21, 8;
	add.s64 	%rd200, %rd2, %rd199;
	ld.global.u64 	%rd60, [%rd200];
	and.b64  	%rd201, %rd60, -4294967296;
	setp.ne.s64 	%p25, %rd201, 0;
	@%p25 bra 	$L__BB4_24;
	cvt.u32.u64 	%r99, %rd60;
	cvt.u32.u64 	%r100, %rd59;
	div.u32 	%r101, %r100, %r99;
	mul.lo.s32 	%r102, %r101, %r99;
	sub.s32 	%r103, %r100, %r102;
	cvt.u64.u32 	%rd282, %r101;
	cvt.u64.u32 	%rd283, %r103;
	bra.uni 	$L__BB4_25;
$L__BB4_24:
	div.s64 	%rd282, %rd59, %rd60;
	mul.lo.s64 	%rd202, %rd282, %rd60;
	sub.s64 	%rd283, %rd59, %rd202;
$L__BB4_25:
	mul.wide.u32 	%rd203, %r21, 8;
	add.s64 	%rd204, %rd1, %rd203;
	ld.global.u64 	%rd205, [%rd204];
	mad.lo.s64 	%rd67, %rd205, %rd283, %rd58;
	and.b64  	%rd68, %rd282, 4294967295;
	add.s32 	%r104, %r170, -4;
	mul.wide.u32 	%rd206, %r104, 8;
	add.s64 	%rd207, %rd2, %rd206;
	ld.global.u64 	%rd69, [%rd207];
	and.b64  	%rd208, %rd69, -4294967296;
	setp.ne.s64 	%p26, %rd208, 0;
	@%p26 bra 	$L__BB4_27;
	cvt.u32.u64 	%r105, %rd69;
	cvt.u32.u64 	%r106, %rd68;
	div.u32 	%r107, %r106, %r105;
	mul.lo.s32 	%r108, %r107, %r105;
	sub.s32 	%r109, %r106, %r108;
	cvt.u64.u32 	%rd284, %r107;
	cvt.u64.u32 	%rd285, %r109;
	bra.uni 	$L__BB4_28;
$L__BB4_27:
	div.s64 	%rd284, %rd68, %rd69;
	mul.lo.s64 	%rd209, %rd284, %rd69;
	sub.s64 	%rd285, %rd68, %rd209;
$L__BB4_28:
	mul.wide.u32 	%rd210, %r104, 8;
	add.s64 	%rd211, %rd1, %rd210;
	ld.global.u64 	%rd212, [%rd211];
	mad.lo.s64 	%rd305, %rd212, %rd285, %rd67;
	cvt.u32.u64 	%r175, %rd284;
	add.s32 	%r170, %r170, -8;
	add.s32 	%r169, %r169, 8;
	setp.ne.s32 	%p27, %r169, 0;
	@%p27 bra 	$L__BB4_4;
	add.s32 	%r174, %r170, 3;
$L__BB4_30:
	and.b32  	%r28, %r9, 7;
	setp.eq.s32 	%p28, %r28, 0;
	@%p28 bra 	$L__BB4_59;
	and.b32  	%r29, %r9, 3;
	setp.lt.u32 	%p29, %r28, 4;
	@%p29 bra 	$L__BB4_45;
	cvt.u64.u32 	%rd79, %r175;
	mul.wide.u32 	%rd214, %r174, 8;
	add.s64 	%rd215, %rd2, %rd214;
	ld.global.u64 	%rd80, [%rd215];
	and.b64  	%rd216, %rd80, -4294967296;
	setp.ne.s64 	%p30, %rd216, 0;
	@%p30 bra 	$L__BB4_34;
	cvt.u32.u64 	%r111, %rd80;
	cvt.u32.u64 	%r112, %rd79;
	div.u32 	%r113, %r112, %r111;
	mul.lo.s32 	%r114, %r113, %r111;
	sub.s32 	%r115, %r112, %r114;
	cvt.u64.u32 	%rd288, %r113;
	cvt.u64.u32 	%rd289, %r115;
	bra.uni 	$L__BB4_35;
$L__BB4_34:
	div.s64 	%rd288, %rd79, %rd80;
	mul.lo.s64 	%rd217, %rd288, %rd80;
	sub.s64 	%rd289, %rd79, %rd217;
$L__BB4_35:
	mul.wide.u32 	%rd218, %r174, 8;
	add.s64 	%rd219, %rd1, %rd218;
	ld.global.u64 	%rd220, [%rd219];
	mad.lo.s64 	%rd87, %rd220, %rd289, %rd305;
	add.s32 	%r30, %r174, -1;
	and.b64  	%rd88, %rd288, 4294967295;
	mul.wide.u32 	%rd221, %r30, 8;
	add.s64 	%rd222, %rd2, %rd221;
	ld.global.u64 	%rd89, [%rd222];
	and.b64  	%rd223, %rd89, -4294967296;
	setp.ne.s64 	%p31, %rd223, 0;
	@%p31 bra 	$L__BB4_37;
	cvt.u32.u64 	%r116, %rd89;
	cvt.u32.u64 	%r117, %rd88;
	div.u32 	%r118, %r117, %r116;
	mul.lo.s32 	%r119, %r118, %r116;
	sub.s32 	%r120, %r117, %r119;
	cvt.u64.u32 	%rd290, %r118;
	cvt.u64.u32 	%rd291, %r120;
	bra.uni 	$L__BB4_38;
$L__BB4_37:
	div.s64 	%rd290, %rd88, %rd89;
	mul.lo.s64 	%rd224, %rd290, %rd89;
	sub.s64 	%rd291, %rd88, %rd224;
$L__BB4_38:
	mul.wide.u32 	%rd225, %r30, 8;
	add.s64 	%rd226, %rd1, %rd225;
	ld.global.u64 	%rd227, [%rd226];
	mad.lo.s64 	%rd96, %rd227, %rd291, %rd87;
	add.s32 	%r31, %r174, -2;
	and.b64  	%rd97, %rd290, 4294967295;
	mul.wide.u32 	%rd228, %r31, 8;
	add.s64 	%rd229, %rd2, %rd228;
	ld.global.u64 	%rd98, [%rd229];
	and.b64  	%rd230, %rd98, -4294967296;
	setp.ne.s64 	%p32, %rd230, 0;
	@%p32 bra 	$L__BB4_40;
	cvt.u32.u64 	%r121, %rd98;
	cvt.u32.u64 	%r122, %rd97;
	div.u32 	%r123, %r122, %r121;
	mul.lo.s32 	%r124, %r123, %r121;
	sub.s32 	%r125, %r122, %r124;
	cvt.u64.u32 	%rd292, %r123;
	cvt.u64.u32 	%rd293, %r125;
	bra.uni 	$L__BB4_41;
$L__BB4_40:
	div.s64 	%rd292, %rd97, %rd98;
	mul.lo.s64 	%rd231, %rd292, %rd98;
	sub.s64 	%rd293, %rd97, %rd231;
$L__BB4_41:
	mul.wide.u32 	%rd232, %r31, 8;
	add.s64 	%rd233, %rd1, %rd232;
	ld.global.u64 	%rd234, [%rd233];
	mad.lo.s64 	%rd105, %rd234, %rd293, %rd96;
	add.s32 	%r32, %r174, -3;
	and.b64  	%rd106, %rd292, 4294967295;
	mul.wide.u32 	%rd235, %r32, 8;
	add.s64 	%rd236, %rd2, %rd235;
	ld.global.u64 	%rd107, [%rd236];
	and.b64  	%rd237, %rd107, -4294967296;
	setp.ne.s64 	%p33, %rd237, 0;
	@%p33 bra 	$L__BB4_43;
	cvt.u32.u64 	%r126, %rd107;
	cvt.u32.u64 	%r127, %rd106;
	div.u32 	%r128, %r127, %r126;
	mul.lo.s32 	%r129, %r128, %r126;
	sub.s32 	%r130, %r127, %r129;
	cvt.u64.u32 	%rd294, %r128;
	cvt.u64.u32 	%rd295, %r130;
	bra.uni 	$L__BB4_44;
$L__BB4_43:
	div.s64 	%rd294, %rd106, %rd107;
	mul.lo.s64 	%rd238, %rd294, %rd107;
	sub.s64 	%rd295, %rd106, %rd238;
$L__BB4_44:
	mul.wide.u32 	%rd239, %r32, 8;
	add.s64 	%rd240, %rd1, %rd239;
	ld.global.u64 	%rd241, [%rd240];
	mad.lo.s64 	%rd305, %rd241, %rd295, %rd105;
	cvt.u32.u64 	%r175, %rd294;
	add.s32 	%r174, %r174, -4;
$L__BB4_45:
	setp.eq.s32 	%p34, %r29, 0;
	@%p34 bra 	$L__BB4_59;
	setp.eq.s32 	%p35, %r29, 1;
	@%p35 bra 	$L__BB4_54;
	cvt.u64.u32 	%rd117, %r175;
	mul.wide.u32 	%rd243, %r174, 8;
	add.s64 	%rd244, %rd2, %rd243;
	ld.global.u64 	%rd118, [%rd244];
	and.b64  	%rd245, %rd118, -4294967296;
	setp.ne.s64 	%p36, %rd245, 0;
	@%p36 bra 	$L__BB4_49;
	cvt.u32.u64 	%r131, %rd118;
	cvt.u32.u64 	%r132, %rd117;
	div.u32 	%r133, %r132, %r131;
	mul.lo.s32 	%r134, %r133, %r131;
	sub.s32 	%r135, %r132, %r134;
	cvt.u64.u32 	%rd298, %r133;
	cvt.u64.u32 	%rd299, %r135;
	bra.uni 	$L__BB4_50;
$L__BB4_49:
	div.s64 	%rd298, %rd117, %rd118;
	mul.lo.s64 	%rd246, %rd298, %rd118;
	sub.s64 	%rd299, %rd117, %rd246;
$L__BB4_50:
	add.s64 	%rd248, %rd1, %rd243;
	ld.global.u64 	%rd249, [%rd248];
	mad.lo.s64 	%rd125, %rd249, %rd299, %rd305;
	add.s32 	%r37, %r174, -1;
	and.b64  	%rd126, %rd298, 4294967295;
	mul.wide.u32 	%rd250, %r37, 8;
	add.s64 	%rd251, %rd2, %rd250;
	ld.global.u64 	%rd127, [%rd251];
	and.b64  	%rd252, %rd127, -4294967296;
	setp.ne.s64 	%p37, %rd252, 0;
	@%p37 bra 	$L__BB4_52;
	cvt.u32.u64 	%r136, %rd127;
	cvt.u32.u64 	%r137, %rd126;
	div.u32 	%r138, %r137, %r136;
	mul.lo.s32 	%r139, %r138, %r136;
	sub.s32 	%r140, %r137, %r139;
	cvt.u64.u32 	%rd300, %r138;
	cvt.u64.u32 	%rd301, %r140;
	bra.uni 	$L__BB4_53;
$L__BB4_52:
	div.s64 	%rd300, %rd126, %rd127;
	mul.lo.s64 	%rd253, %rd300, %rd127;
	sub.s64 	%rd301, %rd126, %rd253;
$L__BB4_53:
	add.s64 	%rd255, %rd1, %rd250;
	ld.global.u64 	%rd256, [%rd255];
	mad.lo.s64 	%rd305, %rd256, %rd301, %rd125;
	cvt.u32.u64 	%r175, %rd300;
	add.s32 	%r174, %r174, -2;
$L__BB4_54:
	and.b32  	%r141, %r9, 1;
	setp.eq.b32 	%p38, %r141, 1;
	not.pred 	%p39, %p38;
	@%p39 bra 	$L__BB4_59;
	cvt.u64.u32 	%rd137, %r175;
	mul.wide.u32 	%rd257, %r174, 8;
	add.s64 	%rd258, %rd2, %rd257;
	ld.global.u64 	%rd138, [%rd258];
	and.b64  	%rd259, %rd138, -4294967296;
	setp.ne.s64 	%p40, %rd259, 0;
	@%p40 bra 	$L__BB4_57;
	cvt.u32.u64 	%r142, %rd138;
	cvt.u32.u64 	%r143, %rd137;
	rem.u32 	%r144, %r143, %r142;
	cvt.u64.u32 	%rd304, %r144;
	bra.uni 	$L__BB4_58;
$L__BB4_57:
	rem.s64 	%rd304, %rd137, %rd138;
$L__BB4_58:
	add.s64 	%rd261, %rd1, %rd257;
	ld.global.u64 	%rd262, [%rd261];
	mad.lo.s64 	%rd305, %rd262, %rd304, %rd305;
$L__BB4_59:
	cvta.to.global.u64 	%rd263, %rd145;
	add.s64 	%rd264, %rd263, %rd305;
	ld.global.u8 	%rs5, [%rd264];
	st.shared.u8 	[%r7], %rs5;
	bar.sync 	0;
	setp.ne.s32 	%p41, %r1, 0;
	@%p41 bra 	$L__BB4_76;
	setp.gt.u32 	%p42, %r5, 1;
	@%p42 bra 	$L__BB4_62;
	mov.u32 	%r145, sdata_bool;
	add.s32 	%r146, %r145, %r3;
	ld.shared.u8 	%rs67, [%r146];
	bra.uni 	$L__BB4_75;
$L__BB4_62:
	mov.u32 	%r148, sdata_bool;
	add.s32 	%r42, %r148, %r3;
	ld.shared.u8 	%rs6, [%r42];
	setp.ne.s16 	%p72, %rs6, 0;
	add.s32 	%r43, %r5, -1;
	add.s32 	%r149, %r5, -2;
	and.b32  	%r44, %r43, 7;
	setp.lt.u32 	%p44, %r149, 7;
	mov.b32 	%r182, 1;
	@%p44 bra 	$L__BB4_66;
	and.b32  	%r151, %r43, -8;
	neg.s32 	%r180, %r151;
	add.s32 	%r152, %r3, %r2;
	add.s32 	%r178, %r148, %r152;
	shl.b32 	%r47, %r2, 3;
	mov.b32 	%r179, 0;
$L__BB4_64:
	.pragma "nounroll";
	ld.shared.u8 	%rs7, [%r178];
	selp.u16 	%rs8, 1, 0, %p72;
	or.b16  	%rs9, %rs7, %rs8;
	and.b16  	%rs10, %rs9, 255;
	setp.ne.s16 	%p45, %rs10, 0;
	add.s32 	%r154, %r178, %r2;
	ld.shared.u8 	%rs11, [%r154];
	selp.u16 	%rs12, 1, 0, %p45;
	or.b16  	%rs13, %rs11, %rs12;
	and.b16  	%rs14, %rs13, 255;
	setp.ne.s16 	%p46, %rs14, 0;
	add.s32 	%r155, %r154, %r2;
	ld.shared.u8 	%rs15, [%r155];
	selp.u16 	%rs16, 1, 0, %p46;
	or.b16  	%rs17, %rs15, %rs16;
	and.b16  	%rs18, %rs17, 255;
	setp.ne.s16 	%p47, %rs18, 0;
	add.s32 	%r156, %r155, %r2;
	ld.shared.u8 	%rs19, [%r156];
	selp.u16 	%rs20, 1, 0, %p47;
	or.b16  	%rs21, %rs19, %rs20;
	and.b16  	%rs22, %rs21, 255;
	setp.ne.s16 	%p48, %rs22, 0;
	add.s32 	%r157, %r156, %r2;
	ld.shared.u8 	%rs23, [%r157];
	selp.u16 	%rs24, 1, 0, %p48;
	or.b16  	%rs25, %rs23, %rs24;
	and.b16  	%rs26, %rs25, 255;
	setp.ne.s16 	%p49, %rs26, 0;
	add.s32 	%r158, %r157, %r2;
	ld.shared.u8 	%rs27, [%r158];
	selp.u16 	%rs28, 1, 0, %p49;
	or.b16  	%rs29, %rs27, %rs28;
	and.b16  	%rs30, %rs29, 255;
	setp.ne.s16 	%p50, %rs30, 0;
	add.s32 	%r159, %r158, %r2;
	ld.shared.u8 	%rs31, [%r159];
	selp.u16 	%rs32, 1, 0, %p50;
	or.b16  	%rs33, %rs31, %rs32;
	and.b16  	%rs34, %rs33, 255;
	setp.ne.s16 	%p51, %rs34, 0;
	add.s32 	%r160, %r159, %r2;
	ld.shared.u8 	%rs35, [%r160];
	selp.u16 	%rs36, 1, 0, %p51;
	or.b16  	%rs37, %rs35, %rs36;
	and.b16  	%rs38, %rs37, 255;
	setp.ne.s16 	%p72, %rs38, 0;
	add.s32 	%r180, %r180, 8;
	add.s32 	%r179, %r179, 8;
	add.s32 	%r178, %r178, %r47;
	setp.ne.s32 	%p52, %r180, 0;
	@%p52 bra 	$L__BB4_64;
	add.s32 	%r182, %r179, 1;
$L__BB4_66:
	setp.eq.s32 	%p53, %r44, 0;
	@%p53 bra 	$L__BB4_74;
	and.b32  	%r56, %r43, 3;
	setp.lt.u32 	%p55, %r44, 4;
	@%p55 bra 	$L__BB4_69;
	mad.lo.s32 	%r161, %r182, %r2, %r42;
	ld.shared.u8 	%rs39, [%r161];
	selp.u16 	%rs40, 1, 0, %p72;
	or.b16  	%rs41, %rs39, %rs40;
	and.b16  	%rs42, %rs41, 255;
	setp.ne.s16 	%p56, %rs42, 0;
	add.s32 	%r162, %r161, %r2;
	ld.shared.u8 	%rs43, [%r162];
	selp.u16 	%rs44, 1, 0, %p56;
	or.b16  	%rs45, %rs43, %rs44;
	and.b16  	%rs46, %rs45, 255;
	setp.ne.s16 	%p57, %rs46, 0;
	add.s32 	%r163, %r162, %r2;
	ld.shared.u8 	%rs47, [%r163];
	selp.u16 	%rs48, 1, 0, %p57;
	or.b16  	%rs49, %rs47, %rs48;
	and.b16  	%rs50, %rs49, 255;
	setp.ne.s16 	%p58, %rs50, 0;
	add.s32 	%r164, %r163, %r2;
	ld.shared.u8 	%rs51, [%r164];
	selp.u16 	%rs52, 1, 0, %p58;
	or.b16  	%rs53, %rs51, %rs52;
	and.b16  	%rs54, %rs53, 255;
	add.s32 	%r182, %r182, 4;
	setp.ne.s16 	%p72, %rs54, 0;
$L__BB4_69:
	setp.eq.s32 	%p59, %r56, 0;
	@%p59 bra 	$L__BB4_74;
	setp.eq.s32 	%p61, %r56, 1;
	@%p61 bra 	$L__BB4_72;
	mad.lo.s32 	%r165, %r182, %r2, %r42;
	ld.shared.u8 	%rs55, [%r165];
	selp.u16 	%rs56, 1, 0, %p72;
	or.b16  	%rs57, %rs55, %rs56;
	and.b16  	%rs58, %rs57, 255;
	setp.ne.s16 	%p62, %rs58, 0;
	add.s32 	%r166, %r165, %r2;
	ld.shared.u8 	%rs59, [%r166];
	selp.u16 	%rs60, 1, 0, %p62;
	or.b16  	%rs61, %rs59, %rs60;
	and.b16  	%rs62, %rs61, 255;
	add.s32 	%r182, %r182, 2;
	setp.ne.s16 	%p72, %rs62, 0;
$L__BB4_72:
	and.b32  	%r167, %r43, 1;
	setp.eq.b32 	%p63, %r167, 1;
	not.pred 	%p64, %p63;
	@%p64 bra 	$L__BB4_74;
	mad.lo.s32 	%r168, %r182, %r2, %r42;
	ld.shared.u8 	%rs63, [%r168];
	selp.u16 	%rs64, 1, 0, %p72;
	or.b16  	%rs65, %rs63, %rs64;
	and.b16  	%rs66, %rs65, 255;
	setp.ne.s16 	%p72, %rs66, 0;
$L__BB4_74:
	selp.u16 	%rs67, 1, 0, %p72;
	st.shared.u8 	[%r42], %rs67;
$L__BB4_75:
	cvt.u64.u32 	%rd265, %r4;
	mad.lo.s64 	%rd266, %rd147, %rd265, %rd3;
	cvta.to.global.u64 	%rd267, %rd144;
	add.s64 	%rd268, %rd267, %rd266;
	st.global.u8 	[%rd268], %rs67;
$L__BB4_76:
	ret;

}
	// .globl	contiguous_reduce33_bool
.visible .entry contiguous_reduce33_bool(
	.param .u64 .ptr .align 1 contiguous_reduce33_bool_param_0,
	.param .u64 .ptr .align 1 contiguous_reduce33_bool_param_1,
	.param .u64 contiguous_reduce33_bool_param_2,
	.param .u64 contiguous_reduce33_bool_param_3,
	.param .u64 contiguous_reduce33_bool_param_4
)
{
	.reg .pred 	%p<49>;
	.reg .b16 	%rs<68>;
	.reg .b32 	%r<65>;
	.reg .b64 	%rd<15>;

	ld.param.u64 	%rd2, [contiguous_reduce33_bool_param_0];
	ld.param.u64 	%rd3, [contiguous_reduce33_bool_param_1];
	ld.param.u64 	%rd4, [contiguous_reduce33_bool_param_3];
	ld.param.u64 	%rd5, [contiguous_reduce33_bool_param_4];
	mov.u32 	%r1, %tid.y;
	mov.u32 	%r2, %ntid.x;
	mov.u32 	%r3, %tid.x;
	mad.lo.s32 	%r27, %r1, %r2, %r3;
	mov.u32 	%r28, %ctaid.x;
	mad.lo.s32 	%r29, %r28, %r2, %r3;
	mov.u32 	%r4, %ctaid.y;
	mov.u32 	%r5, %ntid.y;
	mad.lo.s32 	%r30, %r4, %r5, %r1;
	mov.u32 	%r31, sdata_bool;
	add.s32 	%r7, %r31, %r27;
	mov.b16 	%rs4, 0;
	st.shared.u8 	[%r7], %rs4;
	cvt.u64.u32 	%rd1, %r29;
	setp.le.u64 	%p14, %rd4, %rd1;
	cvt.u64.u32 	%rd7, %r30;
	setp.le.u64 	%p15, %rd5, %rd7;
	or.pred  	%p16, %p14, %p15;
	@%p16 bra 	$L__BB5_18;
	cvt.u32.u64 	%r32, %rd1;
	cvta.to.global.u64 	%rd8, %rd3;
	cvt.u32.u64 	%r33, %rd4;
	mad.lo.s32 	%r34, %r30, %r33, %r32;
	cvt.u64.u32 	%rd9, %r34;
	add.s64 	%rd10, %rd8, %rd9;
	ld.global.u8 	%rs5, [%rd10];
	st.shared.u8 	[%r7], %rs5;
	bar.sync 	0;
	setp.ne.s32 	%p17, %r1, 0;
	@%p17 bra 	$L__BB5_18;
	setp.gt.u32 	%p18, %r5, 1;
	@%p18 bra 	$L__BB5_4;
	add.s32 	%r36, %r31, %r3;
	ld.shared.u8 	%rs67, [%r36];
	bra.uni 	$L__BB5_17;
$L__BB5_4:
	add.s32 	%r8, %r31, %r3;
	ld.shared.u8 	%rs6, [%r8];
	setp.ne.s16 	%p48, %rs6, 0;
	add.s32 	%r9, %r5, -1;
	add.s32 	%r39, %r5, -2;
	and.b32  	%r10, %r9, 7;
	setp.lt.u32 	%p20, %r39, 7;
	mov.b32 	%r63, 1;
	@%p20 bra 	$L__BB5_8;
	and.b32  	%r41, %r9, -8;
	neg.s32 	%r61, %r41;
	add.s32 	%r42, %r3, %r2;
	add.s32 	%r59, %r31, %r42;
	shl.b32 	%r13, %r2, 3;
	mov.b32 	%r60, 0;
$L__BB5_6:
	.pragma "nounroll";
	ld.shared.u8 	%rs7, [%r59];
	selp.u16 	%rs8, 1, 0, %p48;
	or.b16  	%rs9, %rs7, %rs8;
	and.b16  	%rs10, %rs9, 255;
	setp.ne.s16 	%p21, %rs10, 0;
	add.s32 	%r44, %r59, %r2;
	ld.shared.u8 	%rs11, [%r44];
	selp.u16 	%rs12, 1, 0, %p21;
	or.b16  	%rs13, %rs11, %rs12;
	and.b16  	%rs14, %rs13, 255;
	setp.ne.s16 	%p22, %rs14, 0;
	add.s32 	%r45, %r44, %r2;
	ld.shared.u8 	%rs15, [%r45];
	selp.u16 	%rs16, 1, 0, %p22;
	or.b16  	%rs17, %rs15, %rs16;
	and.b16  	%rs18, %rs17, 255;
	setp.ne.s16 	%p23, %rs18, 0;
	add.s32 	%r46, %r45, %r2;
	ld.shared.u8 	%rs19, [%r46];
	selp.u16 	%rs20, 1, 0, %p23;
	or.b16  	%rs21, %rs19, %rs20;
	and.b16  	%rs22, %rs21, 255;
	setp.ne.s16 	%p24, %rs22, 0;
	add.s32 	%r47, %r46, %r2;
	ld.shared.u8 	%rs23, [%r47];
	selp.u16 	%rs24, 1, 0, %p24;
	or.b16  	%rs25, %rs23, %rs24;
	and.b16  	%rs26, %rs25, 255;
	setp.ne.s16 	%p25, %rs26, 0;
	add.s32 	%r48, %r47, %r2;
	ld.shared.u8 	%rs27, [%r48];
	selp.u16 	%rs28, 1, 0, %p25;
	or.b16  	%rs29, %rs27, %rs28;
	and.b16  	%rs30, %rs29, 255;
	setp.ne.s16 	%p26, %rs30, 0;
	add.s32 	%r49, %r48, %r2;
	ld.shared.u8 	%rs31, [%r49];
	selp.u16 	%rs32, 1, 0, %p26;
	or.b16  	%rs33, %rs31, %rs32;
	and.b16  	%rs34, %rs33, 255;
	setp.ne.s16 	%p27, %rs34, 0;
	add.s32 	%r50, %r49, %r2;
	ld.shared.u8 	%rs35, [%r50];
	selp.u16 	%rs36, 1, 0, %p27;
	or.b16  	%rs37, %rs35, %rs36;
	and.b16  	%rs38, %rs37, 255;
	setp.ne.s16 	%p48, %rs38, 0;
	add.s32 	%r61, %r61, 8;
	add.s32 	%r60, %r60, 8;
	add.s32 	%r59, %r59, %r13;
	setp.ne.s32 	%p28, %r61, 0;
	@%p28 bra 	$L__BB5_6;
	add.s32 	%r63, %r60, 1;
$L__BB5_8:
	setp.eq.s32 	%p29, %r10, 0;
	@%p29 bra 	$L__BB5_16;
	and.b32  	%r22, %r9, 3;
	setp.lt.u32 	%p31, %r10, 4;
	@%p31 bra 	$L__BB5_11;
	mad.lo.s32 	%r51, %r63, %r2, %r8;
	ld.shared.u8 	%rs39, [%r51];
	selp.u16 	%rs40, 1, 0, %p48;
	or.b16  	%rs41, %rs39, %rs40;
	and.b16  	%rs42, %rs41, 255;
	setp.ne.s16 	%p32, %rs42, 0;
	add.s32 	%r52, %r51, %r2;
	ld.shared.u8 	%rs43, [%r52];
	selp.u16 	%rs44, 1, 0, %p32;
	or.b16  	%rs45, %rs43, %rs44;
	and.b16  	%rs46, %rs45, 255;
	setp.ne.s16 	%p33, %rs46, 0;
	add.s32 	%r53, %r52, %r2;
	ld.shared.u8 	%rs47, [%r53];
	selp.u16 	%rs48, 1, 0, %p33;
	or.b16  	%rs49, %rs47, %rs48;
	and.b16  	%rs50, %rs49, 255;
	setp.ne.s16 	%p34, %rs50, 0;
	add.s32 	%r54, %r53, %r2;
	ld.shared.u8 	%rs51, [%r54];
	selp.u16 	%rs52, 1, 0, %p34;
	or.b16  	%rs53, %rs51, %rs52;
	and.b16  	%rs54, %rs53, 255;
	add.s32 	%r63, %r63, 4;
	setp.ne.s16 	%p48, %rs54, 0;
$L__BB5_11:
	setp.eq.s32 	%p35, %r22, 0;
	@%p35 bra 	$L__BB5_16;
	setp.eq.s32 	%p37, %r22, 1;
	@%p37 bra 	$L__BB5_14;
	mad.lo.s32 	%r55, %r63, %r2, %r8;
	ld.shared.u8 	%rs55, [%r55];
	selp.u16 	%rs56, 1, 0, %p48;
	or.b16  	%rs57, %rs55, %rs56;
	and.b16  	%rs58, %rs57, 255;
	setp.ne.s16 	%p38, %rs58, 0;
	add.s32 	%r56, %r55, %r2;
	ld.shared.u8 	%rs59, [%r56];
	selp.u16 	%rs60, 1, 0, %p38;
	or.b16  	%rs61, %rs59, %rs60;
	and.b16  	%rs62, %rs61, 255;
	add.s32 	%r63, %r63, 2;
	setp.ne.s16 	%p48, %rs62, 0;
$L__BB5_14:
	and.b32  	%r57, %r9, 1;
	setp.eq.b32 	%p39, %r57, 1;
	not.pred 	%p40, %p39;
	@%p40 bra 	$L__BB5_16;
	mad.lo.s32 	%r58, %r63, %r2, %r8;
	ld.shared.u8 	%rs63, [%r58];
	selp.u16 	%rs64, 1, 0, %p48;
	or.b16  	%rs65, %rs63, %rs64;
	and.b16  	%rs66, %rs65, 255;
	setp.ne.s16 	%p48, %rs66, 0;
$L__BB5_16:
	selp.u16 	%rs67, 1, 0, %p48;
	st.shared.u8 	[%r8], %rs67;
$L__BB5_17:
	cvt.u64.u32 	%rd11, %r4;
	mad.lo.s64 	%rd12, %rd4, %rd11, %rd1;
	cvta.to.global.u64 	%rd13, %rd2;
	add.s64 	%rd14, %rd13, %rd12;
	st.global.u8 	[%rd14], %rs67;
$L__BB5_18:
	ret;

}
	// .globl	contiguous_reduce_i8
.visible .entry contiguous_reduce_i8(
	.param .u64 .ptr .align 1 contiguous_reduce_i8_param_0,
	.param .u64 .ptr .align 1 contiguous_reduce_i8_param_1,
	.param .u64 contiguous_reduce_i8_param_2
)
{
	.reg .pred 	%p<8>;
	.reg .b16 	%rs<44>;
	.reg .b32 	%r<14>;
	.reg .b64 	%rd<14>;

	ld.param.u64 	%rd4, [contiguous_reduce_i8_param_0];
	ld.param.u64 	%rd6, [contiguous_reduce_i8_param_1];
	ld.param.u64 	%rd5, [contiguous_reduce_i8_param_2];
	cvta.to.global.u64 	%rd1, %rd6;
	mov.u32 	%r1, %tid.x;
	mov.u32 	%r2, %ctaid.x;
	mov.u32 	%r13, %ntid.x;
	mul.lo.s32 	%r8, %r2, %r13;
	shl.b32 	%r9, %r8, 1;
	add.s32 	%r4, %r9, %r1;
	mov.u32 	%r10, sdata_i8;
	add.s32 	%r5, %r10, %r1;
	mov.b16 	%rs1, 0;
	st.shared.u8 	[%r5], %rs1;
	add.s32 	%r11, %r4, %r13;
	cvt.u64.u32 	%rd2, %r11;
	setp.le.u64 	%p1, %rd5, %rd2;
	@%p1 bra 	$L__BB6_2;
	cvt.u64.u32 	%rd8, %r4;
	add.s64 	%rd9, %rd1, %rd8;
	ld.global.s8 	%rs3, [%rd9];
	abs.s16 	%rs4, %rs3;
	add.s64 	%rd10, %rd1, %rd2;
	ld.global.s8 	%rs5, [%rd10];
	abs.s16 	%rs6, %rs5;
	add.s16 	%rs7, %rs6, %rs4;
	st.shared.u8 	[%r5], %rs7;
	bra.uni 	$L__BB6_4;
$L__BB6_2:
	cvt.u64.u32 	%rd3, %r4;
	setp.le.u64 	%p2, %rd5, %rd3;
	@%p2 bra 	$L__BB6_4;
	add.s64 	%rd7, %rd1, %rd3;
	ld.global.u8 	%rs2, [%rd7];
	st.shared.u8 	[%r5], %rs2;
$L__BB6_4:
	bar.sync 	0;
	setp.lt.u32 	%p3, %r13, 66;
	@%p3 bra 	$L__BB6_8;
$L__BB6_5:
	shr.u32 	%r7, %r13, 1;
	setp.ge.u32 	%p4, %r1, %r7;
	@%p4 bra 	$L__BB6_7;
	ld.shared.s8 	%rs8, [%r5];
	abs.s16 	%rs9, %rs8;
	add.s32 	%r12, %r5, %r7;
	ld.shared.s8 	%rs10, [%r12];
	abs.s16 	%rs11, %rs10;
	add.s16 	%rs12, %rs11, %rs9;
	st.shared.u8 	[%r5], %rs12;
$L__BB6_7:
	bar.sync 	0;
	setp.gt.u32 	%p5, %r13, 131;
	mov.u32 	%r13, %r7;
	@%p5 bra 	$L__BB6_5;
$L__BB6_8:
	setp.gt.u32 	%p6, %r1, 31;
	@%p6 bra 	$L__BB6_11;
	ld.volatile.shared.s8 	%rs13, [%r5];
	abs.s16 	%rs14, %rs13;
	ld.volatile.shared.s8 	%rs15, [%r5+32];
	abs.s16 	%rs16, %rs15;
	add.s16 	%rs17, %rs16, %rs14;
	st.volatile.shared.u8 	[%r5], %rs17;
	ld.volatile.shared.s8 	%rs18, [%r5];
	abs.s16 	%rs19, %rs18;
	ld.volatile.shared.s8 	%rs20, [%r5+16];
	abs.s16 	%rs21, %rs20;
	add.s16 	%rs22, %rs21, %rs19;
	st.volatile.shared.u8 	[%r5], %rs22;
	ld.volatile.shared.s8 	%rs23, [%r5];
	abs.s16 	%rs24, %rs23;
	ld.volatile.shared.s8 	%rs25, [%r5+8];
	abs.s16 	%rs26, %rs25;
	add.s16 	%rs27, %rs26, %rs24;
	st.volatile.shared.u8 	[%r5], %rs27;
	ld.volatile.shared.s8 	%rs28, [%r5];
	abs.s16 	%rs29, %rs28;
	ld.volatile.shared.s8 	%rs30, [%r5+4];
	abs.s16 	%rs31, %rs30;
	add.s16 	%rs32, %rs31, %rs29;
	st.volatile.shared.u8 	[%r5], %rs32;
	ld.volatile.shared.s8 	%rs33, [%r5];
	abs.s16 	%rs34, %rs33;
	ld.volatile.shared.s8 	%rs35, [%r5+2];
	abs.s16 	%rs36, %rs35;
	add.s16 	%rs37, %rs36, %rs34;
	st.volatile.shared.u8 	[%r5], %rs37;
	ld.volatile.shared.s8 	%rs38, [%r5];
	abs.s16 	%rs39, %rs38;
	ld.volatile.shared.s8 	%rs40, [%r5+1];
	abs.s16 	%rs41, %rs40;
	add.s16 	%rs42, %rs41, %rs39;
	st.volatile.shared.u8 	[%r5], %rs42;
	setp.ne.s32 	%p7, %r1, 0;
	@%p7 bra 	$L__BB6_11;
	ld.shared.u8 	%rs43, [sdata_i8];
	cvt.u64.u32 	%rd11, %r2;
	cvta.to.global.u64 	%rd12, %rd4;
	add.s64 	%rd13, %rd12, %rd11;
	st.global.u8 	[%rd13], %rs43;
$L__BB6_11:
	ret;

}
	// .globl	uncontiguous_reduce_i8
.visible .entry uncontiguous_reduce_i8(
	.param .u64 .ptr .align 1 uncontiguous_reduce_i8_param_0,
	.param .u64 .ptr .align 1 uncontiguous_reduce_i8_param_1,
	.param .u64 .ptr .align 1 uncontiguous_reduce_i8_param_2,
	.param .u64 .ptr .align 1 uncontiguous_reduce_i8_param_3,
	.param .u64 uncontiguous_reduce_i8_param_4,
	.param .u64 uncontiguous_reduce_i8_param_5
)
{
	.reg .pred 	%p<53>;
	.reg .b16 	%rs<44>;
	.reg .b32 	%r<210>;
	.reg .b64 	%rd<555>;

	ld.param.u64 	%rd260, [uncontiguous_reduce_i8_param_0];
	ld.param.u64 	%rd263, [uncontiguous_reduce_i8_param_1];
	ld.param.u64 	%rd264, [uncontiguous_reduce_i8_param_2];
	ld.param.u64 	%rd265, [uncontiguous_reduce_i8_param_3];
	ld.param.u64 	%rd261, [uncontiguous_reduce_i8_param_4];
	ld.param.u64 	%rd262, [uncontiguous_reduce_i8_param_5];
	cvta.to.global.u64 	%rd1, %rd265;
	cvta.to.global.u64 	%rd2, %rd264;
	cvta.to.global.u64 	%rd3, %rd263;
	mov.u32 	%r1, %tid.x;
	mov.u32 	%r2, %ctaid.x;
	mov.u32 	%r209, %ntid.x;
	mul.lo.s32 	%r52, %r2, %r209;
	shl.b32 	%r53, %r52, 1;
	add.s32 	%r4, %r53, %r1;
	mov.u32 	%r54, sdata_i8;
	add.s32 	%r5, %r54, %r1;
	mov.b16 	%rs1, 0;
	st.shared.u8 	[%r5], %rs1;
	add.s32 	%r55, %r4, %r209;
	cvt.u64.u32 	%rd508, %r55;
	setp.le.u64 	%p1, %rd262, %rd508;
	@%p1 bra 	$L__BB7_54;
	cvt.u32.u64 	%r6, %rd261;
	add.s32 	%r203, %r6, -1;
	setp.lt.s32 	%p27, %r203, 0;
	mov.b64 	%rd512, 0;
	mov.u64 	%rd513, %rd512;
	@%p27 bra 	$L__BB7_53;
	cvt.u64.u32 	%rd509, %r4;
	setp.lt.u32 	%p28, %r203, 3;
	mov.b64 	%rd513, 0;
	mov.u64 	%rd512, %rd513;
	@%p28 bra 	$L__BB7_30;
	add.s32 	%r201, %r6, -2;
	and.b32  	%r131, %r6, -4;
	neg.s32 	%r200, %r131;
	mov.b64 	%rd513, 0;
$L__BB7_4:
	.pragma "nounroll";
	add.s32 	%r12, %r201, 1;
	mul.wide.u32 	%rd396, %r12, 8;
	add.s64 	%rd397, %rd2, %rd396;
	ld.global.u64 	%rd10, [%rd397];
	or.b64  	%rd398, %rd509, %rd10;
	and.b64  	%rd399, %rd398, -4294967296;
	setp.ne.s64 	%p29, %rd399, 0;
	@%p29 bra 	$L__BB7_6;
	cvt.u32.u64 	%r132, %rd10;
	cvt.u32.u64 	%r133, %rd509;
	div.u32 	%r134, %r133, %r132;
	mul.lo.s32 	%r135, %r134, %r132;
	sub.s32 	%r136, %r133, %r135;
	cvt.u64.u32 	%rd474, %r134;
	cvt.u64.u32 	%rd475, %r136;
	bra.uni 	$L__BB7_7;
$L__BB7_6:
	div.s64 	%rd474, %rd509, %rd10;
	mul.lo.s64 	%rd400, %rd474, %rd10;
	sub.s64 	%rd475, %rd509, %rd400;
$L__BB7_7:
	mul.wide.u32 	%rd401, %r12, 8;
	add.s64 	%rd402, %rd1, %rd401;
	ld.global.u64 	%rd17, [%rd402];
	mad.lo.s64 	%rd18, %rd17, %rd475, %rd512;
	or.b64  	%rd403, %rd508, %rd10;
	and.b64  	%rd404, %rd403, -4294967296;
	setp.ne.s64 	%p30, %rd404, 0;
	@%p30 bra 	$L__BB7_9;
	cvt.u32.u64 	%r137, %rd10;
	cvt.u32.u64 	%r138, %rd508;
	div.u32 	%r139, %r138, %r137;
	mul.lo.s32 	%r140, %r139, %r137;
	sub.s32 	%r141, %r138, %r140;
	cvt.u64.u32 	%rd476, %r139;
	cvt.u64.u32 	%rd477, %r141;
	bra.uni 	$L__BB7_10;
$L__BB7_9:
	div.s64 	%rd476, %rd508, %rd10;
	mul.lo.s64 	%rd405, %rd476, %rd10;
	sub.s64 	%rd477, %rd508, %rd405;
$L__BB7_10:
	mad.lo.s64 	%rd25, %rd477, %rd17, %rd513;
	add.s32 	%r13, %r201, -2;
	mul.wide.u32 	%rd406, %r201, 8;
	add.s64 	%rd407, %rd2, %rd406;
	ld.global.u64 	%rd26, [%rd407];
	or.b64  	%rd408, %rd474, %rd26;
	and.b64  	%rd409, %rd408, -4294967296;
	setp.ne.s64 	%p31, %rd409, 0;
	@%p31 bra 	$L__BB7_12;
	cvt.u32.u64 	%r142, %rd26;
	cvt.u32.u64 	%r143, %rd474;
	div.u32 	%r144, %r143, %r142;
	mul.lo.s32 	%r145, %r144, %r142;
	sub.s32 	%r146, %r143, %r145;
	cvt.u64.u32 	%rd478, %r144;
	cvt.u64.u32 	%rd479, %r146;
	bra.uni 	$L__BB7_13;
$L__BB7_12:
	div.s64 	%rd478, %rd474, %rd26;
	mul.lo.s64 	%rd410, %rd478, %rd26;
	sub.s64 	%rd479, %rd474, %rd410;
$L__BB7_13:
	mul.wide.u32 	%rd411, %r201, 8;
	add.s64 	%rd412, %rd1, %rd411;
	ld.global.u64 	%rd33, [%rd412];
	mad.lo.s64 	%rd34, %rd33, %rd479, %rd18;
	or.b64  	%rd413, %rd476, %rd26;
	and.b64  	%rd414, %rd413, -4294967296;
	setp.ne.s64 	%p32, %rd414, 0;
	@%p32 bra 	$L__BB7_15;
	cvt.u32.u64 	%r147, %rd26;
	cvt.u32.u64 	%r148, %rd476;
	div.u32 	%r149, %r148, %r147;
	mul.lo.s32 	%r150, %r149, %r147;
	sub.s32 	%r151, %r148, %r150;
	cvt.u64.u32 	%rd480, %r149;
	cvt.u64.u32 	%rd481, %r151;
	bra.uni 	$L__BB7_16;
$L__BB7_15:
	div.s64 	%rd480, %rd476, %rd26;
	mul.lo.s64 	%rd415, %rd480, %rd26;
	sub.s64 	%rd481, %rd476, %rd415;
$L__BB7_16:
	mad.lo.s64 	%rd41, %rd481, %rd33, %rd25;
	add.s32 	%r14, %r201, -1;
	mul.wide.u32 	%rd416, %r14, 8;
	add.s64 	%rd417, %rd2, %rd416;
	ld.global.u64 	%rd42, [%rd417];
	or.b64  	%rd418, %rd478, %rd42;
	and.b64  	%rd419, %rd418, -4294967296;
	setp.ne.s64 	%p33, %rd419, 0;
	@%p33 bra 	$L__BB7_18;
	cvt.u32.u64 	%r152, %rd42;
	cvt.u32.u64 	%r153, %rd478;
	div.u32 	%r154, %r153, %r152;
	mul.lo.s32 	%r155, %r154, %r152;
	sub.s32 	%r156, %r153, %r155;
	cvt.u64.u32 	%rd482, %r154;
	cvt.u64.u32 	%rd483, %r156;
	bra.uni 	$L__BB7_19;
$L__BB7_18:
	div.s64 	%rd482, %rd478, %rd42;
	mul.lo.s64 	%rd420, %rd482, %rd42;
	sub.s64 	%rd483, %rd478, %rd420;
$L__BB7_19:
	mul.wide.u32 	%rd421, %r14, 8;
	add.s64 	%rd422, %rd1, %rd421;
	ld.global.u64 	%rd49, [%rd422];
	mad.lo.s64 	%rd50, %rd49, %rd483, %rd34;
	or.b64  	%rd423, %rd480, %rd42;
	and.b64  	%rd424, %rd423, -4294967296;
	setp.ne.s64 	%p34, %rd424, 0;
	@%p34 bra 	$L__BB7_21;
	cvt.u32.u64 	%r157, %rd42;
	cvt.u32.u64 	%r158, %rd480;
	div.u32 	%r159, %r158, %r157;
	mul.lo.s32 	%r160, %r159, %r157;
	sub.s32 	%r161, %r158, %r160;
	cvt.u64.u32 	%rd484, %r159;
	cvt.u64.u32 	%rd485, %r161;
	bra.uni 	$L__BB7_22;
$L__BB7_21:
	div.s64 	%rd484, %rd480, %rd42;
	mul.lo.s64 	%rd425, %rd484, %rd42;
	sub.s64 	%rd485, %rd480, %rd425;
$L__BB7_22:
	mad.lo.s64 	%rd57, %rd485, %rd49, %rd41;
	mul.wide.u32 	%rd426, %r13, 8;
	add.s64 	%rd427, %rd2, %rd426;
	ld.global.u64 	%rd58, [%rd427];
	or.b64  	%rd428, %rd482, %rd58;
	and.b64  	%rd429, %rd428, -4294967296;
	setp.ne.s64 	%p35, %rd429, 0;
	@%p35 bra 	$L__BB7_24;
	cvt.u32.u64 	%r162, %rd58;
	cvt.u32.u64 	%r163, %rd482;
	div.u32 	%r164, %r163, %r162;
	mul.lo.s32 	%r165, %r164, %r162;
	sub.s32 	%r166, %r163, %r165;
	cvt.u64.u32 	%rd509, %r164;
	cvt.u64.u32 	%rd487, %r166;
	bra.uni 	$L__BB7_25;
$L__BB7_24:
	div.s64 	%rd509, %rd482, %rd58;
	mul.lo.s64 	%rd430, %rd509, %rd58;
	sub.s64 	%rd487, %rd482, %rd430;
$L__BB7_25:
	mul.wide.u32 	%rd431, %r13, 8;
	add.s64 	%rd432, %rd1, %rd431;
	ld.global.u64 	%rd65, [%rd432];
	mad.lo.s64 	%rd512, %rd65, %rd487, %rd50;
	or.b64  	%rd433, %rd484, %rd58;
	and.b64  	%rd434, %rd433, -4294967296;
	setp.ne.s64 	%p36, %rd434, 0;
	@%p36 bra 	$L__BB7_27;
	cvt.u32.u64 	%r167, %rd58;
	cvt.u32.u64 	%r168, %rd484;
	div.u32 	%r169, %r168, %r167;
	mul.lo.s32 	%r170, %r169, %r167;
	sub.s32 	%r171, %r168, %r170;
	cvt.u64.u32 	%rd508, %r169;
	cvt.u64.u32 	%rd489, %r171;
	bra.uni 	$L__BB7_28;
$L__BB7_27:
	div.s64 	%rd508, %rd484, %rd58;
	mul.lo.s64 	%rd435, %rd508, %rd58;
	sub.s64 	%rd489, %rd484, %rd435;
$L__BB7_28:
	mad.lo.s64 	%rd513, %rd489, %rd65, %rd57;
	add.s32 	%r201, %r201, -4;
	add.s32 	%r200, %r200, 4;
	setp.ne.s32 	%p37, %r200, 0;
	@%p37 bra 	$L__BB7_4;
	add.s32 	%r203, %r201, 1;
$L__BB7_30:
	and.b32  	%r19, %r6, 3;
	setp.eq.s32 	%p38, %r19, 0;
	@%p38 bra 	$L__BB7_53;
	setp.eq.s32 	%p39, %r19, 1;
	@%p39 bra 	$L__BB7_45;
	mul.wide.u32 	%rd437, %r203, 8;
	add.s64 	%rd438, %rd2, %rd437;
	ld.global.u64 	%rd80, [%rd438];
	or.b64  	%rd439, %rd509, %rd80;
	and.b64  	%rd440, %rd439, -4294967296;
	setp.ne.s64 	%p40, %rd440, 0;
	@%p40 bra 	$L__BB7_34;
	cvt.u32.u64 	%r172, %rd80;
	cvt.u32.u64 	%r173, %rd509;
	div.u32 	%r174, %r173, %r172;
	mul.lo.s32 	%r175, %r174, %r172;
	sub.s32 	%r176, %r173, %r175;
	cvt.u64.u32 	%rd496, %r174;
	cvt.u64.u32 	%rd497, %r176;
	bra.uni 	$L__BB7_35;
$L__BB7_34:
	div.s64 	%rd496, %rd509, %rd80;
	mul.lo.s64 	%rd441, %rd496, %rd80;
	sub.s64 	%rd497, %rd509, %rd441;
$L__BB7_35:
	add.s64 	%rd443, %rd1, %rd437;
	ld.global.u64 	%rd87, [%rd443];
	mad.lo.s64 	%rd88, %rd87, %rd497, %rd512;
	or.b64  	%rd444, %rd508, %rd80;
	and.b64  	%rd445, %rd444, -4294967296;
	setp.ne.s64 	%p41, %rd445, 0;
	@%p41 bra 	$L__BB7_37;
	cvt.u32.u64 	%r177, %rd80;
	cvt.u32.u64 	%r178, %rd508;
	div.u32 	%r179, %r178, %r177;
	mul.lo.s32 	%r180, %r179, %r177;
	sub.s32 	%r181, %r178, %r180;
	cvt.u64.u32 	%rd498, %r179;
	cvt.u64.u32 	%rd499, %r181;
	bra.uni 	$L__BB7_38;
$L__BB7_37:
	div.s64 	%rd498, %rd508, %rd80;
	mul.lo.s64 	%rd446, %rd498, %rd80;
	sub.s64 	%rd499, %rd508, %rd446;
$L__BB7_38:
	mad.lo.s64 	%rd95, %rd499, %rd87, %rd513;
	add.s32 	%r20, %r203, -1;
	mul.wide.u32 	%rd447, %r20, 8;
	add.s64 	%rd448, %rd2, %rd447;
	ld.global.u64 	%rd96, [%rd448];
	or.b64  	%rd449, %rd496, %rd96;
	and.b64  	%rd450, %rd449, -4294967296;
	setp.ne.s64 	%p42, %rd450, 0;
	@%p42 bra 	$L__BB7_40;
	cvt.u32.u64 	%r182, %rd96;
	cvt.u32.u64 	%r183, %rd496;
	div.u32 	%r184, %r183, %r182;
	mul.lo.s32 	%r185, %r184, %r182;
	sub.s32 	%r186, %r183, %r185;
	cvt.u64.u32 	%rd509, %r184;
	cvt.u64.u32 	%rd501, %r186;
	bra.uni 	$L__BB7_41;
$L__BB7_40:
	div.s64 	%rd509, %rd496, %rd96;
	mul.lo.s64 	%rd451, %rd509, %rd96;
	sub.s64 	%rd501, %rd496, %rd451;
$L__BB7_41:
	add.s64 	%rd453, %rd1, %rd447;
	ld.global.u64 	%rd103, [%rd453];
	mad.lo.s64 	%rd512, %rd103, %rd501, %rd88;
	or.b64  	%rd454, %rd498, %rd96;
	and.b64  	%rd455, %rd454, -4294967296;
	setp.ne.s64 	%p43, %rd455, 0;
	@%p43 bra 	$L__BB7_43;
	cvt.u32.u64 	%r187, %rd96;
	cvt.u32.u64 	%r188, %rd498;
	div.u32 	%r189, %r188, %r187;
	mul.lo.s32 	%r190, %r189, %r187;
	sub.s32 	%r191, %r188, %r190;
	cvt.u64.u32 	%rd508, %r189;
	cvt.u64.u32 	%rd503, %r191;
	bra.uni 	$L__BB7_44;
$L__BB7_43:
	div.s64 	%rd508, %rd498, %rd96;
	mul.lo.s64 	%rd456, %rd508, %rd96;
	sub.s64 	%rd503, %rd498, %rd456;
$L__BB7_44:
	mad.lo.s64 	%rd513, %rd503, %rd103, %rd95;
	add.s32 	%r203, %r203, -2;
$L__BB7_45:
	and.b32  	%r192, %r6, 1;
	setp.eq.b32 	%p44, %r192, 1;
	not.pred 	%p45, %p44;
	@%p45 bra 	$L__BB7_53;
	mul.wide.u32 	%rd457, %r203, 8;
	add.s64 	%rd458, %rd2, %rd457;
	ld.global.u64 	%rd118, [%rd458];
	or.b64  	%rd459, %rd509, %rd118;
	and.b64  	%rd460, %rd459, -4294967296;
	setp.ne.s64 	%p46, %rd460, 0;
	@%p46 bra 	$L__BB7_48;
	cvt.u32.u64 	%r193, %rd118;
	cvt.u32.u64 	%r194, %rd509;
	rem.u32 	%r195, %r194, %r193;
	cvt.u64.u32 	%rd510, %r195;
	bra.uni 	$L__BB7_49;
$L__BB7_48:
	rem.s64 	%rd510, %rd509, %rd118;
$L__BB7_49:
	add.s64 	%rd462, %rd1, %rd457;
	ld.global.u64 	%rd122, [%rd462];
	mad.lo.s64 	%rd512, %rd122, %rd510, %rd512;
	or.b64  	%rd463, %rd508, %rd118;
	and.b64  	%rd464, %rd463, -4294967296;
	setp.ne.s64 	%p47, %rd464, 0;
	@%p47 bra 	$L__BB7_51;
	cvt.u32.u64 	%r196, %rd118;
	cvt.u32.u64 	%r197, %rd508;
	rem.u32 	%r198, %r197, %r196;
	cvt.u64.u32 	%rd511, %r198;
	bra.uni 	$L__BB7_52;
$L__BB7_51:
	rem.s64 	%rd511, %rd508, %rd118;
$L__BB7_52:
	mad.lo.s64 	%rd513, %rd511, %rd122, %rd513;
$L__BB7_53:
	add.s64 	%rd465, %rd3, %rd512;
	ld.global.s8 	%rs3, [%rd465];
	abs.s16 	%rs4, %rs3;
	add.s64 	%rd466, %rd3, %rd513;
	ld.global.s8 	%rs5, [%rd466];
	abs.s16 	%rs6, %rs5;
	add.s16 	%rs7, %rs6, %rs4;
	st.shared.u8 	[%r5], %rs7;
	bra.uni 	$L__BB7_114;
$L__BB7_54:
	cvt.u64.u32 	%rd545, %r4;
	setp.le.u64 	%p2, %rd262, %rd545;
	@%p2 bra 	$L__BB7_114;
	cvt.u32.u64 	%r23, %rd261;
	add.s32 	%r207, %r23, -1;
	setp.lt.s32 	%p3, %r207, 0;
	mov.b64 	%rd554, 0;
	@%p3 bra 	$L__BB7_113;
	and.b32  	%r25, %r23, 7;
	setp.lt.u32 	%p4, %r207, 7;
	mov.b64 	%rd554, 0;
	@%p4 bra 	$L__BB7_84;
	add.s32 	%r205, %r23, -4;
	and.b32  	%r56, %r23, -8;
	neg.s32 	%r204, %r56;
	mov.b64 	%rd554, 0;
$L__BB7_58:
	.pragma "nounroll";
	add.s32 	%r30, %r205, 3;
	mul.wide.u32 	%rd270, %r30, 8;
	add.s64 	%rd271, %rd2, %rd270;
	ld.global.u64 	%rd133, [%rd271];
	or.b64  	%rd272, %rd545, %rd133;
	and.b64  	%rd273, %rd272, -4294967296;
	setp.ne.s64 	%p5, %rd273, 0;
	@%p5 bra 	$L__BB7_60;
	cvt.u32.u64 	%r57, %rd133;
	cvt.u32.u64 	%r58, %rd545;
	div.u32 	%r59, %r58, %r57;
	mul.lo.s32 	%r60, %r59, %r57;
	sub.s32 	%r61, %r58, %r60;
	cvt.u64.u32 	%rd516, %r59;
	cvt.u64.u32 	%rd517, %r61;
	bra.uni 	$L__BB7_61;
$L__BB7_60:
	div.s64 	%rd516, %rd545, %rd133;
	mul.lo.s64 	%rd274, %rd516, %rd133;
	sub.s64 	%rd517, %rd545, %rd274;
$L__BB7_61:
	add.s64 	%rd276, %rd1, %rd270;
	ld.global.u64 	%rd277, [%rd276];
	mad.lo.s64 	%rd140, %rd277, %rd517, %rd554;
	add.s32 	%r31, %r205, 2;
	mul.wide.u32 	%rd278, %r31, 8;
	add.s64 	%rd279, %rd2, %rd278;
	ld.global.u64 	%rd141, [%rd279];
	or.b64  	%rd280, %rd516, %rd141;
	and.b64  	%rd281, %rd280, -4294967296;
	setp.ne.s64 	%p6, %rd281, 0;
	@%p6 bra 	$L__BB7_63;
	cvt.u32.u64 	%r62, %rd141;
	cvt.u32.u64 	%r63, %rd516;
	div.u32 	%r64, %r63, %r62;
	mul.lo.s32 	%r65, %r64, %r62;
	sub.s32 	%r66, %r63, %r65;
	cvt.u64.u32 	%rd518, %r64;
	cvt.u64.u32 	%rd519, %r66;
	bra.uni 	$L__BB7_64;
$L__BB7_63:
	div.s64 	%rd518, %rd516, %rd141;
	mul.lo.s64 	%rd282, %rd518, %rd141;
	sub.s64 	%rd519, %rd516, %rd282;
$L__BB7_64:
	add.s64 	%rd284, %rd1, %rd278;
	ld.global.u64 	%rd285, [%rd284];
	mad.lo.s64 	%rd148, %rd285, %rd519, %rd140;
	add.s32 	%r32, %r205, 1;
	mul.wide.u32 	%rd286, %r32, 8;
	add.s64 	%rd287, %rd2, %rd286;
	ld.global.u64 	%rd149, [%rd287];
	or.b64  	%rd288, %rd518, %rd149;
	and.b64  	%rd289, %rd288, -4294967296;
	setp.ne.s64 	%p7, %rd289, 0;
	@%p7 bra 	$L__BB7_66;
	cvt.u32.u64 	%r67, %rd149;
	cvt.u32.u64 	%r68, %rd518;
	div.u32 	%r69, %r68, %r67;
	mul.lo.s32 	%r70, %r69, %r67;
	sub.s32 	%r71, %r68, %r70;
	cvt.u64.u32 	%rd520, %r69;
	cvt.u64.u32 	%rd521, %r71;
	bra.uni 	$L__BB7_67;
$L__BB7_66:
	div.s64 	%rd520, %rd518, %rd149;
	mul.lo.s64 	%rd290, %rd520, %rd149;
	sub.s64 	%rd521, %rd518, %rd290;
$L__BB7_67:
	add.s64 	%rd292, %rd1, %rd286;
	ld.global.u64 	%rd293, [%rd292];
	mad.lo.s64 	%rd156, %rd293, %rd521, %rd148;
	add.s32 	%r33, %r205, -4;
	mul.wide.u32 	%rd294, %r205, 8;
	add.s64 	%rd295, %rd2, %rd294;
	ld.global.u64 	%rd157, [%rd295];
	or.b64  	%rd296, %rd520, %rd157;
	and.b64  	%rd297, %rd296, -4294967296;
	setp.ne.s64 	%p8, %rd297, 0;
	@%p8 bra 	$L__BB7_69;
	cvt.u32.u64 	%r72, %rd157;
	cvt.u32.u64 	%r73, %rd520;
	div.u32 	%r74, %r73, %r72;
	mul.lo.s32 	%r75, %r74, %r72;
	sub.s32 	%r76, %r73, %r75;
	cvt.u64.u32 	%rd522, %r74;
	cvt.u64.u32 	%rd523, %r76;
	bra.uni 	$L__BB7_70;
$L__BB7_69:
	div.s64 	%rd522, %rd520, %rd157;
	mul.lo.s64 	%rd298, %rd522, %rd157;
	sub.s64 	%rd523, %rd520, %rd298;
$L__BB7_70:
	add.s64 	%rd300, %rd1, %rd294;
	ld.global.u64 	%rd301, [%rd300];
	mad.lo.s64 	%rd164, %rd301, %rd523, %rd156;
	add.s32 	%r34, %r205, -1;
	mul.wide.u32 	%rd302, %r34, 8;
	add.s64 	%rd303, %rd2, %rd302;
	ld.global.u64 	%rd165, [%rd303];
	or.b64  	%rd304, %rd522, %rd165;
	and.b64  	%rd305, %rd304, -4294967296;
	setp.ne.s64 	%p9, %rd305, 0;
	@%p9 bra 	$L__BB7_72;
	cvt.u32.u64 	%r77, %rd165;
	cvt.u32.u64 	%r78, %rd522;
	div.u32 	%r79, %r78, %r77;
	mul.lo.s32 	%r80, %r79, %r77;
	sub.s32 	%r81, %r78, %r80;
	cvt.u64.u32 	%rd524, %r79;
	cvt.u64.u32 	%rd525, %r81;
	bra.uni 	$L__BB7_73;
$L__BB7_72:
	div.s64 	%rd524, %rd522, %rd165;
	mul.lo.s64 	%rd306, %rd524, %rd165;
	sub.s64 	%rd525, %rd522, %rd306;
$L__BB7_73:
	add.s64 	%rd308, %rd1, %rd302;
	ld.global.u64 	%rd309, [%rd308];
	mad.lo.s64 	%rd172, %rd309, %rd525, %rd164;
	add.s32 	%r35, %r205, -2;
	mul.wide.u32 	%rd310, %r35, 8;
	add.s64 	%rd311, %rd2, %rd310;
	ld.global.u64 	%rd173, [%rd311];
	or.b64  	%rd312, %rd524, %rd173;
	and.b64  	%rd313, %rd312, -4294967296;
	setp.ne.s64 	%p10, %rd313, 0;
	@%p10 bra 	$L__BB7_75;
	cvt.u32.u64 	%r82, %rd173;
	cvt.u32.u64 	%r83, %rd524;
	div.u32 	%r84, %r83, %r82;
	mul.lo.s32 	%r85, %r84, %r82;
	sub.s32 	%r86, %r83, %r85;
	cvt.u64.u32 	%rd526, %r84;
	cvt.u64.u32 	%rd527, %r86;
	bra.uni 	$L__BB7_76;
$L__BB7_75:
	div.s64 	%rd526, %rd524, %rd173;
	mul.lo.s64 	%rd314, %rd526, %rd173;
	sub.s64 	%rd527, %rd524, %rd314;
$L__BB7_76:
	add.s64 	%rd316, %rd1, %rd310;
	ld.global.u64 	%rd317, [%rd316];
	mad.lo.s64 	%rd180, %rd317, %rd527, %rd172;
	add.s32 	%r36, %r205, -3;
	mul.wide.u32 	%rd318, %r36, 8;
	add.s64 	%rd319, %rd2, %rd318;
	ld.global.u64 	%rd181, [%rd319];
	or.b64  	%rd320, %rd526, %rd181;
	and.b64  	%rd321, %rd320, -4294967296;
	setp.ne.s64 	%p11, %rd321, 0;
	@%p11 bra 	$L__BB7_78;
	cvt.u32.u64 	%r87, %rd181;
	cvt.u32.u64 	%r88, %rd526;
	div.u32 	%r89, %r88, %r87;
	mul.lo.s32 	%r90, %r89, %r87;
	sub.s32 	%r91, %r88, %r90;
	cvt.u64.u32 	%rd528, %r89;
	cvt.u64.u32 	%rd529, %r91;
	bra.uni 	$L__BB7_79;
$L__BB7_78:
	div.s64 	%rd528, %rd526, %rd181;
	mul.lo.s64 	%rd322, %rd528, %rd181;
	sub.s64 	%rd529, %rd526, %rd322;
$L__BB7_79:
	add.s64 	%rd324, %rd1, %rd318;
	ld.global.u64 	%rd325, [%rd324];
	mad.lo.s64 	%rd188, %rd325, %rd529, %rd180;
	mul.wide.u32 	%rd326, %r33, 8;
	add.s64 	%rd327, %rd2, %rd326;
	ld.global.u64 	%rd189, [%rd327];
	or.b64  	%rd328, %rd528, %rd189;
	and.b64  	%rd329, %rd328, -4294967296;
	setp.ne.s64 	%p12, %rd329, 0;
	@%p12 bra 	$L__BB7_81;
	cvt.u32.u64 	%r92, %rd189;
	cvt.u32.u64 	%r93, %rd528;
	div.u32 	%r94, %r93, %r92;
	mul.lo.s32 	%r95, %r94, %r92;
	sub.s32 	%r96, %r93, %r95;
	cvt.u64.u32 	%rd545, %r94;
	cvt.u64.u32 	%rd531, %r96;
	bra.uni 	$L__BB7_82;
$L__BB7_81:
	div.s64 	%rd545, %rd528, %rd189;
	mul.lo.s64 	%rd330, %rd545, %rd189;
	sub.s64 	%rd531, %rd528, %rd330;
$L__BB7_82:
	add.s64 	%rd332, %rd1, %rd326;
	ld.global.u64 	%rd333, [%rd332];
	mad.lo.s64 	%rd554, %rd333, %rd531, %rd188;
	add.s32 	%r205, %r205, -8;
	add.s32 	%r204, %r204, 8;
	setp.ne.s32 	%p13, %r204, 0;
	@%p13 bra 	$L__BB7_58;
	add.s32 	%r207, %r205, 3;
$L__BB7_84:
	setp.eq.s32 	%p14, %r25, 0;
	@%p14 bra 	$L__BB7_113;
	and.b32  	%r41, %r23, 3;
	setp.lt.u32 	%p15, %r25, 4;
	@%p15 bra 	$L__BB7_99;
	mul.wide.u32 	%rd335, %r207, 8;
	add.s64 	%rd336, %rd2, %rd335;
	ld.global.u64 	%rd200, [%rd336];
	or.b64  	%rd337, %rd545, %rd200;
	and.b64  	%rd338, %rd337, -4294967296;
	setp.ne.s64 	%p16, %rd338, 0;
	@%p16 bra 	$L__BB7_88;
	cvt.u32.u64 	%r97, %rd200;
	cvt.u32.u64 	%r98, %rd545;
	div.u32 	%r99, %r98, %r97;
	mul.lo.s32 	%r100, %r99, %r97;
	sub.s32 	%r101, %r98, %r100;
	cvt.u64.u32 	%rd535, %r99;
	cvt.u64.u32 	%rd536, %r101;
	bra.uni 	$L__BB7_89;
$L__BB7_88:
	div.s64 	%rd535, %rd545, %rd200;
	mul.lo.s64 	%rd339, %rd535, %rd200;
	sub.s64 	%rd536, %rd545, %rd339;
$L__BB7_89:
	add.s64 	%rd341, %rd1, %rd335;
	ld.global.u64 	%rd342, [%rd341];
	mad.lo.s64 	%rd207, %rd342, %rd536, %rd554;
	add.s32 	%r42, %r207, -1;
	mul.wide.u32 	%rd343, %r42, 8;
	add.s64 	%rd344, %rd2, %rd343;
	ld.global.u64 	%rd208, [%rd344];
	or.b64  	%rd345, %rd535, %rd208;
	and.b64  	%rd346, %rd345, -4294967296;
	setp.ne.s64 	%p17, %rd346, 0;
	@%p17 bra 	$L__BB7_91;
	cvt.u32.u64 	%r102, %rd208;
	cvt.u32.u64 	%r103, %rd535;
	div.u32 	%r104, %r103, %r102;
	mul.lo.s32 	%r105, %r104, %r102;
	sub.s32 	%r106, %r103, %r105;
	cvt.u64.u32 	%rd537, %r104;
	cvt.u64.u32 	%rd538, %r106;
	bra.uni 	$L__BB7_92;
$L__BB7_91:
	div.s64 	%rd537, %rd535, %rd208;
	mul.lo.s64 	%rd347, %rd537, %rd208;
	sub.s64 	%rd538, %rd535, %rd347;
$L__BB7_92:
	add.s64 	%rd349, %rd1, %rd343;
	ld.global.u64 	%rd350, [%rd349];
	mad.lo.s64 	%rd215, %rd350, %rd538, %rd207;
	add.s32 	%r43, %r207, -2;
	mul.wide.u32 	%rd351, %r43, 8;
	add.s64 	%rd352, %rd2, %rd351;
	ld.global.u64 	%rd216, [%rd352];
	or.b64  	%rd353, %rd537, %rd216;
	and.b64  	%rd354, %rd353, -4294967296;
	setp.ne.s64 	%p18, %rd354, 0;
	@%p18 bra 	$L__BB7_94;
	cvt.u32.u64 	%r107, %rd216;
	cvt.u32.u64 	%r108, %rd537;
	div.u32 	%r109, %r108, %r107;
	mul.lo.s32 	%r110, %r109, %r107;
	sub.s32 	%r111, %r108, %r110;
	cvt.u64.u32 	%rd539, %r109;
	cvt.u64.u32 	%rd540, %r111;
	bra.uni 	$L__BB7_95;
$L__BB7_94:
	div.s64 	%rd539, %rd537, %rd216;
	mul.lo.s64 	%rd355, %rd539, %rd216;
	sub.s64 	%rd540, %rd537, %rd355;
$L__BB7_95:
	add.s64 	%rd357, %rd1, %rd351;
	ld.global.u64 	%rd358, [%rd357];
	mad.lo.s64 	%rd223, %rd358, %rd540, %rd215;
	add.s32 	%r44, %r207, -3;
	mul.wide.u32 	%rd359, %r44, 8;
	add.s64 	%rd360, %rd2, %rd359;
	ld.global.u64 	%rd224, [%rd360];
	or.b64  	%rd361, %rd539, %rd224;
	and.b64  	%rd362, %rd361, -4294967296;
	setp.ne.s64 	%p19, %rd362, 0;
	@%p19 bra 	$L__BB7_97;
	cvt.u32.u64 	%r112, %rd224;
	cvt.u32.u64 	%r113, %rd539;
	div.u32 	%r114, %r113, %r112;
	mul.lo.s32 	%r115, %r114, %r112;
	sub.s32 	%r116, %r113, %r115;
	cvt.u64.u32 	%rd545, %r114;
	cvt.u64.u32 	%rd542, %r116;
	bra.uni 	$L__BB7_98;
$L__BB7_97:
	div.s64 	%rd545, %rd539, %rd224;
	mul.lo.s64 	%rd363, %rd545, %rd224;
	sub.s64 	%rd542, %rd539, %rd363;
$L__BB7_98:
	add.s64 	%rd365, %rd1, %rd359;
	ld.global.u64 	%rd366, [%rd365];
	mad.lo.s64 	%rd554, %rd366, %rd542, %rd223;
	add.s32 	%r207, %r207, -4;
$L__BB7_99:
	setp.eq.s32 	%p20, %r41, 0;
	@%p20 bra 	$L__BB7_113;
	setp.eq.s32 	%p21, %r41, 1;
	@%p21 bra 	$L__BB7_108;
	mul.wide.u32 	%rd368, %r207, 8;
	add.s64 	%rd369, %rd2, %rd368;
	ld.global.u64 	%rd235, [%rd369];
	or.b64  	%rd370, %rd545, %rd235;
	and.b64  	%rd371, %rd370, -4294967296;
	setp.ne.s64 	%p22, %rd371, 0;
	@%p22 bra 	$L__BB7_103;
	cvt.u32.u64 	%r117, %rd235;
	cvt.u32.u64 	%r118, %rd545;
	div.u32 	%r119, %r118, %r117;
	mul.lo.s32 	%r120, %r119, %r117;
	sub.s32 	%r121, %r118, %r120;
	cvt.u64.u32 	%rd546, %r119;
	cvt.u64.u32 	%rd547, %r121;
	bra.uni 	$L__BB7_104;
$L__BB7_103:
	div.s64 	%rd546, %rd545, %rd235;
	mul.lo.s64 	%rd372, %rd546, %rd235;
	sub.s64 	%rd547, %rd545, %rd372;
$L__BB7_104:
	add.s64 	%rd374, %rd1, %rd368;
	ld.global.u64 	%rd375, [%rd374];
	mad.lo.s64 	%rd242, %rd375, %rd547, %rd554;
	add.s32 	%r47, %r207, -1;
	mul.wide.u32 	%rd376, %r47, 8;
	add.s64 	%rd377, %rd2, %rd376;
	ld.global.u64 	%rd243, [%rd377];
	or.b64  	%rd378, %rd546, %rd243;
	and.b64  	%rd379, %rd378, -4294967296;
	setp.ne.s64 	%p23, %rd379, 0;
	@%p23 bra 	$L__BB7_106;
	cvt.u32.u64 	%r122, %rd243;
	cvt.u32.u64 	%r123, %rd546;
	div.u32 	%r124, %r123, %r122;
	mul.lo.s32 	%r125, %r124, %r122;
	sub.s32 	%r126, %r123, %r125;
	cvt.u64.u32 	%rd545, %r124;
	cvt.u64.u32 	%rd549, %r126;
	bra.uni 	$L__BB7_107;
$L__BB7_106:
	div.s64 	%rd545, %rd546, %rd243;
	mul.lo.s64 	%rd380, %rd545, %rd243;
	sub.s64 	%rd549, %rd546, %rd380;
$L__BB7_107:
	add.s64 	%rd382, %rd1, %rd376;
	ld.global.u64 	%rd383, [%rd382];
	mad.lo.s64 	%rd554, %rd383, %rd549, %rd242;
	add.s32 	%r207, %r207, -2;
$L__BB7_108:
	and.b32  	%r127, %r23, 1;
	setp.eq.b32 	%p24, %r127, 1;
	not.pred 	%p25, %p24;
	@%p25 bra 	$L__BB7_113;
	mul.wide.u32 	%rd384, %r207, 8;
	add.s64 	%rd385, %rd2, %rd384;
	ld.global.u64 	%rd254, [%rd385];
	or.b64  	%rd386, %rd545, %rd254;
	and.b64  	%rd387, %rd386, -4294967296;
	setp.ne.s64 	%p26, %rd387, 0;
	@%p26 bra 	$L__BB7_111;
	cvt.u32.u64 	%r128, %rd254;
	cvt.u32.u64 	%r129, %rd545;
	rem.u32 	%r130, %r129, %r128;
	cvt.u64.u32 	%rd553, %r130;
	bra.uni 	$L__BB7_112;
$L__BB7_111:
	rem.s64 	%rd553, %rd545, %rd254;
$L__BB7_112:
	add.s64 	%rd389, %rd1, %rd384;
	ld.global.u64 	%rd390, [%rd389];
	mad.lo.s64 	%rd554, %rd390, %rd553, %rd554;
$L__BB7_113:
	add.s64 	%rd391, %rd3, %rd554;
	ld.global.u8 	%rs2, [%rd391];
	st.shared.u8 	[%r5], %rs2;
$L__BB7_114:
	bar.sync 	0;
	setp.lt.u32 	%p48, %r209, 66;
	@%p48 bra 	$L__BB7_118;
$L__BB7_115:
	shr.u32 	%r51, %r209, 1;
	setp.ge.u32 	%p49, %r1, %r51;
	@%p49 bra 	$L__BB7_117;
	ld.shared.s8 	%rs8, [%r5];
	abs.s16 	%rs9, %rs8;
	add.s32 	%r199, %r5, %r51;
	ld.shared.s8 	%rs10, [%r199];
	abs.s16 	%rs11, %rs10;
	add.s16 	%rs12, %rs11, %rs9;
	st.shared.u8 	[%r5], %rs12;
$L__BB7_117:
	bar.sync 	0;
	setp.gt.u32 	%p50, %r209, 131;
	mov.u32 	%r209, %r51;
	@%p50 bra 	$L__BB7_115;
$L__BB7_118:
	setp.gt.u32 	%p51, %r1, 31;
	@%p51 bra 	$L__BB7_121;
	ld.volatile.shared.s8 	%rs13, [%r5];
	abs.s16 	%rs14, %rs13;
	ld.volatile.shared.s8 	%rs15, [%r5+32];
	abs.s16 	%rs16, %rs15;
	add.s16 	%rs17, %rs16, %rs14;
	st.volatile.shared.u8 	[%r5], %rs17;
	ld.volatile.shared.s8 	%rs18, [%r5];
	abs.s16 	%rs19, %rs18;
	ld.volatile.shared.s8 	%rs20, [%r5+16];
	abs.s16 	%rs21, %rs20;
	add.s16 	%rs22, %rs21, %rs19;
	st.volatile.shared.u8 	[%r5], %rs22;
	ld.volatile.shared.s8 	%rs23, [%r5];
	abs.s16 	%rs24, %rs23;
	ld.volatile.shared.s8 	%rs25, [%r5+8];
	abs.s16 	%rs26, %rs25;
	add.s16 	%rs27, %rs26, %rs24;
	st.volatile.shared.u8 	[%r5], %rs27;
	ld.volatile.shared.s8 	%rs28, [%r5];
	abs.s16 	%rs29, %rs28;
	ld.volatile.shared.s8 	%rs30, [%r5+4];
	abs.s16 	%rs31, %rs30;
	add.s16 	%rs32, %rs31, %rs29;
	st.volatile.shared.u8 	[%r5], %rs32;
	ld.volatile.shared.s8 	%rs33, [%r5];
	abs.s16 	%rs34, %rs33;
	ld.volatile.shared.s8 	%rs35, [%r5+2];
	abs.s16 	%rs36, %rs35;
	add.s16 	%rs37, %rs36, %rs34;
	st.volatile.shared.u8 	[%r5], %rs37;
	ld.volatile.shared.s8 	%rs38, [%r5];
	abs.s16 	%rs39, %rs38;
	ld.volatile.shared.s8 	%rs40, [%r5+1];
	abs.s16 	%rs41, %rs40;
	add.s16 	%rs42, %rs41, %rs39;
	st.volatile.shared.u8 	[%r5], %rs42;
	setp.ne.s32 	%p52, %r1, 0;
	@%p52 bra 	$L__BB7_121;
	ld.shared.u8 	%rs43, [sdata_i8];
	cvt.u64.u32 	%rd467, %r2;
	cvta.to.global.u64 	%rd468, %rd260;
	add.s64 	%rd469, %rd468, %rd467;
	st.global.u8 	[%rd469], %rs43;
$L__BB7_121:
	ret;

}
	// .globl	contiguous_reduce2_i8
.visible .entry contiguous_reduce2_i8(
	.param .u64 .ptr .align 1 contiguous_reduce2_i8_param_0,
	.param .u64 .ptr .align 1 contiguous_reduce2_i8_param_1,
	.param .u64 .ptr .align 1 contiguous_reduce2_i8_param_2,
	.param .u64 .ptr .align 1 contiguous_reduce2_i8_param_3,
	.param .u64 contiguous_reduce2_i8_param_4,
	.param .u64 contiguous_reduce2_i8_param_5,
	.param .u64 contiguous_reduce2_i8_param_6
)
{
	.reg .pred 	%p<53>;
	.reg .b16 	%rs<44>;
	.reg .b32 	%r<214>;
	.reg .b64 	%rd<564>;

	ld.param.u64 	%rd266, [contiguous_reduce2_i8_param_1];
	ld.param.u64 	%rd267, [contiguous_reduce2_i8_param_2];
	ld.param.u64 	%rd268, [contiguous_reduce2_i8_param_3];
	ld.param.u64 	%rd263, [contiguous_reduce2_i8_param_4];
	ld.param.u64 	%rd264, [contiguous_reduce2_i8_param_5];
	ld.param.u64 	%rd265, [contiguous_reduce2_i8_param_6];
	cvta.to.global.u64 	%rd1, %rd268;
	cvta.to.global.u64 	%rd2, %rd267;
	cvta.to.global.u64 	%rd563, %rd266;
	mov.u32 	%r1, %tid.x;
	mov.u32 	%r2, %ctaid.x;
	mov.u32 	%r213, %ntid.x;
	mul.lo.s32 	%r51, %r2, %r213;
	shl.b32 	%r52, %r51, 1;
	add.s32 	%r4, %r52, %r1;
	mov.u32 	%r53, sdata_i8;
	add.s32 	%r5, %r53, %r1;
	mov.b16 	%rs1, 0;
	st.shared.u8 	[%r5], %rs1;
	add.s32 	%r54, %r4, %r213;
	cvt.u64.u32 	%rd4, %r54;
	setp.le.u64 	%p1, %rd264, %rd4;
	@%p1 bra 	$L__BB8_54;
	cvt.u64.u32 	%rd396, %r4;
	mov.u32 	%r131, %ctaid.y;
	cvt.u64.u32 	%rd397, %r131;
	mul.lo.s64 	%rd398, %rd264, %rd397;
	add.s64 	%rd517, %rd398, %rd396;
	add.s64 	%rd515, %rd398, %rd4;
	cvt.u32.u64 	%r6, %rd263;
	add.s32 	%r207, %r6, -1;
	setp.lt.s32 	%p27, %r207, 0;
	mov.b64 	%rd521, 0;
	mov.u64 	%rd522, %rd521;
	@%p27 bra 	$L__BB8_53;
	setp.lt.u32 	%p28, %r207, 3;
	mov.b64 	%rd522, 0;
	mov.u64 	%rd521, %rd522;
	@%p28 bra 	$L__BB8_30;
	add.s32 	%r205, %r6, -2;
	and.b32  	%r132, %r6, -4;
	neg.s32 	%r204, %r132;
	mov.b64 	%rd522, 0;
$L__BB8_4:
	.pragma "nounroll";
	add.s32 	%r12, %r205, 1;
	mul.wide.u32 	%rd402, %r12, 8;
	add.s64 	%rd403, %rd2, %rd402;
	ld.global.u64 	%rd11, [%rd403];
	or.b64  	%rd404, %rd517, %rd11;
	and.b64  	%rd405, %rd404, -4294967296;
	setp.ne.s64 	%p29, %rd405, 0;
	@%p29 bra 	$L__BB8_6;
	cvt.u32.u64 	%r133, %rd11;
	cvt.u32.u64 	%r134, %rd517;
	div.u32 	%r135, %r134, %r133;
	mul.lo.s32 	%r136, %r135, %r133;
	sub.s32 	%r137, %r134, %r136;
	cvt.u64.u32 	%rd483, %r135;
	cvt.u64.u32 	%rd484, %r137;
	bra.uni 	$L__BB8_7;
$L__BB8_6:
	div.s64 	%rd483, %rd517, %rd11;
	mul.lo.s64 	%rd406, %rd483, %rd11;
	sub.s64 	%rd484, %rd517, %rd406;
$L__BB8_7:
	mul.wide.u32 	%rd407, %r12, 8;
	add.s64 	%rd408, %rd1, %rd407;
	ld.global.u64 	%rd18, [%rd408];
	mad.lo.s64 	%rd19, %rd18, %rd484, %rd521;
	or.b64  	%rd409, %rd515, %rd11;
	and.b64  	%rd410, %rd409, -4294967296;
	setp.ne.s64 	%p30, %rd410, 0;
	@%p30 bra 	$L__BB8_9;
	cvt.u32.u64 	%r138, %rd11;
	cvt.u32.u64 	%r139, %rd515;
	div.u32 	%r140, %r139, %r138;
	mul.lo.s32 	%r141, %r140, %r138;
	sub.s32 	%r142, %r139, %r141;
	cvt.u64.u32 	%rd485, %r140;
	cvt.u64.u32 	%rd486, %r142;
	bra.uni 	$L__BB8_10;
$L__BB8_9:
	div.s64 	%rd485, %rd515, %rd11;
	mul.lo.s64 	%rd411, %rd485, %rd11;
	sub.s64 	%rd486, %rd515, %rd411;
$L__BB8_10:
	mad.lo.s64 	%rd26, %rd486, %rd18, %rd522;
	mul.wide.u32 	%rd412, %r205, 8;
	add.s64 	%rd413, %rd2, %rd412;
	ld.global.u64 	%rd27, [%rd413];
	or.b64  	%rd414, %rd483, %rd27;
	and.b64  	%rd415, %rd414, -4294967296;
	setp.ne.s64 	%p31, %rd415, 0;
	@%p31 bra 	$L__BB8_12;
	cvt.u32.u64 	%r143, %rd27;
	cvt.u32.u64 	%r144, %rd483;
	div.u32 	%r145, %r144, %r143;
	mul.lo.s32 	%r146, %r145, %r143;
	sub.s32 	%r147, %r144, %r146;
	cvt.u64.u32 	%rd487, %r145;
	cvt.u64.u32 	%rd488, %r147;
	bra.uni 	$L__BB8_13;
$L__BB8_12:
	div.s64 	%rd487, %rd483, %rd27;
	mul.lo.s64 	%rd416, %rd487, %rd27;
	sub.s64 	%rd488, %rd483, %rd416;
$L__BB8_13:
	mul.wide.u32 	%rd417, %r205, 8;
	add.s64 	%rd418, %rd1, %rd417;
	ld.global.u64 	%rd34, [%rd418];
	mad.lo.s64 	%rd35, %rd34, %rd488, %rd19;
	or.b64  	%rd419, %rd485, %rd27;
	and.b64  	%rd420, %rd419, -4294967296;
	setp.ne.s64 	%p32, %rd420, 0;
	@%p32 bra 	$L__BB8_15;
	cvt.u32.u64 	%r148, %rd27;
	cvt.u32.u64 	%r149, %rd485;
	div.u32 	%r150, %r149, %r148;
	mul.lo.s32 	%r151, %r150, %r148;
	sub.s32 	%r152, %r149, %r151;
	cvt.u64.u32 	%rd489, %r150;
	cvt.u64.u32 	%rd490, %r152;
	bra.uni 	$L__BB8_16;
$L__BB8_15:
	div.s64 	%rd489, %rd485, %rd27;
	mul.lo.s64 	%rd421, %rd489, %rd27;
	sub.s64 	%rd490, %rd485, %rd421;
$L__BB8_16:
	mad.lo.s64 	%rd42, %rd490, %rd34, %rd26;
	add.s32 	%r13, %r205, -1;
	mul.wide.u32 	%rd422, %r13, 8;
	add.s64 	%rd423, %rd2, %rd422;
	ld.global.u64 	%rd43, [%rd423];
	or.b64  	%rd424, %rd487, %rd43;
	and.b64  	%rd425, %rd424, -4294967296;
	setp.ne.s64 	%p33, %rd425, 0;
	@%p33 bra 	$L__BB8_18;
	cvt.u32.u64 	%r153, %rd43;
	cvt.u32.u64 	%r154, %rd487;
	div.u32 	%r155, %r154, %r153;
	mul.lo.s32 	%r156, %r155, %r153;
	sub.s32 	%r157, %r154, %r156;
	cvt.u64.u32 	%rd491, %r155;
	cvt.u64.u32 	%rd492, %r157;
	bra.uni 	$L__BB8_19;
$L__BB8_18:
	div.s64 	%rd491, %rd487, %rd43;
	mul.lo.s64 	%rd426, %rd491, %rd43;
	sub.s64 	%rd492, %rd487, %rd426;
$L__BB8_19:
	mul.wide.u32 	%rd427, %r13, 8;
	add.s64 	%rd428, %rd1, %rd427;
	ld.global.u64 	%rd50, [%rd428];
	mad.lo.s64 	%rd51, %rd50, %rd492, %rd35;
	or.b64  	%rd429, %rd489, %rd43;
	and.b64  	%rd430, %rd429, -4294967296;
	setp.ne.s64 	%p34, %rd430, 0;
	@%p34 bra 	$L__BB8_21;
	cvt.u32.u64 	%r158, %rd43;
	cvt.u32.u64 	%r159, %rd489;
	div.u32 	%r160, %r159, %r158;
	mul.lo.s32 	%r161, %r160, %r158;
	sub.s32 	%r162, %r159, %r161;
	cvt.u64.u32 	%rd493, %r160;
	cvt.u64.u32 	%rd494, %r162;
	bra.uni 	$L__BB8_22;
$L__BB8_21:
	div.s64 	%rd493, %rd489, %rd43;
	mul.lo.s64 	%rd431, %rd493, %rd43;
	sub.s64 	%rd494, %rd489, %rd431;
$L__BB8_22:
	mad.lo.s64 	%rd58, %rd494, %rd50, %rd42;
	add.s32 	%r163, %r205, -2;
	mul.wide.u32 	%rd432, %r163, 8;
	add.s64 	%rd433, %rd2, %rd432;
	ld.global.u64 	%rd59, [%rd433];
	or.b64  	%rd434, %rd491, %rd59;
	and.b64  	%rd435, %rd434, -4294967296;
	setp.ne.s64 	%p35, %rd435, 0;
	@%p35 bra 	$L__BB8_24;
	cvt.u32.u64 	%r164, %rd59;
	cvt.u32.u64 	%r165, %rd491;
	div.u32 	%r166, %r165, %r164;
	mul.lo.s32 	%r167, %r166, %r164;
	sub.s32 	%r168, %r165, %r167;
	cvt.u64.u32 	%rd517, %r166;
	cvt.u64.u32 	%rd496, %r168;
	bra.uni 	$L__BB8_25;
$L__BB8_24:
	div.s64 	%rd517, %rd491, %rd59;
	mul.lo.s64 	%rd436, %rd517, %rd59;
	sub.s64 	%rd496, %rd491, %rd436;
$L__BB8_25:
	mul.wide.u32 	%rd437, %r163, 8;
	add.s64 	%rd438, %rd1, %rd437;
	ld.global.u64 	%rd66, [%rd438];
	mad.lo.s64 	%rd521, %rd66, %rd496, %rd51;
	or.b64  	%rd439, %rd493, %rd59;
	and.b64  	%rd440, %rd439, -4294967296;
	setp.ne.s64 	%p36, %rd440, 0;
	@%p36 bra 	$L__BB8_27;
	cvt.u32.u64 	%r170, %rd59;
	cvt.u32.u64 	%r171, %rd493;
	div.u32 	%r172, %r171, %r170;
	mul.lo.s32 	%r173, %r172, %r170;
	sub.s32 	%r174, %r171, %r173;
	cvt.u64.u32 	%rd515, %r172;
	cvt.u64.u32 	%rd498, %r174;
	bra.uni 	$L__BB8_28;
$L__BB8_27:
	div.s64 	%rd515, %rd493, %rd59;
	mul.lo.s64 	%rd441, %rd515, %rd59;
	sub.s64 	%rd498, %rd493, %rd441;
$L__BB8_28:
	mad.lo.s64 	%rd522, %rd498, %rd66, %rd58;
	add.s32 	%r205, %r205, -4;
	add.s32 	%r204, %r204, 4;
	setp.ne.s32 	%p37, %r204, 0;
	@%p37 bra 	$L__BB8_4;
	add.s32 	%r207, %r205, 1;
$L__BB8_30:
	and.b32  	%r18, %r6, 3;
	setp.eq.s32 	%p38, %r18, 0;
	@%p38 bra 	$L__BB8_53;
	setp.eq.s32 	%p39, %r18, 1;
	@%p39 bra 	$L__BB8_45;
	mul.wide.u32 	%rd443, %r207, 8;
	add.s64 	%rd444, %rd2, %rd443;
	ld.global.u64 	%rd81, [%rd444];
	or.b64  	%rd445, %rd517, %rd81;
	and.b64  	%rd446, %rd445, -4294967296;
	setp.ne.s64 	%p40, %rd446, 0;
	@%p40 bra 	$L__BB8_34;
	cvt.u32.u64 	%r175, %rd81;
	cvt.u32.u64 	%r176, %rd517;
	div.u32 	%r177, %r176, %r175;
	mul.lo.s32 	%r178, %r177, %r175;
	sub.s32 	%r179, %r176, %r178;
	cvt.u64.u32 	%rd505, %r177;
	cvt.u64.u32 	%rd506, %r179;
	bra.uni 	$L__BB8_35;
$L__BB8_34:
	div.s64 	%rd505, %rd517, %rd81;
	mul.lo.s64 	%rd447, %rd505, %rd81;
	sub.s64 	%rd506, %rd517, %rd447;
$L__BB8_35:
	add.s64 	%rd449, %rd1, %rd443;
	ld.global.u64 	%rd88, [%rd449];
	mad.lo.s64 	%rd89, %rd88, %rd506, %rd521;
	or.b64  	%rd450, %rd515, %rd81;
	and.b64  	%rd451, %rd450, -4294967296;
	setp.ne.s64 	%p41, %rd451, 0;
	@%p41 bra 	$L__BB8_37;
	cvt.u32.u64 	%r180, %rd81;
	cvt.u32.u64 	%r181, %rd515;
	div.u32 	%r182, %r181, %r180;
	mul.lo.s32 	%r183, %r182, %r180;
	sub.s32 	%r184, %r181, %r183;
	cvt.u64.u32 	%rd507, %r182;
	cvt.u64.u32 	%rd508, %r184;
	bra.uni 	$L__BB8_38;
$L__BB8_37:
	div.s64 	%rd507, %rd515, %rd81;
	mul.lo.s64 	%rd452, %rd507, %rd81;
	sub.s64 	%rd508, %rd515, %rd452;
$L__BB8_38:
	mad.lo.s64 	%rd96, %rd508, %rd88, %rd522;
	add.s32 	%r19, %r207, -1;
	mul.wide.u32 	%rd453, %r19, 8;
	add.s64 	%rd454, %rd2, %rd453;
	ld.global.u64 	%rd97, [%rd454];
	or.b64  	%rd455, %rd505, %rd97;
	and.b64  	%rd456, %rd455, -4294967296;
	setp.ne.s64 	%p42, %rd456, 0;
	@%p42 bra 	$L__BB8_40;
	cvt.u32.u64 	%r185, %rd97;
	cvt.u32.u64 	%r186, %rd505;
	div.u32 	%r187, %r186, %r185;
	mul.lo.s32 	%r188, %r187, %r185;
	sub.s32 	%r189, %r186, %r188;
	cvt.u64.u32 	%rd517, %r187;
	cvt.u64.u32 	%rd510, %r189;
	bra.uni 	$L__BB8_41;
$L__BB8_40:
	div.s64 	%rd517, %rd505, %rd97;
	mul.lo.s64 	%rd457, %rd517, %rd97;
	sub.s64 	%rd510, %rd505, %rd457;
$L__BB8_41:
	add.s64 	%rd459, %rd1, %rd453;
	ld.global.u64 	%rd104, [%rd459];
	mad.lo.s64 	%rd521, %rd104, %rd510, %rd89;
	or.b64  	%rd460, %rd507, %rd97;
	and.b64  	%rd461, %rd460, -4294967296;
	setp.ne.s64 	%p43, %rd461, 0;
	@%p43 bra 	$L__BB8_43;
	cvt.u32.u64 	%r190, %rd97;
	cvt.u32.u64 	%r191, %rd507;
	div.u32 	%r192, %r191, %r190;
	mul.lo.s32 	%r193, %r192, %r190;
	sub.s32 	%r194, %r191, %r193;
	cvt.u64.u32 	%rd515, %r192;
	cvt.u64.u32 	%rd512, %r194;
	bra.uni 	$L__BB8_44;
$L__BB8_43:
	div.s64 	%rd515, %rd507, %rd97;
	mul.lo.s64 	%rd462, %rd515, %rd97;
	sub.s64 	%rd512, %rd507, %rd462;
$L__BB8_44:
	mad.lo.s64 	%rd522, %rd512, %rd104, %rd96;
	add.s32 	%r207, %r207, -2;
$L__BB8_45:
	and.b32  	%r195, %r6, 1;
	setp.eq.b32 	%p44, %r195, 1;
	not.pred 	%p45, %p44;
	@%p45 bra 	$L__BB8_53;
	mul.wide.u32 	%rd463, %r207, 8;
	add.s64 	%rd464, %rd2, %rd463;
	ld.global.u64 	%rd119, [%rd464];
	or.b64  	%rd465, %rd517, %rd119;
	and.b64  	%rd466, %rd465, -4294967296;
	setp.ne.s64 	%p46, %rd466, 0;
	@%p46 bra 	$L__BB8_48;
	cvt.u32.u64 	%r196, %rd119;
	cvt.u32.u64 	%r197, %rd517;
	rem.u32 	%r198, %r197, %r196;
	cvt.u64.u32 	%rd519, %r198;
	bra.uni 	$L__BB8_49;
$L__BB8_48:
	rem.s64 	%rd519, %rd517, %rd119;
$L__BB8_49:
	add.s64 	%rd468, %rd1, %rd463;
	ld.global.u64 	%rd123, [%rd468];
	mad.lo.s64 	%rd521, %rd123, %rd519, %rd521;
	or.b64  	%rd469, %rd515, %rd119;
	and.b64  	%rd470, %rd469, -4294967296;
	setp.ne.s64 	%p47, %rd470, 0;
	@%p47 bra 	$L__BB8_51;
	cvt.u32.u64 	%r199, %rd119;
	cvt.u32.u64 	%r200, %rd515;
	rem.u32 	%r201, %r200, %r199;
	cvt.u64.u32 	%rd520, %r201;
	bra.uni 	$L__BB8_52;
$L__BB8_51:
	rem.s64 	%rd520, %rd515, %rd119;
$L__BB8_52:
	mad.lo.s64 	%rd522, %rd520, %rd123, %rd522;
$L__BB8_53:
	add.s64 	%rd471, %rd563, %rd521;
	ld.global.s8 	%rs3, [%rd471];
	abs.s16 	%rs4, %rs3;
	add.s64 	%rd472, %rd563, %rd522;
	ld.global.s8 	%rs5, [%rd472];
	abs.s16 	%rs6, %rs5;
	add.s16 	%rs7, %rs6, %rs4;
	st.shared.u8 	[%r5], %rs7;
	bra.uni 	$L__BB8_114;
$L__BB8_54:
	cvt.u64.u32 	%rd131, %r4;
	setp.le.u64 	%p2, %rd264, %rd131;
	@%p2 bra 	$L__BB8_114;
	mov.u32 	%r55, %ctaid.y;
	cvt.u64.u32 	%rd269, %r55;
	mad.lo.s64 	%rd554, %rd264, %rd269, %rd131;
	cvt.u32.u64 	%r22, %rd263;
	add.s32 	%r211, %r22, -1;
	setp.lt.s32 	%p3, %r211, 0;
	@%p3 bra 	$L__BB8_113;
	and.b32  	%r24, %r22, 7;
	setp.lt.u32 	%p4, %r211, 7;
	@%p4 bra 	$L__BB8_84;
	add.s32 	%r209, %r22, -4;
	and.b32  	%r56, %r22, -8;
	neg.s32 	%r208, %r56;
$L__BB8_58:
	.pragma "nounroll";
	add.s32 	%r29, %r209, 3;
	mul.wide.u32 	%rd271, %r29, 8;
	add.s64 	%rd272, %rd2, %rd271;
	ld.global.u64 	%rd135, [%rd272];
	or.b64  	%rd273, %rd554, %rd135;
	and.b64  	%rd274, %rd273, -4294967296;
	setp.ne.s64 	%p5, %rd274, 0;
	@%p5 bra 	$L__BB8_60;
	cvt.u32.u64 	%r57, %rd135;
	cvt.u32.u64 	%r58, %rd554;
	div.u32 	%r59, %r58, %r57;
	mul.lo.s32 	%r60, %r59, %r57;
	sub.s32 	%r61, %r58, %r60;
	cvt.u64.u32 	%rd525, %r59;
	cvt.u64.u32 	%rd526, %r61;
	bra.uni 	$L__BB8_61;
$L__BB8_60:
	div.s64 	%rd525, %rd554, %rd135;
	mul.lo.s64 	%rd275, %rd525, %rd135;
	sub.s64 	%rd526, %rd554, %rd275;
$L__BB8_61:
	add.s64 	%rd277, %rd1, %rd271;
	ld.global.u64 	%rd278, [%rd277];
	mul.lo.s64 	%rd142, %rd278, %rd526;
	add.s32 	%r30, %r209, 2;
	mul.wide.u32 	%rd279, %r30, 8;
	add.s64 	%rd280, %rd2, %rd279;
	ld.global.u64 	%rd143, [%rd280];
	or.b64  	%rd281, %rd525, %rd143;
	and.b64  	%rd282, %rd281, -4294967296;
	setp.ne.s64 	%p6, %rd282, 0;
	@%p6 bra 	$L__BB8_63;
	cvt.u32.u64 	%r62, %rd143;
	cvt.u32.u64 	%r63, %rd525;
	div.u32 	%r64, %r63, %r62;
	mul.lo.s32 	%r65, %r64, %r62;
	sub.s32 	%r66, %r63, %r65;
	cvt.u64.u32 	%rd527, %r64;
	cvt.u64.u32 	%rd528, %r66;
	bra.uni 	$L__BB8_64;
$L__BB8_63:
	div.s64 	%rd527, %rd525, %rd143;
	mul.lo.s64 	%rd283, %rd527, %rd143;
	sub.s64 	%rd528, %rd525, %rd283;
$L__BB8_64:
	add.s64 	%rd285, %rd1, %rd279;
	ld.global.u64 	%rd286, [%rd285];
	mad.lo.s64 	%rd150, %rd286, %rd528, %rd142;
	add.s32 	%r31, %r209, 1;
	mul.wide.u32 	%rd287, %r31, 8;
	add.s64 	%rd288, %rd2, %rd287;
	ld.global.u64 	%rd151, [%rd288];
	or.b64  	%rd289, %rd527, %rd151;
	and.b64  	%rd290, %rd289, -4294967296;
	setp.ne.s64 	%p7, %rd290, 0;
	@%p7 bra 	$L__BB8_66;
	cvt.u32.u64 	%r67, %rd151;
	cvt.u32.u64 	%r68, %rd527;
	div.u32 	%r69, %r68, %r67;
	mul.lo.s32 	%r70, %r69, %r67;
	sub.s32 	%r71, %r68, %r70;
	cvt.u64.u32 	%rd529, %r69;
	cvt.u64.u32 	%rd530, %r71;
	bra.uni 	$L__BB8_67;
$L__BB8_66:
	div.s64 	%rd529, %rd527, %rd151;
	mul.lo.s64 	%rd291, %rd529, %rd151;
	sub.s64 	%rd530, %rd527, %rd291;
$L__BB8_67:
	add.s64 	%rd293, %rd1, %rd287;
	ld.global.u64 	%rd294, [%rd293];
	mad.lo.s64 	%rd158, %rd294, %rd530, %rd150;
	add.s32 	%r32, %r209, -4;
	mul.wide.u32 	%rd295, %r209, 8;
	add.s64 	%rd296, %rd2, %rd295;
	ld.global.u64 	%rd159, [%rd296];
	or.b64  	%rd297, %rd529, %rd159;
	and.b64  	%rd298, %rd297, -4294967296;
	setp.ne.s64 	%p8, %rd298, 0;
	@%p8 bra 	$L__BB8_69;
	cvt.u32.u64 	%r72, %rd159;
	cvt.u32.u64 	%r73, %rd529;
	div.u32 	%r74, %r73, %r72;
	mul.lo.s32 	%r75, %r74, %r72;
	sub.s32 	%r76, %r73, %r75;
	cvt.u64.u32 	%rd531, %r74;
	cvt.u64.u32 	%rd532, %r76;
	bra.uni 	$L__BB8_70;
$L__BB8_69:
	div.s64 	%rd531, %rd529, %rd159;
	mul.lo.s64 	%rd299, %rd531, %rd159;
	sub.s64 	%rd532, %rd529, %rd299;
$L__BB8_70:
	add.s64 	%rd301, %rd1, %rd295;
	ld.global.u64 	%rd302, [%rd301];
	mad.lo.s64 	%rd166, %rd302, %rd532, %rd158;
	add.s32 	%r33, %r209, -1;
	mul.wide.u32 	%rd303, %r33, 8;
	add.s64 	%rd304, %rd2, %rd303;
	ld.global.u64 	%rd167, [%rd304];
	or.b64  	%rd305, %rd531, %rd167;
	and.b64  	%rd306, %rd305, -4294967296;
	setp.ne.s64 	%p9, %rd306, 0;
	@%p9 bra 	$L__BB8_72;
	cvt.u32.u64 	%r77, %rd167;
	cvt.u32.u64 	%r78, %rd531;
	div.u32 	%r79, %r78, %r77;
	mul.lo.s32 	%r80, %r79, %r77;
	sub.s32 	%r81, %r78, %r80;
	cvt.u64.u32 	%rd533, %r79;
	cvt.u64.u32 	%rd534, %r81;
	bra.uni 	$L__BB8_73;
$L__BB8_72:
	div.s64 	%rd533, %rd531, %rd167;
	mul.lo.s64 	%rd307, %rd533, %rd167;
	sub.s64 	%rd534, %rd531, %rd307;
$L__BB8_73:
	add.s64 	%rd309, %rd1, %rd303;
	ld.global.u64 	%rd310, [%rd309];
	mad.lo.s64 	%rd174, %rd310, %rd534, %rd166;
	add.s32 	%r34, %r209, -2;
	mul.wide.u32 	%rd311, %r34, 8;
	add.s64 	%rd312, %rd2, %rd311;
	ld.global.u64 	%rd175, [%rd312];
	or.b64  	%rd313, %rd533, %rd175;
	and.b64  	%rd314, %rd313, -4294967296;
	setp.ne.s64 	%p10, %rd314, 0;
	@%p10 bra 	$L__BB8_75;
	cvt.u32.u64 	%r82, %rd175;
	cvt.u32.u64 	%r83, %rd533;
	div.u32 	%r84, %r83, %r82;
	mul.lo.s32 	%r85, %r84, %r82;
	sub.s32 	%r86, %r83, %r85;
	cvt.u64.u32 	%rd535, %r84;
	cvt.u64.u32 	%rd536, %r86;
	bra.uni 	$L__BB8_76;
$L__BB8_75:
	div.s64 	%rd535, %rd533, %rd175;
	mul.lo.s64 	%rd315, %rd535, %rd175;
	sub.s64 	%rd536, %rd533, %rd315;
$L__BB8_76:
	add.s64 	%rd317, %rd1, %rd311;
	ld.global.u64 	%rd318, [%rd317];
	mad.lo.s64 	%rd182, %rd318, %rd536, %rd174;
	add.s32 	%r35, %r209, -3;
	mul.wide.u32 	%rd319, %r35, 8;
	add.s64 	%rd320, %rd2, %rd319;
	ld.global.u64 	%rd183, [%rd320];
	or.b64  	%rd321, %rd535, %rd183;
	and.b64  	%rd322, %rd321, -4294967296;
	setp.ne.s64 	%p11, %rd322, 0;
	@%p11 bra 	$L__BB8_78;
	cvt.u32.u64 	%r87, %rd183;
	cvt.u32.u64 	%r88, %rd535;
	div.u32 	%r89, %r88, %r87;
	mul.lo.s32 	%r90, %r89, %r87;
	sub.s32 	%r91, %r88, %r90;
	cvt.u64.u32 	%rd537, %r89;
	cvt.u64.u32 	%rd538, %r91;
	bra.uni 	$L__BB8_79;
$L__BB8_78:
	div.s64 	%rd537, %rd535, %rd183;
	mul.lo.s64 	%rd323, %rd537, %rd183;
	sub.s64 	%rd538, %rd535, %rd323;
$L__BB8_79:
	add.s64 	%rd325, %rd1, %rd319;
	ld.global.u64 	%rd326, [%rd325];
	mad.lo.s64 	%rd190, %rd326, %rd538, %rd182;
	mul.wide.u32 	%rd327, %r32, 8;
	add.s64 	%rd328, %rd2, %rd327;
	ld.global.u64 	%rd191, [%rd328];
	or.b64  	%rd329, %rd537, %rd191;
	and.b64  	%rd330, %rd329, -4294967296;
	setp.ne.s64 	%p12, %rd330, 0;
	@%p12 bra 	$L__BB8_81;
	cvt.u32.u64 	%r92, %rd191;
	cvt.u32.u64 	%r93, %rd537;
	div.u32 	%r94, %r93, %r92;
	mul.lo.s32 	%r95, %r94, %r92;
	sub.s32 	%r96, %r93, %r95;
	cvt.u64.u32 	%rd554, %r94;
	cvt.u64.u32 	%rd540, %r96;
	bra.uni 	$L__BB8_82;
$L__BB8_81:
	div.s64 	%rd554, %rd537, %rd191;
	mul.lo.s64 	%rd331, %rd554, %rd191;
	sub.s64 	%rd540, %rd537, %rd331;
$L__BB8_82:
	add.s64 	%rd333, %rd1, %rd327;
	ld.global.u64 	%rd334, [%rd333];
	mad.lo.s64 	%rd335, %rd334, %rd540, %rd190;
	add.s64 	%rd563, %rd563, %rd335;
	add.s32 	%r209, %r209, -8;
	add.s32 	%r208, %r208, 8;
	setp.ne.s32 	%p13, %r208, 0;
	@%p13 bra 	$L__BB8_58;
	add.s32 	%r211, %r209, 3;
$L__BB8_84:
	setp.eq.s32 	%p14, %r24, 0;
	@%p14 bra 	$L__BB8_113;
	and.b32  	%r40, %r22, 3;
	setp.lt.u32 	%p15, %r24, 4;
	@%p15 bra 	$L__BB8_99;
	mul.wide.u32 	%rd337, %r211, 8;
	add.s64 	%rd338, %rd2, %rd337;
	ld.global.u64 	%rd202, [%rd338];
	or.b64  	%rd339, %rd554, %rd202;
	and.b64  	%rd340, %rd339, -4294967296;
	setp.ne.s64 	%p16, %rd340, 0;
	@%p16 bra 	$L__BB8_88;
	cvt.u32.u64 	%r97, %rd202;
	cvt.u32.u64 	%r98, %rd554;
	div.u32 	%r99, %r98, %r97;
	mul.lo.s32 	%r100, %r99, %r97;
	sub.s32 	%r101, %r98, %r100;
	cvt.u64.u32 	%rd544, %r99;
	cvt.u64.u32 	%rd545, %r101;
	bra.uni 	$L__BB8_89;
$L__BB8_88:
	div.s64 	%rd544, %rd554, %rd202;
	mul.lo.s64 	%rd341, %rd544, %rd202;
	sub.s64 	%rd545, %rd554, %rd341;
$L__BB8_89:
	add.s64 	%rd343, %rd1, %rd337;
	ld.global.u64 	%rd344, [%rd343];
	mul.lo.s64 	%rd209, %rd344, %rd545;
	add.s32 	%r41, %r211, -1;
	mul.wide.u32 	%rd345, %r41, 8;
	add.s64 	%rd346, %rd2, %rd345;
	ld.global.u64 	%rd210, [%rd346];
	or.b64  	%rd347, %rd544, %rd210;
	and.b64  	%rd348, %rd347, -4294967296;
	setp.ne.s64 	%p17, %rd348, 0;
	@%p17 bra 	$L__BB8_91;
	cvt.u32.u64 	%r102, %rd210;
	cvt.u32.u64 	%r103, %rd544;
	div.u32 	%r104, %r103, %r102;
	mul.lo.s32 	%r105, %r104, %r102;
	sub.s32 	%r106, %r103, %r105;
	cvt.u64.u32 	%rd546, %r104;
	cvt.u64.u32 	%rd547, %r106;
	bra.uni 	$L__BB8_92;
$L__BB8_91:
	div.s64 	%rd546, %rd544, %rd210;
	mul.lo.s64 	%rd349, %rd546, %rd210;
	sub.s64 	%rd547, %rd544, %rd349;
$L__BB8_92:
	add.s64 	%rd351, %rd1, %rd345;
	ld.global.u64 	%rd352, [%rd351];
	mad.lo.s64 	%rd217, %rd352, %rd547, %rd209;
	add.s32 	%r42, %r211, -2;
	mul.wide.u32 	%rd353, %r42, 8;
	add.s64 	%rd354, %rd2, %rd353;
	ld.global.u64 	%rd218, [%rd354];
	or.b64  	%rd355, %rd546, %rd218;
	and.b64  	%rd356, %rd355, -4294967296;
	setp.ne.s64 	%p18, %rd356, 0;
	@%p18 bra 	$L__BB8_94;
	cvt.u32.u64 	%r107, %rd218;
	cvt.u32.u64 	%r108, %rd546;
	div.u32 	%r109, %r108, %r107;
	mul.lo.s32 	%r110, %r109, %r107;
	sub.s32 	%r111, %r108, %r110;
	cvt.u64.u32 	%rd548, %r109;
	cvt.u64.u32 	%rd549, %r111;
	bra.uni 	$L__BB8_95;
$L__BB8_94:
	div.s64 	%rd548, %rd546, %rd218;
	mul.lo.s64 	%rd357, %rd548, %rd218;
	sub.s64 	%rd549, %rd546, %rd357;
$L__BB8_95:
	add.s64 	%rd359, %rd1, %rd353;
	ld.global.u64 	%rd360, [%rd359];
	mad.lo.s64 	%rd225, %rd360, %rd549, %rd217;
	add.s32 	%r43, %r211, -3;
	mul.wide.u32 	%rd361, %r43, 8;
	add.s64 	%rd362, %rd2, %rd361;
	ld.global.u64 	%rd226, [%rd362];
	or.b64  	%rd363, %rd548, %rd226;
	and.b64  	%rd364, %rd363, -4294967296;
	setp.ne.s64 	%p19, %rd364, 0;
	@%p19 bra 	$L__BB8_97;
	cvt.u32.u64 	%r112, %rd226;
	cvt.u32.u64 	%r113, %rd548;
	div.u32 	%r114, %r113, %r112;
	mul.lo.s32 	%r115, %r114, %r112;
	sub.s32 	%r116, %r113, %r115;
	cvt.u64.u32 	%rd554, %r114;
	cvt.u64.u32 	%rd551, %r116;
	bra.uni 	$L__BB8_98;
$L__BB8_97:
	div.s64 	%rd554, %rd548, %rd226;
	mul.lo.s64 	%rd365, %rd554, %rd226;
	sub.s64 	%rd551, %rd548, %rd365;
$L__BB8_98:
	add.s64 	%rd367, %rd1, %rd361;
	ld.global.u64 	%rd368, [%rd367];
	mad.lo.s64 	%rd369, %rd368, %rd551, %rd225;
	add.s64 	%rd563, %rd563, %rd369;
	add.s32 	%r211, %r211, -4;
$L__BB8_99:
	setp.eq.s32 	%p20, %r40, 0;
	@%p20 bra 	$L__BB8_113;
	setp.eq.s32 	%p21, %r40, 1;
	@%p21 bra 	$L__BB8_108;
	mul.wide.u32 	%rd371, %r211, 8;
	add.s64 	%rd372, %rd2, %rd371;
	ld.global.u64 	%rd237, [%rd372];
	or.b64  	%rd373, %rd554, %rd237;
	and.b64  	%rd374, %rd373, -4294967296;
	setp.ne.s64 	%p22, %rd374, 0;
	@%p22 bra 	$L__BB8_103;
	cvt.u32.u64 	%r117, %rd237;
	cvt.u32.u64 	%r118, %rd554;
	div.u32 	%r119, %r118, %r117;
	mul.lo.s32 	%r120, %r119, %r117;
	sub.s32 	%r121, %r118, %r120;
	cvt.u64.u32 	%rd555, %r119;
	cvt.u64.u32 	%rd556, %r121;
	bra.uni 	$L__BB8_104;
$L__BB8_103:
	div.s64 	%rd555, %rd554, %rd237;
	mul.lo.s64 	%rd375, %rd555, %rd237;
	sub.s64 	%rd556, %rd554, %rd375;
$L__BB8_104:
	add.s64 	%rd377, %rd1, %rd371;
	ld.global.u64 	%rd378, [%rd377];
	mul.lo.s64 	%rd244, %rd378, %rd556;
	add.s32 	%r46, %r211, -1;
	mul.wide.u32 	%rd379, %r46, 8;
	add.s64 	%rd380, %rd2, %rd379;
	ld.global.u64 	%rd245, [%rd380];
	or.b64  	%rd381, %rd555, %rd245;
	and.b64  	%rd382, %rd381, -4294967296;
	setp.ne.s64 	%p23, %rd382, 0;
	@%p23 bra 	$L__BB8_106;
	cvt.u32.u64 	%r122, %rd245;
	cvt.u32.u64 	%r123, %rd555;
	div.u32 	%r124, %r123, %r122;
	mul.lo.s32 	%r125, %r124, %r122;
	sub.s32 	%r126, %r123, %r125;
	cvt.u64.u32 	%rd554, %r124;
	cvt.u64.u32 	%rd558, %r126;
	bra.uni 	$L__BB8_107;
$L__BB8_106:
	div.s64 	%rd554, %rd555, %rd245;
	mul.lo.s64 	%rd383, %rd554, %rd245;
	sub.s64 	%rd558, %rd555, %rd383;
$L__BB8_107:
	add.s64 	%rd385, %rd1, %rd379;
	ld.global.u64 	%rd386, [%rd385];
	mad.lo.s64 	%rd387, %rd386, %rd558, %rd244;
	add.s64 	%rd563, %rd563, %rd387;
	add.s32 	%r211, %r211, -2;
$L__BB8_108:
	and.b32  	%r127, %r22, 1;
	setp.eq.b32 	%p24, %r127, 1;
	not.pred 	%p25, %p24;
	@%p25 bra 	$L__BB8_113;
	mul.wide.u32 	%rd388, %r211, 8;
	add.s64 	%rd389, %rd2, %rd388;
	ld.global.u64 	%rd256, [%rd389];
	or.b64  	%rd390, %rd554, %rd256;
	and.b64  	%rd391, %rd390, -4294967296;
	setp.ne.s64 	%p26, %rd391, 0;
	@%p26 bra 	$L__BB8_111;
	cvt.u32.u64 	%r128, %rd256;
	cvt.u32.u64 	%r129, %rd554;
	rem.u32 	%r130, %r129, %r128;
	cvt.u64.u32 	%rd562, %r130;
	bra.uni 	$L__BB8_112;
$L__BB8_111:
	rem.s64 	%rd562, %rd554, %rd256;
$L__BB8_112:
	add.s64 	%rd393, %rd1, %rd388;
	ld.global.u64 	%rd394, [%rd393];
	mad.lo.s64 	%rd563, %rd394, %rd562, %rd563;
$L__BB8_113:
	ld.global.u8 	%rs2, [%rd563];
	st.shared.u8 	[%r5], %rs2;
$L__BB8_114:
	bar.sync 	0;
	setp.lt.u32 	%p48, %r213, 66;
	@%p48 bra 	$L__BB8_118;
$L__BB8_115:
	shr.u32 	%r50, %r213, 1;
	setp.ge.u32 	%p49, %r1, %r50;
	@%p49 bra 	$L__BB8_117;
	ld.shared.s8 	%rs8, [%r5];
	abs.s16 	%rs9, %rs8;
	add.s32 	%r202, %r5, %r50;
	ld.shared.s8 	%rs10, [%r202];
	abs.s16 	%rs11, %rs10;
	add.s16 	%rs12, %rs11, %rs9;
	st.shared.u8 	[%r5], %rs12;
$L__BB8_117:
	bar.sync 	0;
	setp.gt.u32 	%p50, %r213, 131;
	mov.u32 	%r213, %r50;
	@%p50 bra 	$L__BB8_115;
$L__BB8_118:
	setp.gt.u32 	%p51, %r1, 31;
	@%p51 bra 	$L__BB8_121;
	ld.volatile.shared.s8 	%rs13, [%r5];
	abs.s16 	%rs14, %rs13;
	ld.volatile.shared.s8 	%rs15, [%r5+32];
	abs.s16 	%rs16, %rs15;
	add.s16 	%rs17, %rs16, %rs14;
	st.volatile.shared.u8 	[%r5], %rs17;
	ld.volatile.shared.s8 	%rs18, [%r5];
	abs.s16 	%rs19, %rs18;
	ld.volatile.shared.s8 	%rs20, [%r5+16];
	abs.s16 	%rs21, %rs20;
	add.s16 	%rs22, %rs21, %rs19;
	st.volatile.shared.u8 	[%r5], %rs22;
	ld.volatile.shared.s8 	%rs23, [%r5];
	abs.s16 	%rs24, %rs23;
	ld.volatile.shared.s8 	%rs25, [%r5+8];
	abs.s16 	%rs26, %rs25;
	add.s16 	%rs27, %rs26, %rs24;
	st.volatile.shared.u8 	[%r5], %rs27;
	ld.volatile.shared.s8 	%rs28, [%r5];
	abs.s16 	%rs29, %rs28;
	ld.volatile.shared.s8 	%rs30, [%r5+4];
	abs.s16 	%rs31, %rs30;
	add.s16 	%rs32, %rs31, %rs29;
	st.volatile.shared.u8 	[%r5], %rs32;
	ld.volatile.shared.s8 	%rs33, [%r5];
	abs.s16 	%rs34, %rs33;
	ld.volatile.shared.s8 	%rs35, [%r5+2];
	abs.s16 	%rs36, %rs35;
	add.s16 	%rs37, %rs36, %rs34;
	st.volatile.shared.u8 	[%r5], %rs37;
	ld.volatile.shared.s8 	%rs38, [%r5];
	abs.s16 	%rs39, %rs38;
	ld.volatile.shared.s8 	%rs40, [%r5+1];
	abs.s16 	%rs41, %rs40;
	add.s16 	%rs42, %rs41, %rs39;
	st.volatile.shared.u8 	[%r5], %rs42;
	setp.ne.s32 	%p52, %r1, 0;
	@%p52 bra 	$L__BB8_121;
	ld.param.u64 	%rd478, [contiguous_reduce2_i8_param_0];
	ld.shared.u8 	%rs43, [sdata_i8];
	cvt.u64.u32 	%rd473, %r2;
	mov.u32 	%r203, %ctaid.y;
	cvt.u64.u32 	%rd474, %r203;
	mad.lo.s64 	%rd475, %rd265, %rd474, %rd473;
	cvta.to.global.u64 	%rd476, %rd478;
	add.s64 	%rd477, %rd476, %rd475;
	st.global.u8 	[%rd477], %rs43;
$L__BB8_121:
	ret;

}
	// .globl	contiguous_reduce22_i8
.visible .entry contiguous_reduce22_i8(
	.param .u64 .ptr .align 1 contiguous_reduce22_i8_param_0,
	.param .u64 .ptr .align 1 contiguous_reduce22_i8_param_1,
	.param .u64 contiguous_reduce22_i8_param_2,
	.param .u64 contiguous_reduce22_i8_param_3
)
{
	.reg .pred 	%p<8>;
	.reg .b16 	%rs<44>;
	.reg .b32 	%r<17>;
	.reg .b64 	%rd<23>;

	ld.param.u64 	%rd4, [contiguous_reduce22_i8_param_0];
	ld.param.u64 	%rd7, [contiguous_reduce22_i8_param_1];
	ld.param.u64 	%rd5, [contiguous_reduce22_i8_param_2];
	ld.param.u64 	%rd6, [contiguous_reduce22_i8_param_3];
	cvta.to.global.u64 	%rd1, %rd7;
	mov.u32 	%r1, %tid.x;
	mov.u32 	%r2, %ctaid.x;
	mov.u32 	%r16, %ntid.x;
	mul.lo.s32 	%r8, %r2, %r16;
	shl.b32 	%r9, %r8, 1;
	add.s32 	%r4, %r9, %r1;
	mov.u32 	%r10, sdata_i8;
	add.s32 	%r5, %r10, %r1;
	mov.b16 	%rs1, 0;
	st.shared.u8 	[%r5], %rs1;
	add.s32 	%r11, %r4, %r16;
	cvt.u64.u32 	%rd2, %r11;
	setp.le.u64 	%p1, %rd5, %rd2;
	@%p1 bra 	$L__BB9_2;
	cvt.u64.u32 	%rd11, %r4;
	mov.u32 	%r13, %ctaid.y;
	cvt.u64.u32 	%rd12, %r13;
	mul.lo.s64 	%rd13, %rd5, %rd12;
	add.s64 	%rd14, %rd13, %rd11;
	add.s64 	%rd15, %rd1, %rd14;
	ld.global.s8 	%rs3, [%rd15];
	abs.s16 	%rs4, %rs3;
	add.s64 	%rd16, %rd13, %rd2;
	add.s64 	%rd17, %rd1, %rd16;
	ld.global.s8 	%rs5, [%rd17];
	abs.s16 	%rs6, %rs5;
	add.s16 	%rs7, %rs6, %rs4;
	st.shared.u8 	[%r5], %rs7;
	bra.uni 	$L__BB9_4;
$L__BB9_2:
	cvt.u64.u32 	%rd3, %r4;
	setp.le.u64 	%p2, %rd5, %rd3;
	@%p2 bra 	$L__BB9_4;
	mov.u32 	%r12, %ctaid.y;
	cvt.u64.u32 	%rd8, %r12;
	mad.lo.s64 	%rd9, %rd5, %rd8, %rd3;
	add.s64 	%rd10, %rd1, %rd9;
	ld.global.u8 	%rs2, [%rd10];
	st.shared.u8 	[%r5], %rs2;
$L__BB9_4:
	bar.sync 	0;
	setp.lt.u32 	%p3, %r16, 66;
	@%p3 bra 	$L__BB9_8;
$L__BB9_5:
	shr.u32 	%r7, %r16, 1;
	setp.ge.u32 	%p4, %r1, %r7;
	@%p4 bra 	$L__BB9_7;
	ld.shared.s8 	%rs8, [%r5];
	abs.s16 	%rs9, %rs8;
	add.s32 	%r14, %r5, %r7;
	ld.shared.s8 	%rs10, [%r14];
	abs.s16 	%rs11, %rs10;
	add.s16 	%rs12, %rs11, %rs9;
	st.shared.u8 	[%r5], %rs12;
$L__BB9_7:
	bar.sync 	0;
	setp.gt.u32 	%p5, %r16, 131;
	mov.u32 	%r16, %r7;
	@%p5 bra 	$L__BB9_5;
$L__BB9_8:
	setp.gt.u32 	%p6, %r1, 31;
	@%p6 bra 	$L__BB9_11;
	ld.volatile.shared.s8 	%rs13, [%r5];
	abs.s16 	%rs14, %rs13;
	ld.volatile.shared.s8 	%rs15, [%r5+32];
	abs.s16 	%rs16, %rs15;
	add.s16 	%rs17, %rs16, %rs14;
	st.volatile.shared.u8 	[%r5], %rs17;
	ld.volatile.shared.s8 	%rs18, [%r5];
	abs.s16 	%rs19, %rs18;
	ld.volatile.shared.s8 	%rs20, [%r5+16];
	abs.s16 	%rs21, %rs20;
	add.s16 	%rs22, %rs21, %rs19;
	st.volatile.shared.u8 	[%r5], %rs22;
	ld.volatile.shared.s8 	%rs23, [%r5];
	abs.s16 	%rs24, %rs23;
	ld.volatile.shared.s8 	%rs25, [%r5+8];
	abs.s16 	%rs26, %rs25;
	add.s16 	%rs27, %rs26, %rs24;
	st.volatile.shared.u8 	[%r5], %rs27;
	ld.volatile.shared.s8 	%rs28, [%r5];
	abs.s16 	%rs29, %rs28;
	ld.volatile.shared.s8 	%rs30, [%r5+4];
	abs.s16 	%rs31, %rs30;
	add.s16 	%rs32, %rs31, %rs29;
	st.volatile.shared.u8 	[%r5], %rs32;
	ld.volatile.shared.s8 	%rs33, [%r5];
	abs.s16 	%rs34, %rs33;
	ld.volatile.shared.s8 	%rs35, [%r5+2];
	abs.s16 	%rs36, %rs35;
	add.s16 	%rs37, %rs36, %rs34;
	st.volatile.shared.u8 	[%r5], %rs37;
	ld.volatile.shared.s8 	%rs38, [%r5];
	abs.s16 	%rs39, %rs38;
	ld.volatile.shared.s8 	%rs40, [%r5+1];
	abs.s16 	%rs41, %rs40;
	add.s16 	%rs42, %rs41, %rs39;
	st.volatile.shared.u8 	[%r5], %rs42;
	setp.ne.s32 	%p7, %r1, 0;
	@%p7 bra 	$L__BB9_11;
	ld.shared.u8 	%rs43, [sdata_i8];
	cvt.u64.u32 	%rd18, %r2;
	mov.u32 	%r15, %ctaid.y;
	cvt.u64.u32 	%rd19, %r15;
	mad.lo.s64 	%rd20, %rd6, %rd19, %rd18;
	cvta.to.global.u64 	%rd21, %rd4;
	add.s64 	%rd22, %rd21, %rd20;
	st.global.u8 	[%rd22], %rs43;
$L__BB9_11:
	ret;

}
	// .globl	contiguous_reduce3_i8
.visible .entry contiguous_reduce3_i8(
	.param .u64 .ptr .align 1 contiguous_reduce3_i8_param_0,
	.param .u64 .ptr .align 1 contiguous_reduce3_i8_param_1,
	.param .u64 .ptr .align 1 contiguous_reduce3_i8_param_2,
	.param .u64 .ptr .align 1 contiguous_reduce3_i8_param_3,
	.param .u64 contiguous_reduce3_i8_param_4,
	.param .u64 contiguous_reduce3_i8_param_5,
	.param .u64 contiguous_reduce3_i8_param_6
)
{
	.reg .pred 	%p<38>;
	.reg .b16 	%rs<101>;
	.reg .b32 	%r<184>;
	.reg .b64 	%rd<306>;

	ld.param.u64 	%rd144, [contiguous_reduce3_i8_param_0];
	ld.param.u64 	%rd145, [contiguous_reduce3_i8_param_1];
	ld.param.u64 	%rd148, [contiguous_reduce3_i8_param_2];
	ld.param.u64 	%rd149, [contiguous_reduce3_i8_param_3];
	ld.param.u64 	%rd146, [contiguous_reduce3_i8_param_4];
	ld.param.u64 	%rd147, [contiguous_reduce3_i8_param_5];
	ld.param.u64 	%rd150, [contiguous_reduce3_i8_param_6];
	cvta.to.global.u64 	%rd1, %rd149;
	cvta.to.global.u64 	%rd2, %rd148;
	mov.u32 	%r1, %tid.y;
	mov.u32 	%r2, %ntid.x;
	mov.u32 	%r3, %tid.x;
	mad.lo.s32 	%r61, %r1, %r2, %r3;
	mov.u32 	%r62, %ctaid.x;
	mad.lo.s32 	%r63, %r62, %r2, %r3;
	mov.u32 	%r4, %ctaid.y;
	mov.u32 	%r5, %ntid.y;
	mad.lo.s32 	%r64, %r4, %r5, %r1;
	mov.u32 	%r65, sdata_i8;
	add.s32 	%r7, %r65, %r61;
	mov.b16 	%rs16, 0;
	st.shared.u8 	[%r7], %rs16;
	cvt.u64.u32 	%rd3, %r63;
	setp.le.u64 	%p1, %rd147, %rd3;
	cvt.u64.u32 	%rd152, %r64;
	setp.le.u64 	%p2, %rd150, %rd152;
	or.pred  	%p3, %p1, %p2;
	@%p3 bra 	$L__BB10_76;
	cvt.u32.u64 	%r66, %rd3;
	cvt.u32.u64 	%r67, %rd147;
	mad.lo.s32 	%r175, %r64, %r67, %r66;
	cvt.u32.u64 	%r9, %rd146;
	add.s32 	%r174, %r9, -1;
	setp.lt.s32 	%p4, %r174, 0;
	mov.b64 	%rd305, 0;
	@%p4 bra 	$L__BB10_59;
	setp.lt.u32 	%p5, %r174, 7;
	mov.b64 	%rd305, 0;
	@%p5 bra 	$L__BB10_30;
	add.s32 	%r170, %r9, -4;
	and.b32  	%r68, %r9, -8;
	neg.s32 	%r169, %r68;
	mov.b64 	%rd305, 0;
$L__BB10_4:
	.pragma "nounroll";
	add.s32 	%r16, %r170, 3;
	cvt.u64.u32 	%rd5, %r175;
	mul.wide.u32 	%rd157, %r16, 8;
	add.s64 	%rd158, %rd2, %rd157;
	ld.global.u64 	%rd6, [%rd158];
	and.b64  	%rd159, %rd6, -4294967296;
	setp.ne.s64 	%p6, %rd159, 0;
	@%p6 bra 	$L__BB10_6;
	cvt.u32.u64 	%r69, %rd6;
	cvt.u32.u64 	%r70, %rd5;
	div.u32 	%r71, %r70, %r69;
	mul.lo.s32 	%r72, %r71, %r69;
	sub.s32 	%r73, %r70, %r72;
	cvt.u64.u32 	%rd270, %r71;
	cvt.u64.u32 	%rd271, %r73;
	bra.uni 	$L__BB10_7;
$L__BB10_6:
	div.s64 	%rd270, %rd5, %rd6;
	mul.lo.s64 	%rd160, %rd270, %rd6;
	sub.s64 	%rd271, %rd5, %rd160;
$L__BB10_7:
	mul.wide.u32 	%rd161, %r16, 8;
	add.s64 	%rd162, %rd1, %rd161;
	ld.global.u64 	%rd163, [%rd162];
	mad.lo.s64 	%rd13, %rd163, %rd271, %rd305;
	add.s32 	%r17, %r170, 2;
	and.b64  	%rd14, %rd270, 4294967295;
	mul.wide.u32 	%rd164, %r17, 8;
	add.s64 	%rd165, %rd2, %rd164;
	ld.global.u64 	%rd15, [%rd165];
	and.b64  	%rd166, %rd15, -4294967296;
	setp.ne.s64 	%p7, %rd166, 0;
	@%p7 bra 	$L__BB10_9;
	cvt.u32.u64 	%r74, %rd15;
	cvt.u32.u64 	%r75, %rd14;
	div.u32 	%r76, %r75, %r74;
	mul.lo.s32 	%r77, %r76, %r74;
	sub.s32 	%r78, %r75, %r77;
	cvt.u64.u32 	%rd272, %r76;
	cvt.u64.u32 	%rd273, %r78;
	bra.uni 	$L__BB10_10;
$L__BB10_9:
	div.s64 	%rd272, %rd14, %rd15;
	mul.lo.s64 	%rd167, %rd272, %rd15;
	sub.s64 	%rd273, %rd14, %rd167;
$L__BB10_10:
	mul.wide.u32 	%rd168, %r17, 8;
	add.s64 	%rd169, %rd1, %rd168;
	ld.global.u64 	%rd170, [%rd169];
	mad.lo.s64 	%rd22, %rd170, %rd273, %rd13;
	add.s32 	%r18, %r170, 1;
	and.b64  	%rd23, %rd272, 4294967295;
	mul.wide.u32 	%rd171, %r18, 8;
	add.s64 	%rd172, %rd2, %rd171;
	ld.global.u64 	%rd24, [%rd172];
	and.b64  	%rd173, %rd24, -4294967296;
	setp.ne.s64 	%p8, %rd173, 0;
	@%p8 bra 	$L__BB10_12;
	cvt.u32.u64 	%r79, %rd24;
	cvt.u32.u64 	%r80, %rd23;
	div.u32 	%r81, %r80, %r79;
	mul.lo.s32 	%r82, %r81, %r79;
	sub.s32 	%r83, %r80, %r82;
	cvt.u64.u32 	%rd274, %r81;
	cvt.u64.u32 	%rd275, %r83;
	bra.uni 	$L__BB10_13;
$L__BB10_12:
	div.s64 	%rd274, %rd23, %rd24;
	mul.lo.s64 	%rd174, %rd274, %rd24;
	sub.s64 	%rd275, %rd23, %rd174;
$L__BB10_13:
	mul.wide.u32 	%rd175, %r18, 8;
	add.s64 	%rd176, %rd1, %rd175;
	ld.global.u64 	%rd177, [%rd176];
	mad.lo.s64 	%rd31, %rd177, %rd275, %rd22;
	and.b64  	%rd32, %rd274, 4294967295;
	mul.wide.u32 	%rd178, %r170, 8;
	add.s64 	%rd179, %rd2, %rd178;
	ld.global.u64 	%rd33, [%rd179];
	and.b64  	%rd180, %rd33, -4294967296;
	setp.ne.s64 	%p9, %rd180, 0;
	@%p9 bra 	$L__BB10_15;
	cvt.u32.u64 	%r84, %rd33;
	cvt.u32.u64 	%r85, %rd32;
	div.u32 	%r86, %r85, %r84;
	mul.lo.s32 	%r87, %r86, %r84;
	sub.s32 	%r88, %r85, %r87;
	cvt.u64.u32 	%rd276, %r86;
	cvt.u64.u32 	%rd277, %r88;
	bra.uni 	$L__BB10_16;
$L__BB10_15:
	div.s64 	%rd276, %rd32, %rd33;
	mul.lo.s64 	%rd181, %rd276, %rd33;
	sub.s64 	%rd277, %rd32, %rd181;
$L__BB10_16:
	mul.wide.u32 	%rd182, %r170, 8;
	add.s64 	%rd183, %rd1, %rd182;
	ld.global.u64 	%rd184, [%rd183];
	mad.lo.s64 	%rd40, %rd184, %rd277, %rd31;
	add.s32 	%r19, %r170, -1;
	and.b64  	%rd41, %rd276, 4294967295;
	mul.wide.u32 	%rd185, %r19, 8;
	add.s64 	%rd186, %rd2, %rd185;
	ld.global.u64 	%rd42, [%rd186];
	and.b64  	%rd187, %rd42, -4294967296;
	setp.ne.s64 	%p10, %rd187, 0;
	@%p10 bra 	$L__BB10_18;
	cvt.u32.u64 	%r89, %rd42;
	cvt.u32.u64 	%r90, %rd41;
	div.u32 	%r91, %r90, %r89;
	mul.lo.s32 	%r92, %r91, %r89;
	sub.s32 	%r93, %r90, %r92;
	cvt.u64.u32 	%rd278, %r91;
	cvt.u64.u32 	%rd279, %r93;
	bra.uni 	$L__BB10_19;
$L__BB10_18:
	div.s64 	%rd278, %rd41, %rd42;
	mul.lo.s64 	%rd188, %rd278, %rd42;
	sub.s64 	%rd279, %rd41, %rd188;
$L__BB10_19:
	mul.wide.u32 	%rd189, %r19, 8;
	add.s64 	%rd190, %rd1, %rd189;
	ld.global.u64 	%rd191, [%rd190];
	mad.lo.s64 	%rd49, %rd191, %rd279, %rd40;
	add.s32 	%r20, %r170, -2;
	and.b64  	%rd50, %rd278, 4294967295;
	mul.wide.u32 	%rd192, %r20, 8;
	add.s64 	%rd193, %rd2, %rd192;
	ld.global.u64 	%rd51, [%rd193];
	and.b64  	%rd194, %rd51, -4294967296;
	setp.ne.s64 	%p11, %rd194, 0;
	@%p11 bra 	$L__BB10_21;
	cvt.u32.u64 	%r94, %rd51;
	cvt.u32.u64 	%r95, %rd50;
	div.u32 	%r96, %r95, %r94;
	mul.lo.s32 	%r97, %r96, %r94;
	sub.s32 	%r98, %r95, %r97;
	cvt.u64.u32 	%rd280, %r96;
	cvt.u64.u32 	%rd281, %r98;
	bra.uni 	$L__BB10_22;
$L__BB10_21:
	div.s64 	%rd280, %rd50, %rd51;
	mul.lo.s64 	%rd195, %rd280, %rd51;
	sub.s64 	%rd281, %rd50, %rd195;
$L__BB10_22:
	mul.wide.u32 	%rd196, %r20, 8;
	add.s64 	%rd197, %rd1, %rd196;
	ld.global.u64 	%rd198, [%rd197];
	mad.lo.s64 	%rd58, %rd198, %rd281, %rd49;
	add.s32 	%r21, %r170, -3;
	and.b64  	%rd59, %rd280, 4294967295;
	mul.wide.u32 	%rd199, %r21, 8;
	add.s64 	%rd200, %rd2, %rd199;
	ld.global.u64 	%rd60, [%rd200];
	and.b64  	%rd201, %rd60, -4294967296;
	setp.ne.s64 	%p12, %rd201, 0;
	@%p12 bra 	$L__BB10_24;
	cvt.u32.u64 	%r99, %rd60;
	cvt.u32.u64 	%r100, %rd59;
	div.u32 	%r101, %r100, %r99;
	mul.lo.s32 	%r102, %r101, %r99;
	sub.s32 	%r103, %r100, %r102;
	cvt.u64.u32 	%rd282, %r101;
	cvt.u64.u32 	%rd283, %r103;
	bra.uni 	$L__BB10_25;
$L__BB10_24:
	div.s64 	%rd282, %rd59, %rd60;
	mul.lo.s64 	%rd202, %rd282, %rd60;
	sub.s64 	%rd283, %rd59, %rd202;
$L__BB10_25:
	mul.wide.u32 	%rd203, %r21, 8;
	add.s64 	%rd204, %rd1, %rd203;
	ld.global.u64 	%rd205, [%rd204];
	mad.lo.s64 	%rd67, %rd205, %rd283, %rd58;
	and.b64  	%rd68, %rd282, 4294967295;
	add.s32 	%r104, %r170, -4;
	mul.wide.u32 	%rd206, %r104, 8;
	add.s64 	%rd207, %rd2, %rd206;
	ld.global.u64 	%rd69, [%rd207];
	and.b64  	%rd208, %rd69, -4294967296;
	setp.ne.s64 	%p13, %rd208, 0;
	@%p13 bra 	$L__BB10_27;
	cvt.u32.u64 	%r105, %rd69;
	cvt.u32.u64 	%r106, %rd68;
	div.u32 	%r107, %r106, %r105;
	mul.lo.s32 	%r108, %r107, %r105;
	sub.s32 	%r109, %r106, %r108;
	cvt.u64.u32 	%rd284, %r107;
	cvt.u64.u32 	%rd285, %r109;
	bra.uni 	$L__BB10_28;
$L__BB10_27:
	div.s64 	%rd284, %rd68, %rd69;
	mul.lo.s64 	%rd209, %rd284, %rd69;
	sub.s64 	%rd285, %rd68, %rd209;
$L__BB10_28:
	mul.wide.u32 	%rd210, %r104, 8;
	add.s64 	%rd211, %rd1, %rd210;
	ld.global.u64 	%rd212, [%rd211];
	mad.lo.s64 	%rd305, %rd212, %rd285, %rd67;
	cvt.u32.u64 	%r175, %rd284;
	add.s32 	%r170, %r170, -8;
	add.s32 	%r169, %r169, 8;
	setp.ne.s32 	%p14, %r169, 0;
	@%p14 bra 	$L__BB10_4;
	add.s32 	%r174, %r170, 3;
$L__BB10_30:
	and.b32  	%r28, %r9, 7;
	setp.eq.s32 	%p15, %r28, 0;
	@%p15 bra 	$L__BB10_59;
	and.b32  	%r29, %r9, 3;
	setp.lt.u32 	%p16, %r28, 4;
	@%p16 bra 	$L__BB10_45;
	cvt.u64.u32 	%rd79, %r175;
	mul.wide.u32 	%rd214, %r174, 8;
	add.s64 	%rd215, %rd2, %rd214;
	ld.global.u64 	%rd80, [%rd215];
	and.b64  	%rd216, %rd80, -4294967296;
	setp.ne.s64 	%p17, %rd216, 0;
	@%p17 bra 	$L__BB10_34;
	cvt.u32.u64 	%r111, %rd80;
	cvt.u32.u64 	%r112, %rd79;
	div.u32 	%r113, %r112, %r111;
	mul.lo.s32 	%r114, %r113, %r111;
	sub.s32 	%r115, %r112, %r114;
	cvt.u64.u32 	%rd288, %r113;
	cvt.u64.u32 	%rd289, %r115;
	bra.uni 	$L__BB10_35;
$L__BB10_34:
	div.s64 	%rd288, %rd79, %rd80;
	mul.lo.s64 	%rd217, %rd288, %rd80;
	sub.s64 	%rd289, %rd79, %rd217;
$L__BB10_35:
	mul.wide.u32 	%rd218, %r174, 8;
	add.s64 	%rd219, %rd1, %rd218;
	ld.global.u64 	%rd220, [%rd219];
	mad.lo.s64 	%rd87, %rd220, %rd289, %rd305;
	add.s32 	%r30, %r174, -1;
	and.b64  	%rd88, %rd288, 4294967295;
	mul.wide.u32 	%rd221, %r30, 8;
	add.s64 	%rd222, %rd2, %rd221;
	ld.global.u64 	%rd89, [%rd222];
	and.b64  	%rd223, %rd89, -4294967296;
	setp.ne.s64 	%p18, %rd223, 0;
	@%p18 bra 	$L__BB10_37;
	cvt.u32.u64 	%r116, %rd89;
	cvt.u32.u64 	%r117, %rd88;
	div.u32 	%r118, %r117, %r116;
	mul.lo.s32 	%r119, %r118, %r116;
	sub.s32 	%r120, %r117, %r119;
	cvt.u64.u32 	%rd290, %r118;
	cvt.u64.u32 	%rd291, %r120;
	bra.uni 	$L__BB10_38;
$L__BB10_37:
	div.s64 	%rd290, %rd88, %rd89;
	mul.lo.s64 	%rd224, %rd290, %rd89;
	sub.s64 	%rd291, %rd88, %rd224;
$L__BB10_38:
	mul.wide.u32 	%rd225, %r30, 8;
	add.s64 	%rd226, %rd1, %rd225;
	ld.global.u64 	%rd227, [%rd226];
	mad.lo.s64 	%rd96, %rd227, %rd291, %rd87;
	add.s32 	%r31, %r174, -2;
	and.b64  	%rd97, %rd290, 4294967295;
	mul.wide.u32 	%rd228, %r31, 8;
	add.s64 	%rd229, %rd2, %rd228;
	ld.global.u64 	%rd98, [%rd229];
	and.b64  	%rd230, %rd98, -4294967296;
	setp.ne.s64 	%p19, %rd230, 0;
	@%p19 bra 	$L__BB10_40;
	cvt.u32.u64 	%r121, %rd98;
	cvt.u32.u64 	%r122, %rd97;
	div.u32 	%r123, %r122, %r121;
	mul.lo.s32 	%r124, %r123, %r121;
	sub.s32 	%r125, %r122, %r124;
	cvt.u64.u32 	%rd292, %r123;
	cvt.u64.u32 	%rd293, %r125;
	bra.uni 	$L__BB10_41;
$L__BB10_40:
	div.s64 	%rd292, %rd97, %rd98;
	mul.lo.s64 	%rd231, %rd292, %rd98;
	sub.s64 	%rd293, %rd97, %rd231;
$L__BB10_41:
	mul.wide.u32 	%rd232, %r31, 8;
	add.s64 	%rd233, %rd1, %rd232;
	ld.global.u64 	%rd234, [%rd233];
	mad.lo.s64 	%rd105, %rd234, %rd293, %rd96;
	add.s32 	%r32, %r174, -3;
	and.b64  	%rd106, %rd292, 4294967295;
	mul.wide.u32 	%rd235, %r32, 8;
	add.s64 	%rd236, %rd2, %rd235;
	ld.global.u64 	%rd107, [%rd236];
	and.b64  	%rd237, %rd107, -4294967296;
	setp.ne.s64 	%p20, %rd237, 0;
	@%p20 bra 	$L__BB10_43;
	cvt.u32.u64 	%r126, %rd107;
	cvt.u32.u64 	%r127, %rd106;
	div.u32 	%r128, %r127, %r126;
	mul.lo.s32 	%r129, %r128, %r126;
	sub.s32 	%r130, %r127, %r129;
	cvt.u64.u32 	%rd294, %r128;
	cvt.u64.u32 	%rd295, %r130;
	bra.uni 	$L__BB10_44;
$L__BB10_43:
	div.s64 	%rd294, %rd106, %rd107;
	mul.lo.s64 	%rd238, %rd294, %rd107;
	sub.s64 	%rd295, %rd106, %rd238;
$L__BB10_44:
	mul.wide.u32 	%rd239, %r32, 8;
	add.s64 	%rd240, %rd1, %rd239;
	ld.global.u64 	%rd241, [%rd240];
	mad.lo.s64 	%rd305, %rd241, %rd295, %rd105;
	cvt.u32.u64 	%r175, %rd294;
	add.s32 	%r174, %r174, -4;
$L__BB10_45:
	setp.eq.s32 	%p21, %r29, 0;
	@%p21 bra 	$L__BB10_59;
	setp.eq.s32 	%p22, %r29, 1;
	@%p22 bra 	$L__BB10_54;
	cvt.u64.u32 	%rd117, %r175;
	mul.wide.u32 	%rd243, %r174, 8;
	add.s64 	%rd244, %rd2, %rd243;
	ld.global.u64 	%rd118, [%rd244];
	and.b64  	%rd245, %rd118, -4294967296;
	setp.ne.s64 	%p23, %rd245, 0;
	@%p23 bra 	$L__BB10_49;
	cvt.u32.u64 	%r131, %rd118;
	cvt.u32.u64 	%r132, %rd117;
	div.u32 	%r133, %r132, %r131;
	mul.lo.s32 	%r134, %r133, %r131;
	sub.s32 	%r135, %r132, %r134;
	cvt.u64.u32 	%rd298, %r133;
	cvt.u64.u32 	%rd299, %r135;
	bra.uni 	$L__BB10_50;
$L__BB10_49:
	div.s64 	%rd298, %rd117, %rd118;
	mul.lo.s64 	%rd246, %rd298, %rd118;
	sub.s64 	%rd299, %rd117, %rd246;
$L__BB10_50:
	add.s64 	%rd248, %rd1, %rd243;
	ld.global.u64 	%rd249, [%rd248];
	mad.lo.s64 	%rd125, %rd249, %rd299, %rd305;
	add.s32 	%r37, %r174, -1;
	and.b64  	%rd126, %rd298, 4294967295;
	mul.wide.u32 	%rd250, %r37, 8;
	add.s64 	%rd251, %rd2, %rd250;
	ld.global.u64 	%rd127, [%rd251];
	and.b64  	%rd252, %rd127, -4294967296;
	setp.ne.s64 	%p24, %rd252, 0;
	@%p24 bra 	$L__BB10_52;
	cvt.u32.u64 	%r136, %rd127;
	cvt.u32.u64 	%r137, %rd126;
	div.u32 	%r138, %r137, %r136;
	mul.lo.s32 	%r139, %r138, %r136;
	sub.s32 	%r140, %r137, %r139;
	cvt.u64.u32 	%rd300, %r138;
	cvt.u64.u32 	%rd301, %r140;
	bra.uni 	$L__BB10_53;
$L__BB10_52:
	div.s64 	%rd300, %rd126, %rd127;
	mul.lo.s64 	%rd253, %rd300, %rd127;
	sub.s64 	%rd301, %rd126, %rd253;
$L__BB10_53:
	add.s64 	%rd255, %rd1, %rd250;
	ld.global.u64 	%rd256, [%rd255];
	mad.lo.s64 	%rd305, %rd256, %rd301, %rd125;
	cvt.u32.u64 	%r175, %rd300;
	add.s32 	%r174, %r174, -2;
$L__BB10_54:
	and.b32  	%r141, %r9, 1;
	setp.eq.b32 	%p25, %r141, 1;
	not.pred 	%p26, %p25;
	@%p26 bra 	$L__BB10_59;
	cvt.u64.u32 	%rd137, %r175;
	mul.wide.u32 	%rd257, %r174, 8;
	add.s64 	%rd258, %rd2, %rd257;
	ld.global.u64 	%rd138, [%rd258];
	and.b64  	%rd259, %rd138, -4294967296;
	setp.ne.s64 	%p27, %rd259, 0;
	@%p27 bra 	$L__BB10_57;
	cvt.u32.u64 	%r142, %rd138;
	cvt.u32.u64 	%r143, %rd137;
	rem.u32 	%r144, %r143, %r142;
	cvt.u64.u32 	%rd304, %r144;
	bra.uni 	$L__BB10_58;
$L__BB10_57:
	rem.s64 	%rd304, %rd137, %rd138;
$L__BB10_58:
	add.s64 	%rd261, %rd1, %rd257;
	ld.global.u64 	%rd262, [%rd261];
	mad.lo.s64 	%rd305, %rd262, %rd304, %rd305;
$L__BB10_59:
	cvta.to.global.u64 	%rd263, %rd145;
	add.s64 	%rd264, %rd263, %rd305;
	ld.global.u8 	%rs17, [%rd264];
	st.shared.u8 	[%r7], %rs17;
	bar.sync 	0;
	setp.ne.s32 	%p28, %r1, 0;
	@%p28 bra 	$L__BB10_76;
	setp.gt.u32 	%p29, %r5, 1;
	@%p29 bra 	$L__BB10_62;
	mov.u32 	%r145, sdata_i8;
	add.s32 	%r146, %r145, %r3;
	ld.shared.u8 	%rs99, [%r146];
	bra.uni 	$L__BB10_75;
$L__BB10_62:
	mov.u32 	%r148, sdata_i8;
	add.s32 	%r42, %r148, %r3;
	ld.shared.u8 	%rs99, [%r42];
	add.s32 	%r43, %r5, -1;
	add.s32 	%r149, %r5, -2;
	and.b32  	%r44, %r43, 7;
	setp.lt.u32 	%p30, %r149, 7;
	mov.b32 	%r182, 1;
	@%p30 bra 	$L__BB10_66;
	and.b32  	%r151, %r43, -8;
	neg.s32 	%r180, %r151;
	add.s32 	%r152, %r3, %r2;
	add.s32 	%r178, %r148, %r152;
	shl.b32 	%r47, %r2, 3;
	mov.b32 	%r179, 0;
$L__BB10_64:
	.pragma "nounroll";
	cvt.s16.s8 	%rs19, %rs99;
	abs.s16 	%rs20, %rs19;
	ld.shared.s8 	%rs21, [%r178];
	abs.s16 	%rs22, %rs21;
	add.s16 	%rs23, %rs22, %rs20;
	cvt.s16.s8 	%rs24, %rs23;
	abs.s16 	%rs25, %rs24;
	add.s32 	%r154, %r178, %r2;
	ld.shared.s8 	%rs26, [%r154];
	abs.s16 	%rs27, %rs26;
	add.s16 	%rs28, %rs27, %rs25;
	cvt.s16.s8 	%rs29, %rs28;
	abs.s16 	%rs30, %rs29;
	add.s32 	%r155, %r154, %r2;
	ld.shared.s8 	%rs31, [%r155];
	abs.s16 	%rs32, %rs31;
	add.s16 	%rs33, %rs32, %rs30;
	cvt.s16.s8 	%rs34, %rs33;
	abs.s16 	%rs35, %rs34;
	add.s32 	%r156, %r155, %r2;
	ld.shared.s8 	%rs36, [%r156];
	abs.s16 	%rs37, %rs36;
	add.s16 	%rs38, %rs37, %rs35;
	cvt.s16.s8 	%rs39, %rs38;
	abs.s16 	%rs40, %rs39;
	add.s32 	%r157, %r156, %r2;
	ld.shared.s8 	%rs41, [%r157];
	abs.s16 	%rs42, %rs41;
	add.s16 	%rs43, %rs42, %rs40;
	cvt.s16.s8 	%rs44, %rs43;
	abs.s16 	%rs45, %rs44;
	add.s32 	%r158, %r157, %r2;
	ld.shared.s8 	%rs46, [%r158];
	abs.s16 	%rs47, %rs46;
	add.s16 	%rs48, %rs47, %rs45;
	cvt.s16.s8 	%rs49, %rs48;
	abs.s16 	%rs50, %rs49;
	add.s32 	%r159, %r158, %r2;
	ld.shared.s8 	%rs51, [%r159];
	abs.s16 	%rs52, %rs51;
	add.s16 	%rs53, %rs52, %rs50;
	cvt.s16.s8 	%rs54, %rs53;
	abs.s16 	%rs55, %rs54;
	add.s32 	%r160, %r159, %r2;
	ld.shared.s8 	%rs56, [%r160];
	abs.s16 	%rs57, %rs56;
	add.s16 	%rs99, %rs57, %rs55;
	add.s32 	%r180, %r180, 8;
	add.s32 	%r179, %r179, 8;
	add.s32 	%r178, %r178, %r47;
	setp.ne.s32 	%p31, %r180, 0;
	@%p31 bra 	$L__BB10_64;
	add.s32 	%r182, %r179, 1;
$L__BB10_66:
	setp.eq.s32 	%p32, %r44, 0;
	@%p32 bra 	$L__BB10_74;
	and.b32  	%r56, %r43, 3;
	setp.lt.u32 	%p33, %r44, 4;
	@%p33 bra 	$L__BB10_69;
	cvt.s16.s8 	%rs59, %rs99;
	abs.s16 	%rs60, %rs59;
	mad.lo.s32 	%r161, %r182, %r2, %r42;
	ld.shared.s8 	%rs61, [%r161];
	abs.s16 	%rs62, %rs61;
	add.s16 	%rs63, %rs62, %rs60;
	cvt.s16.s8 	%rs64, %rs63;
	abs.s16 	%rs65, %rs64;
	add.s32 	%r162, %r161, %r2;
	ld.shared.s8 	%rs66, [%r162];
	abs.s16 	%rs67, %rs66;
	add.s16 	%rs68, %rs67, %rs65;
	cvt.s16.s8 	%rs69, %rs68;
	abs.s16 	%rs70, %rs69;
	add.s32 	%r163, %r162, %r2;
	ld.shared.s8 	%rs71, [%r163];
	abs.s16 	%rs72, %rs71;
	add.s16 	%rs73, %rs72, %rs70;
	cvt.s16.s8 	%rs74, %rs73;
	abs.s16 	%rs75, %rs74;
	add.s32 	%r164, %r163, %r2;
	ld.shared.s8 	%rs76, [%r164];
	abs.s16 	%rs77, %rs76;
	add.s16 	%rs99, %rs77, %rs75;
	add.s32 	%r182, %r182, 4;
$L__BB10_69:
	setp.eq.s32 	%p34, %r56, 0;
	@%p34 bra 	$L__BB10_74;
	setp.eq.s32 	%p35, %r56, 1;
	@%p35 bra 	$L__BB10_72;
	cvt.s16.s8 	%rs79, %rs99;
	abs.s16 	%rs80, %rs79;
	mad.lo.s32 	%r165, %r182, %r2, %r42;
	ld.shared.s8 	%rs81, [%r165];
	abs.s16 	%rs82, %rs81;
	add.s16 	%rs83, %rs82, %rs80;
	cvt.s16.s8 	%rs84, %rs83;
	abs.s16 	%rs85, %rs84;
	add.s32 	%r166, %r165, %r2;
	ld.shared.s8 	%rs86, [%r166];
	abs.s16 	%rs87, %rs86;
	add.s16 	%rs99, %rs87, %rs85;
	add.s32 	%r182, %r182, 2;
$L__BB10_72:
	and.b32  	%r167, %r43, 1;
	setp.eq.b32 	%p36, %r167, 1;
	not.pred 	%p37, %p36;
	@%p37 bra 	$L__BB10_74;
	cvt.s16.s8 	%rs88, %rs99;
	abs.s16 	%rs89, %rs88;
	mad.lo.s32 	%r168, %r182, %r2, %r42;
	ld.shared.s8 	%rs90, [%r168];
	abs.s16 	%rs91, %rs90;
	add.s16 	%rs99, %rs91, %rs89;
$L__BB10_74:
	st.shared.u8 	[%r42], %rs99;
$L__BB10_75:
	cvt.u64.u32 	%rd265, %r4;
	mad.lo.s64 	%rd266, %rd147, %rd265, %rd3;
	cvta.to.global.u64 	%rd267, %rd144;
	add.s64 	%rd268, %rd267, %rd266;
	st.global.u8 	[%rd268], %rs99;
$L__BB10_76:
	ret;

}
	// .globl	contiguous_reduce33_i8
.visible .entry contiguous_reduce33_i8(
	.param .u64 .ptr .align 1 contiguous_reduce33_i8_param_0,
	.param .u64 .ptr .align 1 contiguous_reduce33_i8_param_1,
	.param .u64 contiguous_reduce33_i8_param_2,
	.param .u64 contiguous_reduce33_i8_param_3,
	.param .u64 contiguous_reduce33_i8_param_4
)
{
	.reg .pred 	%p<14>;
	.reg .b16 	%rs<101>;
	.reg .b32 	%r<65>;
	.reg .b64 	%rd<15>;

	ld.param.u64 	%rd2, [contiguous_reduce33_i8_param_0];
	ld.param.u64 	%rd3, [contiguous_reduce33_i8_param_1];
	ld.param.u64 	%rd4, [contiguous_reduce33_i8_param_3];
	ld.param.u64 	%rd5, [contiguous_reduce33_i8_param_4];
	mov.u32 	%r1, %tid.y;
	mov.u32 	%r2, %ntid.x;
	mov.u32 	%r3, %tid.x;
	mad.lo.s32 	%r27, %r1, %r2, %r3;
	mov.u32 	%r28, %ctaid.x;
	mad.lo.s32 	%r29, %r28, %r2, %r3;
	mov.u32 	%r4, %ctaid.y;
	mov.u32 	%r5, %ntid.y;
	mad.lo.s32 	%r30, %r4, %r5, %r1;
	mov.u32 	%r31, sdata_i8;
	add.s32 	%r7, %r31, %r27;
	mov.b16 	%rs16, 0;
	st.shared.u8 	[%r7], %rs16;
	cvt.u64.u32 	%rd1, %r29;
	setp.le.u64 	%p1, %rd4, %rd1;
	cvt.u64.u32 	%rd7, %r30;
	setp.le.u64 	%p2, %rd5, %rd7;
	or.pred  	%p3, %p1, %p2;
	@%p3 bra 	$L__BB11_18;
	cvt.u32.u64 	%r32, %rd1;
	cvta.to.global.u64 	%rd8, %rd3;
	cvt.u32.u64 	%r33, %rd4;
	mad.lo.s32 	%r34, %r30, %r33, %r32;
	cvt.u64.u32 	%rd9, %r34;
	add.s64 	%rd10, %rd8, %rd9;
	ld.global.u8 	%rs17, [%rd10];
	st.shared.u8 	[%r7], %rs17;
	bar.sync 	0;
	setp.ne.s32 	%p4, %r1, 0;
	@%p4 bra 	$L__BB11_18;
	setp.gt.u32 	%p5, %r5, 1;
	@%p5 bra 	$L__BB11_4;
	add.s32 	%r36, %r31, %r3;
	ld.shared.u8 	%rs99, [%r36];
	bra.uni 	$L__BB11_17;
$L__BB11_4:
	add.s32 	%r8, %r31, %r3;
	ld.shared.u8 	%rs99, [%r8];
	add.s32 	%r9, %r5, -1;
	add.s32 	%r39, %r5, -2;
	and.b32  	%r10, %r9, 7;
	setp.lt.u32 	%p6, %r39, 7;
	mov.b32 	%r63, 1;
	@%p6 bra 	$L__BB11_8;
	and.b32  	%r41, %r9, -8;
	neg.s32 	%r61, %r41;
	add.s32 	%r42, %r3, %r2;
	add.s32 	%r59, %r31, %r42;
	shl.b32 	%r13, %r2, 3;
	mov.b32 	%r60, 0;
$L__BB11_6:
	.pragma "nounroll";
	cvt.s16.s8 	%rs19, %rs99;
	abs.s16 	%rs20, %rs19;
	ld.shared.s8 	%rs21, [%r59];
	abs.s16 	%rs22, %rs21;
	add.s16 	%rs23, %rs22, %rs20;
	cvt.s16.s8 	%rs24, %rs23;
	abs.s16 	%rs25, %rs24;
	add.s32 	%r44, %r59, %r2;
	ld.shared.s8 	%rs26, [%r44];
	abs.s16 	%rs27, %rs26;
	add.s16 	%rs28, %rs27, %rs25;
	cvt.s16.s8 	%rs29, %rs28;
	abs.s16 	%rs30, %rs29;
	add.s32 	%r45, %r44, %r2;
	ld.shared.s8 	%rs31, [%r45];
	abs.s16 	%rs32, %rs31;
	add.s16 	%rs33, %rs32, %rs30;
	cvt.s16.s8 	%rs34, %rs33;
	abs.s16 	%rs35, %rs34;
	add.s32 	%r46, %r45, %r2;
	ld.shared.s8 	%rs36, [%r46];
	abs.s16 	%rs37, %rs36;
	add.s16 	%rs38, %rs37, %rs35;
	cvt.s16.s8 	%rs39, %rs38;
	abs.s16 	%rs40, %rs39;
	add.s32 	%r47, %r46, %r2;
	ld.shared.s8 	%rs41, [%r47];
	abs.s16 	%rs42, %rs41;
	add.s16 	%rs43, %rs42, %rs40;
	cvt.s16.s8 	%rs44, %rs43;
	abs.s16 	%rs45, %rs44;
	add.s32 	%r48, %r47, %r2;
	ld.shared.s8 	%rs46, [%r48];
	abs.s16 	%rs47, %rs46;
	add.s16 	%rs48, %rs47, %rs45;
	cvt.s16.s8 	%rs49, %rs48;
	abs.s16 	%rs50, %rs49;
	add.s32 	%r49, %r48, %r2;
	ld.shared.s8 	%rs51, [%r49];
	abs.s16 	%rs52, %rs51;
	add.s16 	%rs53, %rs52, %rs50;
	cvt.s16.s8 	%rs54, %rs53;
	abs.s16 	%rs55, %rs54;
	add.s32 	%r50, %r49, %r2;
	ld.shared.s8 	%rs56, [%r50];
	abs.s16 	%rs57, %rs56;
	add.s16 	%rs99, %rs57, %rs55;
	add.s32 	%r61, %r61, 8;
	add.s32 	%r60, %r60, 8;
	add.s32 	%r59, %r59, %r13;
	setp.ne.s32 	%p7, %r61, 0;
	@%p7 bra 	$L__BB11_6;
	add.s32 	%r63, %r60, 1;
$L__BB11_8:
	setp.eq.s32 	%p8, %r10, 0;
	@%p8 bra 	$L__BB11_16;
	and.b32  	%r22, %r9, 3;
	setp.lt.u32 	%p9, %r10, 4;
	@%p9 bra 	$L__BB11_11;
	cvt.s16.s8 	%rs59, %rs99;
	abs.s16 	%rs60, %rs59;
	mad.lo.s32 	%r51, %r63, %r2, %r8;
	ld.shared.s8 	%rs61, [%r51];
	abs.s16 	%rs62, %rs61;
	add.s16 	%rs63, %rs62, %rs60;
	cvt.s16.s8 	%rs64, %rs63;
	abs.s16 	%rs65, %rs64;
	add.s32 	%r52, %r51, %r2;
	ld.shared.s8 	%rs66, [%r52];
	abs.s16 	%rs67, %rs66;
	add.s16 	%rs68, %rs67, %rs65;
	cvt.s16.s8 	%rs69, %rs68;
	abs.s16 	%rs70, %rs69;
	add.s32 	%r53, %r52, %r2;
	ld.shared.s8 	%rs71, [%r53];
	abs.s16 	%rs72, %rs71;
	add.s16 	%rs73, %rs72, %rs70;
	cvt.s16.s8 	%rs74, %rs73;
	abs.s16 	%rs75, %rs74;
	add.s32 	%r54, %r53, %r2;
	ld.shared.s8 	%rs76, [%r54];
	abs.s16 	%rs77, %rs76;
	add.s16 	%rs99, %rs77, %rs75;
	add.s32 	%r63, %r63, 4;
$L__BB11_11:
	setp.eq.s32 	%p10, %r22, 0;
	@%p10 bra 	$L__BB11_16;
	setp.eq.s32 	%p11, %r22, 1;
	@%p11 bra 	$L__BB11_14;
	cvt.s16.s8 	%rs79, %rs99;
	abs.s16 	%rs80, %rs79;
	mad.lo.s32 	%r55, %r63, %r2, %r8;
	ld.shared.s8 	%rs81, [%r55];
	abs.s16 	%rs82, %rs81;
	add.s16 	%rs83, %rs82, %rs80;
	cvt.s16.s8 	%rs84, %rs83;
	abs.s16 	%rs85, %rs84;
	add.s32 	%r56, %r55, %r2;
	ld.shared.s8 	%rs86, [%r56];
	abs.s16 	%rs87, %rs86;
	add.s16 	%rs99, %rs87, %rs85;
	add.s32 	%r63, %r63, 2;
$L__BB11_14:
	and.b32  	%r57, %r9, 1;
	setp.eq.b32 	%p12, %r57, 1;
	not.pred 	%p13, %p12;
	@%p13 bra 	$L__BB11_16;
	cvt.s16.s8 	%rs88, %rs99;
	abs.s16 	%rs89, %rs88;
	mad.lo.s32 	%r58, %r63, %r2, %r8;
	ld.shared.s8 	%rs90, [%r58];
	abs.s16 	%rs91, %rs90;
	add.s16 	%rs99, %rs91, %rs89;
$L__BB11_16:
	st.shared.u8 	[%r8], %rs99;
$L__BB11_17:
	cvt.u64.u32 	%rd11, %r4;
	mad.lo.s64 	%rd12, %rd4, %rd11, %rd1;
	cvta.to.global.u64 	%rd13, %rd2;
	add.s64 	%rd14, %rd13, %rd12;
	st.global.u8 	[%rd14], %rs99;
$L__BB11_18:
	ret;

}
	// .globl	contiguous_reduce_i16
.visible .entry contiguous_reduce_i16(
	.param .u64 .ptr .align 1 contiguous_reduce_i16_param_0,
	.param .u64 .ptr .align 1 contiguous_reduce_i16_param_1,
	.param .u64 contiguous_reduce_i16_param_2
)
{
	.reg .pred 	%p<8>;
	.reg .b16 	%rs<44>;
	.reg .b32 	%r<16>;
	.reg .b64 	%rd<16>;

	ld.param.u64 	%rd4, [contiguous_reduce_i16_param_0];
	ld.param.u64 	%rd6, [contiguous_reduce_i16_param_1];
	ld.param.u64 	%rd5, [contiguous_reduce_i16_param_2];
	cvta.to.global.u64 	%rd1, %rd6;
	mov.u32 	%r1, %tid.x;
	mov.u32 	%r2, %ctaid.x;
	mov.u32 	%r15, %ntid.x;
	mul.lo.s32 	%r8, %r2, %r15;
	shl.b32 	%r9, %r8, 1;
	add.s32 	%r4, %r9, %r1;
	shl.b32 	%r10, %r1, 1;
	mov.u32 	%r11, sdata_i16;
	add.s32 	%r5, %r11, %r10;
	mov.b16 	%rs1, 0;
	st.shared.u16 	[%r5], %rs1;
	add.s32 	%r12, %r4, %r15;
	cvt.u64.u32 	%rd2, %r12;
	setp.le.u64 	%p1, %rd5, %rd2;
	@%p1 bra 	$L__BB12_2;
	mul.wide.u32 	%rd9, %r4, 2;
	add.s64 	%rd10, %rd1, %rd9;
	ld.global.u16 	%rs3, [%rd10];
	abs.s16 	%rs4, %rs3;
	shl.b64 	%rd11, %rd2, 1;
	add.s64 	%rd12, %rd1, %rd11;
	ld.global.u16 	%rs5, [%rd12];
	abs.s16 	%rs6, %rs5;
	add.s16 	%rs7, %rs6, %rs4;
	st.shared.u16 	[%r5], %rs7;
	bra.uni 	$L__BB12_4;
$L__BB12_2:
	cvt.u64.u32 	%rd3, %r4;
	setp.le.u64 	%p2, %rd5, %rd3;
	@%p2 bra 	$L__BB12_4;
	shl.b64 	%rd7, %rd3, 1;
	add.s64 	%rd8, %rd1, %rd7;
	ld.global.u16 	%rs2, [%rd8];
	st.shared.u16 	[%r5], %rs2;
$L__BB12_4:
	bar.sync 	0;
	setp.lt.u32 	%p3, %r15, 66;
	@%p3 bra 	$L__BB12_8;
$L__BB12_5:
	shr.u32 	%r7, %r15, 1;
	setp.ge.u32 	%p4, %r1, %r7;
	@%p4 bra 	$L__BB12_7;
	ld.shared.u16 	%rs8, [%r5];
	abs.s16 	%rs9, %rs8;
	and.b32  	%r13, %r15, 2046;
	add.s32 	%r14, %r5, %r13;
	ld.shared.u16 	%rs10, [%r14];
	abs.s16 	%rs11, %rs10;
	add.s16 	%rs12, %rs11, %rs9;
	st.shared.u16 	[%r5], %rs12;
$L__BB12_7:
	bar.sync 	0;
	setp.gt.u32 	%p5, %r15, 131;
	mov.u32 	%r15, %r7;
	@%p5 bra 	$L__BB12_5;
$L__BB12_8:
	setp.gt.u32 	%p6, %r1, 31;
	@%p6 bra 	$L__BB12_11;
	ld.volatile.shared.u16 	%rs13, [%r5];
	abs.s16 	%rs14, %rs13;
	ld.volatile.shared.u16 	%rs15, [%r5+64];
	abs.s16 	%rs16, %rs15;
	add.s16 	%rs17, %rs16, %rs14;
	st.volatile.shared.u16 	[%r5], %rs17;
	ld.volatile.shared.u16 	%rs18, [%r5];
	abs.s16 	%rs19, %rs18;
	ld.volatile.shared.u16 	%rs20, [%r5+32];
	abs.s16 	%rs21, %rs20;
	add.s16 	%rs22, %rs21, %rs19;
	st.volatile.shared.u16 	[%r5], %rs22;
	ld.volatile.shared.u16 	%rs23, [%r5];
	abs.s16 	%rs24, %rs23;
	ld.volatile.shared.u16 	%rs25, [%r5+16];
	abs.s16 	%rs26, %rs25;
	add.s16 	%rs27, %rs26, %rs24;
	st.volatile.shared.u16 	[%r5], %rs27;
	ld.volatile.shared.u16 	%rs28, [%r5];
	abs.s16 	%rs29, %rs28;
	ld.volatile.shared.u16 	%rs30, [%r5+8];
	abs.s16 	%rs31, %rs30;
	add.s16 	%rs32, %rs31, %rs29;
	st.volatile.shared.u16 	[%r5], %rs32;
	ld.volatile.shared.u16 	%rs33, [%r5];
	abs.s16 	%rs34, %rs33;
	ld.volatile.shared.u16 	%rs35, [%r5+4];
	abs.s16 	%rs36, %rs35;
	add.s16 	%rs37, %rs36, %rs34;
	st.volatile.shared.u16 	[%r5], %rs37;
	ld.volatile.shared.u16 	%rs38, [%r5];
	abs.s16 	%rs39, %rs38;
	ld.volatile.shared.u16 	%rs40, [%r5+2];
	abs.s16 	%rs41, %rs40;
	add.s16 	%rs42, %rs41, %rs39;
	st.volatile.shared.u16 	[%r5], %rs42;
	setp.ne.s32 	%p7, %r1, 0;
	@%p7 bra 	$L__BB12_11;
	ld.shared.u16 	%rs43, [sdata_i16];
	cvta.to.global.u64 	%rd13, %rd4;
	mul.wide.u32 	%rd14, %r2, 2;
	add.s64 	%rd15, %rd13, %rd14;
	st.global.u16 	[%rd15], %rs43;
$L__BB12_11:
	ret;

}
	// .globl	uncontiguous_reduce_i16
.visible .entry uncontiguous_reduce_i16(
	.param .u64 .ptr .align 1 uncontiguous_reduce_i16_param_0,
	.param .u64 .ptr .align 1 uncontiguous_reduce_i16_param_1,
	.param .u64 .ptr .align 1 uncontiguous_reduce_i16_param_2,
	.param .u64 .ptr .align 1 uncontiguous_reduce_i16_param_3,
	.param .u64 uncontiguous_reduce_i16_param_4,
	.param .u64 uncontiguous_reduce_i16_param_5
)
{
	.reg .pred 	%p<53>;
	.reg .b16 	%rs<44>;
	.reg .b32 	%r<212>;
	.reg .b64 	%rd<558>;

	ld.param.u64 	%rd260, [uncontiguous_reduce_i16_param_0];
	ld.param.u64 	%rd263, [uncontiguous_reduce_i16_param_1];
	ld.param.u64 	%rd264, [uncontiguous_reduce_i16_param_2];
	ld.param.u64 	%rd265, [uncontiguous_reduce_i16_param_3];
	ld.param.u64 	%rd261, [uncontiguous_reduce_i16_param_4];
	ld.param.u64 	%rd262, [uncontiguous_reduce_i16_param_5];
	cvta.to.global.u64 	%rd1, %rd265;
	cvta.to.global.u64 	%rd2, %rd264;
	cvta.to.global.u64 	%rd3, %rd263;
	mov.u32 	%r1, %tid.x;
	mov.u32 	%r2, %ctaid.x;
	mov.u32 	%r211, %ntid.x;
	mul.lo.s32 	%r52, %r2, %r211;
	shl.b32 	%r53, %r52, 1;
	add.s32 	%r4, %r53, %r1;
	shl.b32 	%r54, %r1, 1;
	mov.u32 	%r55, sdata_i16;
	add.s32 	%r5, %r55, %r54;
	mov.b16 	%rs1, 0;
	st.shared.u16 	[%r5], %rs1;
	add.s32 	%r56, %r4, %r211;
	cvt.u64.u32 	%rd511, %r56;
	setp.le.u64 	%p1, %rd262, %rd511;
	@%p1 bra 	$L__BB13_54;
	cvt.u32.u64 	%r6, %rd261;
	add.s32 	%r205, %r6, -1;
	setp.lt.s32 	%p27, %r205, 0;
	mov.b64 	%rd515, 0;
	mov.u64 	%rd516, %rd515;
	@%p27 bra 	$L__BB13_53;
	cvt.u64.u32 	%rd512, %r4;
	setp.lt.u32 	%p28, %r205, 3;
	mov.b64 	%rd516, 0;
	mov.u64 	%rd515, %rd516;
	@%p28 bra 	$L__BB13_30;
	add.s32 	%r203, %r6, -2;
	and.b32  	%r132, %r6, -4;
	neg.s32 	%r202, %r132;
	mov.b64 	%rd516, 0;
$L__BB13_4:
	.pragma "nounroll";
	add.s32 	%r12, %r203, 1;
	mul.wide.u32 	%rd397, %r12, 8;
	add.s64 	%rd398, %rd2, %rd397;
	ld.global.u64 	%rd10, [%rd398];
	or.b64  	%rd399, %rd512, %rd10;
	and.b64  	%rd400, %rd399, -4294967296;
	setp.ne.s64 	%p29, %rd400, 0;
	@%p29 bra 	$L__BB13_6;
	cvt.u32.u64 	%r133, %rd10;
	cvt.u32.u64 	%r134, %rd512;
	div.u32 	%r135, %r134, %r133;
	mul.lo.s32 	%r136, %r135, %r133;
	sub.s32 	%r137, %r134, %r136;
	cvt.u64.u32 	%rd477, %r135;
	cvt.u64.u32 	%rd478, %r137;
	bra.uni 	$L__BB13_7;
$L__BB13_6:
	div.s64 	%rd477, %rd512, %rd10;
	mul.lo.s64 	%rd401, %rd477, %rd10;
	sub.s64 	%rd478, %rd512, %rd401;
$L__BB13_7:
	mul.wide.u32 	%rd402, %r12, 8;
	add.s64 	%rd403, %rd1, %rd402;
	ld.global.u64 	%rd17, [%rd403];
	mad.lo.s64 	%rd18, %rd17, %rd478, %rd515;
	or.b64  	%rd404, %rd511, %rd10;
	and.b64  	%rd405, %rd404, -4294967296;
	setp.ne.s64 	%p30, %rd405, 0;
	@%p30 bra 	$L__BB13_9;
	cvt.u32.u64 	%r138, %rd10;
	cvt.u32.u64 	%r139, %rd511;
	div.u32 	%r140, %r139, %r138;
	mul.lo.s32 	%r141, %r140, %r138;
	sub.s32 	%r142, %r139, %r141;
	cvt.u64.u32 	%rd479, %r140;
	cvt.u64.u32 	%rd480, %r142;
	bra.uni 	$L__BB13_10;
$L__BB13_9:
	div.s64 	%rd479, %rd511, %rd10;
	mul.lo.s64 	%rd406, %rd479, %rd10;
	sub.s64 	%rd480, %rd511, %rd406;
$L__BB13_10:
	mad.lo.s64 	%rd25, %rd480, %rd17, %rd516;
	add.s32 	%r13, %r203, -2;
	mul.wide.u32 	%rd407, %r203, 8;
	add.s64 	%rd408, %rd2, %rd407;
	ld.global.u64 	%rd26, [%rd408];
	or.b64  	%rd409, %rd477, %rd26;
	and.b64  	%rd410, %rd409, -4294967296;
	setp.ne.s64 	%p31, %rd410, 0;
	@%p31 bra 	$L__BB13_12;
	cvt.u32.u64 	%r143, %rd26;
	cvt.u32.u64 	%r144, %rd477;
	div.u32 	%r145, %r144, %r143;
	mul.lo.s32 	%r146, %r145, %r143;
	sub.s32 	%r147, %r144, %r146;
	cvt.u64.u32 	%rd481, %r145;
	cvt.u64.u32 	%rd482, %r147;
	bra.uni 	$L__BB13_13;
$L__BB13_12:
	div.s64 	%rd481, %rd477, %rd26;
	mul.lo.s64 	%rd411, %rd481, %rd26;
	sub.s64 	%rd482, %rd477, %rd411;
$L__BB13_13:
	mul.wide.u32 	%rd412, %r203, 8;
	add.s64 	%rd413, %rd1, %rd412;
	ld.global.u64 	%rd33, [%rd413];
	mad.lo.s64 	%rd34, %rd33, %rd482, %rd18;
	or.b64  	%rd414, %rd479, %rd26;
	and.b64  	%rd415, %rd414, -4294967296;
	setp.ne.s64 	%p32, %rd415, 0;
	@%p32 bra 	$L__BB13_15;
	cvt.u32.u64 	%r148, %rd26;
	cvt.u32.u64 	%r149, %rd479;
	div.u32 	%r150, %r149, %r148;
	mul.lo.s32 	%r151, %r150, %r148;
	sub.s32 	%r152, %r149, %r151;
	cvt.u64.u32 	%rd483, %r150;
	cvt.u64.u32 	%rd484, %r152;
	bra.uni 	$L__BB13_16;
$L__BB13_15:
	div.s64 	%rd483, %rd479, %rd26;
	mul.lo.s64 	%rd416, %rd483, %rd26;
	sub.s64 	%rd484, %rd479, %rd416;
$L__BB13_16:
	mad.lo.s64 	%rd41, %rd484, %rd33, %rd25;
	add.s32 	%r14, %r203, -1;
	mul.wide.u32 	%rd417, %r14, 8;
	add.s64 	%rd418, %rd2, %rd417;
	ld.global.u64 	%rd42, [%rd418];
	or.b64  	%rd419, %rd481, %rd42;
	and.b64  	%rd420, %rd419, -4294967296;
	setp.ne.s64 	%p33, %rd420, 0;
	@%p33 bra 	$L__BB13_18;
	cvt.u32.u64 	%r153, %rd42;
	cvt.u32.u64 	%r154, %rd481;
	div.u32 	%r155, %r154, %r153;
	mul.lo.s32 	%r156, %r155, %r153;
	sub.s32 	%r157, %r154, %r156;
	cvt.u64.u32 	%rd485, %r155;
	cvt.u64.u32 	%rd486, %r157;
	bra.uni 	$L__BB13_19;
$L__BB13_18:
	div.s64 	%rd485, %rd481, %rd42;
	mul.lo.s64 	%rd421, %rd485, %rd42;
	sub.s64 	%rd486, %rd481, %rd421;
$L__BB13_19:
	mul.wide.u32 	%rd422, %r14, 8;
	add.s64 	%rd423, %rd1, %rd422;
	ld.global.u64 	%rd49, [%rd423];
	mad.lo.s64 	%rd50, %rd49, %rd486, %rd34;
	or.b64  	%rd424, %rd483, %rd42;
	and.b64  	%rd425, %rd424, -4294967296;
	setp.ne.s64 	%p34, %rd425, 0;
	@%p34 bra 	$L__BB13_21;
	cvt.u32.u64 	%r158, %rd42;
	cvt.u32.u64 	%r159, %rd483;
	div.u32 	%r160, %r159, %r158;
	mul.lo.s32 	%r161, %r160, %r158;
	sub.s32 	%r162, %r159, %r161;
	cvt.u64.u32 	%rd487, %r160;
	cvt.u64.u32 	%rd488, %r162;
	bra.uni 	$L__BB13_22;
$L__BB13_21:
	div.s64 	%rd487, %rd483, %rd42;
	mul.lo.s64 	%rd426, %rd487, %rd42;
	sub.s64 	%rd488, %rd483, %rd426;
$L__BB13_22:
	mad.lo.s64 	%rd57, %rd488, %rd49, %rd41;
	mul.wide.u32 	%rd427, %r13, 8;
	add.s64 	%rd428, %rd2, %rd427;
	ld.global.u64 	%rd58, [%rd428];
	or.b64  	%rd429, %rd485, %rd58;
	and.b64  	%rd430, %rd429, -4294967296;
	setp.ne.s64 	%p35, %rd430, 0;
	@%p35 bra 	$L__BB13_24;
	cvt.u32.u64 	%r163, %rd58;
	cvt.u32.u64 	%r164, %rd485;
	div.u32 	%r165, %r164, %r163;
	mul.lo.s32 	%r166, %r165, %r163;
	sub.s32 	%r167, %r164, %r166;
	cvt.u64.u32 	%rd512, %r165;
	cvt.u64.u32 	%rd490, %r167;
	bra.uni 	$L__BB13_25;
$L__BB13_24:
	div.s64 	%rd512, %rd485, %rd58;
	mul.lo.s64 	%rd431, %rd512, %rd58;
	sub.s64 	%rd490, %rd485, %rd431;
$L__BB13_25:
	mul.wide.u32 	%rd432, %r13, 8;
	add.s64 	%rd433, %rd1, %rd432;
	ld.global.u64 	%rd65, [%rd433];
	mad.lo.s64 	%rd515, %rd65, %rd490, %rd50;
	or.b64  	%rd434, %rd487, %rd58;
	and.b64  	%rd435, %rd434, -4294967296;
	setp.ne.s64 	%p36, %rd435, 0;
	@%p36 bra 	$L__BB13_27;
	cvt.u32.u64 	%r168, %rd58;
	cvt.u32.u64 	%r169, %rd487;
	div.u32 	%r170, %r169, %r168;
	mul.lo.s32 	%r171, %r170, %r168;
	sub.s32 	%r172, %r169, %r171;
	cvt.u64.u32 	%rd511, %r170;
	cvt.u64.u32 	%rd492, %r172;
	bra.uni 	$L__BB13_28;
$L__BB13_27:
	div.s64 	%rd511, %rd487, %rd58;
	mul.lo.s64 	%rd436, %rd511, %rd58;
	sub.s64 	%rd492, %rd487, %rd436;
$L__BB13_28:
	mad.lo.s64 	%rd516, %rd492, %rd65, %rd57;
	add.s32 	%r203, %r203, -4;
	add.s32 	%r202, %r202, 4;
	setp.ne.s32 	%p37, %r202, 0;
	@%p37 bra 	$L__BB13_4;
	add.s32 	%r205, %r203, 1;
$L__BB13_30:
	and.b32  	%r19, %r6, 3;
	setp.eq.s32 	%p38, %r19, 0;
	@%p38 bra 	$L__BB13_53;
	setp.eq.s32 	%p39, %r19, 1;
	@%p39 bra 	$L__BB13_45;
	mul.wide.u32 	%rd438, %r205, 8;
	add.s64 	%rd439, %rd2, %rd438;
	ld.global.u64 	%rd80, [%rd439];
	or.b64  	%rd440, %rd512, %rd80;
	and.b64  	%rd441, %rd440, -4294967296;
	setp.ne.s64 	%p40, %rd441, 0;
	@%p40 bra 	$L__BB13_34;
	cvt.u32.u64 	%r173, %rd80;
	cvt.u32.u64 	%r174, %rd512;
	div.u32 	%r175, %r174, %r173;
	mul.lo.s32 	%r176, %r175, %r173;
	sub.s32 	%r177, %r174, %r176;
	cvt.u64.u32 	%rd499, %r175;
	cvt.u64.u32 	%rd500, %r177;
	bra.uni 	$L__BB13_35;
$L__BB13_34:
	div.s64 	%rd499, %rd512, %rd80;
	mul.lo.s64 	%rd442, %rd499, %rd80;
	sub.s64 	%rd500, %rd512, %rd442;
$L__BB13_35:
	add.s64 	%rd444, %rd1, %rd438;
	ld.global.u64 	%rd87, [%rd444];
	mad.lo.s64 	%rd88, %rd87, %rd500, %rd515;
	or.b64  	%rd445, %rd511, %rd80;
	and.b64  	%rd446, %rd445, -4294967296;
	setp.ne.s64 	%p41, %rd446, 0;
	@%p41 bra 	$L__BB13_37;
	cvt.u32.u64 	%r178, %rd80;
	cvt.u32.u64 	%r179, %rd511;
	div.u32 	%r180, %r179, %r178;
	mul.lo.s32 	%r181, %r180, %r178;
	sub.s32 	%r182, %r179, %r181;
	cvt.u64.u32 	%rd501, %r180;
	cvt.u64.u32 	%rd502, %r182;
	bra.uni 	$L__BB13_38;
$L__BB13_37:
	div.s64 	%rd501, %rd511, %rd80;
	mul.lo.s64 	%rd447, %rd501, %rd80;
	sub.s64 	%rd502, %rd511, %rd447;
$L__BB13_38:
	mad.lo.s64 	%rd95, %rd502, %rd87, %rd516;
	add.s32 	%r20, %r205, -1;
	mul.wide.u32 	%rd448, %r20, 8;
	add.s64 	%rd449, %rd2, %rd448;
	ld.global.u64 	%rd96, [%rd449];
	or.b64  	%rd450, %rd499, %rd96;
	and.b64  	%rd451, %rd450, -4294967296;
	setp.ne.s64 	%p42, %rd451, 0;
	@%p42 bra 	$L__BB13_40;
	cvt.u32.u64 	%r183, %rd96;
	cvt.u32.u64 	%r184, %rd499;
	div.u32 	%r185, %r184, %r183;
	mul.lo.s32 	%r186, %r185, %r183;
	sub.s32 	%r187, %r184, %r186;
	cvt.u64.u32 	%rd512, %r185;
	cvt.u64.u32 	%rd504, %r187;
	bra.uni 	$L__BB13_41;
$L__BB13_40:
	div.s64 	%rd512, %rd499, %rd96;
	mul.lo.s64 	%rd452, %rd512, %rd96;
	sub.s64 	%rd504, %rd499, %rd452;
$L__BB13_41:
	add.s64 	%rd454, %rd1, %rd448;
	ld.global.u64 	%rd103, [%rd454];
	mad.lo.s64 	%rd515, %rd103, %rd504, %rd88;
	or.b64  	%rd455, %rd501, %rd96;
	and.b64  	%rd456, %rd455, -4294967296;
	setp.ne.s64 	%p43, %rd456, 0;
	@%p43 bra 	$L__BB13_43;
	cvt.u32.u64 	%r188, %rd96;
	cvt.u32.u64 	%r189, %rd501;
	div.u32 	%r190, %r189, %r188;
	mul.lo.s32 	%r191, %r190, %r188;
	sub.s32 	%r192, %r189, %r191;
	cvt.u64.u32 	%rd511, %r190;
	cvt.u64.u32 	%rd506, %r192;
	bra.uni 	$L__BB13_44;
$L__BB13_43:
	div.s64 	%rd511, %rd501, %rd96;
	mul.lo.s64 	%rd457, %rd511, %rd96;
	sub.s64 	%rd506, %rd501, %rd457;
$L__BB13_44:
	mad.lo.s64 	%rd516, %rd506, %rd103, %rd95;
	add.s32 	%r205, %r205, -2;
$L__BB13_45:
	and.b32  	%r193, %r6, 1;
	setp.eq.b32 	%p44, %r193, 1;
	not.pred 	%p45, %p44;
	@%p45 bra 	$L__BB13_53;
	mul.wide.u32 	%rd458, %r205, 8;
	add.s64 	%rd459, %rd2, %rd458;
	ld.global.u64 	%rd118, [%rd459];
	or.b64  	%rd460, %rd512, %rd118;
	and.b64  	%rd461, %rd460, -4294967296;
	setp.ne.s64 	%p46, %rd461, 0;
	@%p46 bra 	$L__BB13_48;
	cvt.u32.u64 	%r194, %rd118;
	cvt.u32.u64 	%r195, %rd512;
	rem.u32 	%r196, %r195, %r194;
	cvt.u64.u32 	%rd513, %r196;
	bra.uni 	$L__BB13_49;
$L__BB13_48:
	rem.s64 	%rd513, %rd512, %rd118;
$L__BB13_49:
	add.s64 	%rd463, %rd1, %rd458;
	ld.global.u64 	%rd122, [%rd463];
	mad.lo.s64 	%rd515, %rd122, %rd513, %rd515;
	or.b64  	%rd464, %rd511, %rd118;
	and.b64  	%rd465, %rd464, -4294967296;
	setp.ne.s64 	%p47, %rd465, 0;
	@%p47 bra 	$L__BB13_51;
	cvt.u32.u64 	%r197, %rd118;
	cvt.u32.u64 	%r198, %rd511;
	rem.u32 	%r199, %r198, %r197;
	cvt.u64.u32 	%rd514, %r199;
	bra.uni 	$L__BB13_52;
$L__BB13_51:
	rem.s64 	%rd514, %rd511, %rd118;
$L__BB13_52:
	mad.lo.s64 	%rd516, %rd514, %rd122, %rd516;
$L__BB13_53:
	shl.b64 	%rd466, %rd515, 1;
	add.s64 	%rd467, %rd3, %rd466;
	ld.global.u16 	%rs3, [%rd467];
	abs.s16 	%rs4, %rs3;
	shl.b64 	%rd468, %rd516, 1;
	add.s64 	%rd469, %rd3, %rd468;
	ld.global.u16 	%rs5, [%rd469];
	abs.s16 	%rs6, %rs5;
	add.s16 	%rs7, %rs6, %rs4;
	st.shared.u16 	[%r5], %rs7;
	bra.uni 	$L__BB13_114;
$L__BB13_54:
	cvt.u64.u32 	%rd548, %r4;
	setp.le.u64 	%p2, %rd262, %rd548;
	@%p2 bra 	$L__BB13_114;
	cvt.u32.u64 	%r23, %rd261;
	add.s32 	%r209, %r23, -1;
	setp.lt.s32 	%p3, %r209, 0;
	mov.b64 	%rd557, 0;
	@%p3 bra 	$L__BB13_113;
	and.b32  	%r25, %r23, 7;
	setp.lt.u32 	%p4, %r209, 7;
	mov.b64 	%rd557, 0;
	@%p4 bra 	$L__BB13_84;
	add.s32 	%r207, %r23, -4;
	and.b32  	%r57, %r23, -8;
	neg.s32 	%r206, %r57;
	mov.b64 	%rd557, 0;
$L__BB13_58:
	.pragma "nounroll";
	add.s32 	%r30, %r207, 3;
	mul.wide.u32 	%rd270, %r30, 8;
	add.s64 	%rd271, %rd2, %rd270;
	ld.global.u64 	%rd133, [%rd271];
	or.b64  	%rd272, %rd548, %rd133;
	and.b64  	%rd273, %rd272, -4294967296;
	setp.ne.s64 	%p5, %rd273, 0;
	@%p5 bra 	$L__BB13_60;
	cvt.u32.u64 	%r58, %rd133;
	cvt.u32.u64 	%r59, %rd548;
	div.u32 	%r60, %r59, %r58;
	mul.lo.s32 	%r61, %r60, %r58;
	sub.s32 	%r62, %r59, %r61;
	cvt.u64.u32 	%rd519, %r60;
	cvt.u64.u32 	%rd520, %r62;
	bra.uni 	$L__BB13_61;
$L__BB13_60:
	div.s64 	%rd519, %rd548, %rd133;
	mul.lo.s64 	%rd274, %rd519, %rd133;
	sub.s64 	%rd520, %rd548, %rd274;
$L__BB13_61:
	add.s64 	%rd276, %rd1, %rd270;
	ld.global.u64 	%rd277, [%rd276];
	mad.lo.s64 	%rd140, %rd277, %rd520, %rd557;
	add.s32 	%r31, %r207, 2;
	mul.wide.u32 	%rd278, %r31, 8;
	add.s64 	%rd279, %rd2, %rd278;
	ld.global.u64 	%rd141, [%rd279];
	or.b64  	%rd280, %rd519, %rd141;
	and.b64  	%rd281, %rd280, -4294967296;
	setp.ne.s64 	%p6, %rd281, 0;
	@%p6 bra 	$L__BB13_63;
	cvt.u32.u64 	%r63, %rd141;
	cvt.u32.u64 	%r64, %rd519;
	div.u32 	%r65, %r64, %r63;
	mul.lo.s32 	%r66, %r65, %r63;
	sub.s32 	%r67, %r64, %r66;
	cvt.u64.u32 	%rd521, %r65;
	cvt.u64.u32 	%rd522, %r67;
	bra.uni 	$L__BB13_64;
$L__BB13_63:
	div.s64 	%rd521, %rd519, %rd141;
	mul.lo.s64 	%rd282, %rd521, %rd141;
	sub.s64 	%rd522, %rd519, %rd282;
$L__BB13_64:
	add.s64 	%rd284, %rd1, %rd278;
	ld.global.u64 	%rd285, [%rd284];
	mad.lo.s64 	%rd148, %rd285, %rd522, %rd140;
	add.s32 	%r32, %r207, 1;
	mul.wide.u32 	%rd286, %r32, 8;
	add.s64 	%rd287, %rd2, %rd286;
	ld.global.u64 	%rd149, [%rd287];
	or.b64  	%rd288, %rd521, %rd149;
	and.b64  	%rd289, %rd288, -4294967296;
	setp.ne.s64 	%p7, %rd289, 0;
	@%p7 bra 	$L__BB13_66;
	cvt.u32.u64 	%r68, %rd149;
	cvt.u32.u64 	%r69, %rd521;
	div.u32 	%r70, %r69, %r68;
	mul.lo.s32 	%r71, %r70, %r68;
	sub.s32 	%r72, %r69, %r71;
	cvt.u64.u32 	%rd523, %r70;
	cvt.u64.u32 	%rd524, %r72;
	bra.uni 	$L__BB13_67;
$L__BB13_66:
	div.s64 	%rd523, %rd521, %rd149;
	mul.lo.s64 	%rd290, %rd523, %rd149;
	sub.s64 	%rd524, %rd521, %rd290;
$L__BB13_67:
	add.s64 	%rd292, %rd1, %rd286;
	ld.global.u64 	%rd293, [%rd292];
	mad.lo.s64 	%rd156, %rd293, %rd524, %rd148;
	add.s32 	%r33, %r207, -4;
	mul.wide.u32 	%rd294, %r207, 8;
	add.s64 	%rd295, %rd2, %rd294;
	ld.global.u64 	%rd157, [%rd295];
	or.b64  	%rd296, %rd523, %rd157;
	and.b64  	%rd297, %rd296, -4294967296;
	setp.ne.s64 	%p8, %rd297, 0;
	@%p8 bra 	$L__BB13_69;
	cvt.u32.u64 	%r73, %rd157;
	cvt.u32.u64 	%r74, %rd523;
	div.u32 	%r75, %r74, %r73;
	mul.lo.s32 	%r76, %r75, %r73;
	sub.s32 	%r77, %r74, %r76;
	cvt.u64.u32 	%rd525, %r75;
	cvt.u64.u32 	%rd526, %r77;
	bra.uni 	$L__BB13_70;
$L__BB13_69:
	div.s64 	%rd525, %rd523, %rd157;
	mul.lo.s64 	%rd298, %rd525, %rd157;
	sub.s64 	%rd526, %rd523, %rd298;
$L__BB13_70:
	add.s64 	%rd300, %rd1, %rd294;
	ld.global.u64 	%rd301, [%rd300];
	mad.lo.s64 	%rd164, %rd301, %rd526, %rd156;
	add.s32 	%r34, %r207, -1;
	mul.wide.u32 	%rd302, %r34, 8;
	add.s64 	%rd303, %rd2, %rd302;
	ld.global.u64 	%rd165, [%rd303];
	or.b64  	%rd304, %rd525, %rd165;
	and.b64  	%rd305, %rd304, -4294967296;
	setp.ne.s64 	%p9, %rd305, 0;
	@%p9 bra 	$L__BB13_72;
	cvt.u32.u64 	%r78, %rd165;
	cvt.u32.u64 	%r79, %rd525;
	div.u32 	%r80, %r79, %r78;
	mul.lo.s32 	%r81, %r80, %r78;
	sub.s32 	%r82, %r79, %r81;
	cvt.u64.u32 	%rd527, %r80;
	cvt.u64.u32 	%rd528, %r82;
	bra.uni 	$L__BB13_73;
$L__BB13_72:
	div.s64 	%rd527, %rd525, %rd165;
	mul.lo.s64 	%rd306, %rd527, %rd165;
	sub.s64 	%rd528, %rd525, %rd306;
$L__BB13_73:
	add.s64 	%rd308, %rd1, %rd302;
	ld.global.u64 	%rd309, [%rd308];
	mad.lo.s64 	%rd172, %rd309, %rd528, %rd164;
	add.s32 	%r35, %r207, -2;
	mul.wide.u32 	%rd310, %r35, 8;
	add.s64 	%rd311, %rd2, %rd310;
	ld.global.u64 	%rd173, [%rd311];
	or.b64  	%rd312, %rd527, %rd173;
	and.b64  	%rd313, %rd312, -4294967296;
	setp.ne.s64 	%p10, %rd313, 0;
	@%p10 bra 	$L__BB13_75;
	cvt.u32.u64 	%r83, %rd173;
	cvt.u32.u64 	%r84, %rd527;
	div.u32 	%r85, %r84, %r83;
	mul.lo.s32 	%r86, %r85, %r83;
	sub.s32 	%r87, %r84, %r86;
	cvt.u64.u32 	%rd529, %r85;
	cvt.u64.u32 	%rd530, %r87;
	bra.uni 	$L__BB13_76;
$L__BB13_75:
	div.s64 	%rd529, %rd527, %rd173;
	mul.lo.s64 	%rd314, %rd529, %rd173;
	sub.s64 	%rd530, %rd527, %rd314;
$L__BB13_76:
	add.s64 	%rd316, %rd1, %rd310;
	ld.global.u64 	%rd317, [%rd316];
	mad.lo.s64 	%rd180, %rd317, %rd530, %rd172;
	add.s32 	%r36, %r207, -3;
	mul.wide.u32 	%rd318, %r36, 8;
	add.s64 	%rd319, %rd2, %rd318;
	ld.global.u64 	%rd181, [%rd319];
	or.b64  	%rd320, %rd529, %rd181;
	and.b64  	%rd321, %rd320, -4294967296;
	setp.ne.s64 	%p11, %rd321, 0;
	@%p11 bra 	$L__BB13_78;
	cvt.u32.u64 	%r88, %rd181;
	cvt.u32.u64 	%r89, %rd529;
	div.u32 	%r90, %r89, %r88;
	mul.lo.s32 	%r91, %r90, %r88;
	sub.s32 	%r92, %r89, %r91;
	cvt.u64.u32 	%rd531, %r90;
	cvt.u64.u32 	%rd532, %r92;
	bra.uni 	$L__BB13_79;
$L__BB13_78:
	div.s64 	%rd531, %rd529, %rd181;
	mul.lo.s64 	%rd322, %rd531, %rd181;
	sub.s64 	%rd532, %rd529, %rd322;
$L__BB13_79:
	add.s64 	%rd324, %rd1, %rd318;
	ld.global.u64 	%rd325, [%rd324];
	mad.lo.s64 	%rd188, %rd325, %rd532, %rd180;
	mul.wide.u32 	%rd326, %r33, 8;
	add.s64 	%rd327, %rd2, %rd326;
	ld.global.u64 	%rd189, [%rd327];
	or.b64  	%rd328, %rd531, %rd189;
	and.b64  	%rd329, %rd328, -4294967296;
	setp.ne.s64 	%p12, %rd329, 0;
	@%p12 bra 	$L__BB13_81;
	cvt.u32.u64 	%r93, %rd189;
	cvt.u32.u64 	%r94, %rd531;
	div.u32 	%r95, %r94, %r93;
	mul.lo.s32 	%r96, %r95, %r93;
	sub.s32 	%r97, %r94, %r96;
	cvt.u64.u32 	%rd548, %r95;
	cvt.u64.u32 	%rd534, %r97;
	bra.uni 	$L__BB13_82;
$L__BB13_81:
	div.s64 	%rd548, %rd531, %rd189;
	mul.lo.s64 	%rd330, %rd548, %rd189;
	sub.s64 	%rd534, %rd531, %rd330;
$L__BB13_82:
	add.s64 	%rd332, %rd1, %rd326;
	ld.global.u64 	%rd333, [%rd332];
	mad.lo.s64 	%rd557, %rd333, %rd534, %rd188;
	add.s32 	%r207, %r207, -8;
	add.s32 	%r206, %r206, 8;
	setp.ne.s32 	%p13, %r206, 0;
	@%p13 bra 	$L__BB13_58;
	add.s32 	%r209, %r207, 3;
$L__BB13_84:
	setp.eq.s32 	%p14, %r25, 0;
	@%p14 bra 	$L__BB13_113;
	and.b32  	%r41, %r23, 3;
	setp.lt.u32 	%p15, %r25, 4;
	@%p15 bra 	$L__BB13_99;
	mul.wide.u32 	%rd335, %r209, 8;
	add.s64 	%rd336, %rd2, %rd335;
	ld.global.u64 	%rd200, [%rd336];
	or.b64  	%rd337, %rd548, %rd200;
	and.b64  	%rd338, %rd337, -4294967296;
	setp.ne.s64 	%p16, %rd338, 0;
	@%p16 bra 	$L__BB13_88;
	cvt.u32.u64 	%r98, %rd200;
	cvt.u32.u64 	%r99, %rd548;
	div.u32 	%r100, %r99, %r98;
	mul.lo.s32 	%r101, %r100, %r98;
	sub.s32 	%r102, %r99, %r101;
	cvt.u64.u32 	%rd538, %r100;
	cvt.u64.u32 	%rd539, %r102;
	bra.uni 	$L__BB13_89;
$L__BB13_88:
	div.s64 	%rd538, %rd548, %rd200;
	mul.lo.s64 	%rd339, %rd538, %rd200;
	sub.s64 	%rd539, %rd548, %rd339;
$L__BB13_89:
	add.s64 	%rd341, %rd1, %rd335;
	ld.global.u64 	%rd342, [%rd341];
	mad.lo.s64 	%rd207, %rd342, %rd539, %rd557;
	add.s32 	%r42, %r209, -1;
	mul.wide.u32 	%rd343, %r42, 8;
	add.s64 	%rd344, %rd2, %rd343;
	ld.global.u64 	%rd208, [%rd344];
	or.b64  	%rd345, %rd538, %rd208;
	and.b64  	%rd346, %rd345, -4294967296;
	setp.ne.s64 	%p17, %rd346, 0;
	@%p17 bra 	$L__BB13_91;
	cvt.u32.u64 	%r103, %rd208;
	cvt.u32.u64 	%r104, %rd538;
	div.u32 	%r105, %r104, %r103;
	mul.lo.s32 	%r106, %r105, %r103;
	sub.s32 	%r107, %r104, %r106;
	cvt.u64.u32 	%rd540, %r105;
	cvt.u64.u32 	%rd541, %r107;
	bra.uni 	$L__BB13_92;
$L__BB13_91:
	div.s64 	%rd540, %rd538, %rd208;
	mul.lo.s64 	%rd347, %rd540, %rd208;
	sub.s64 	%rd541, %rd538, %rd347;
$L__BB13_92:
	add.s64 	%rd349, %rd1, %rd343;
	ld.global.u64 	%rd350, [%rd349];
	mad.lo.s64 	%rd215, %rd350, %rd541, %rd207;
	add.s32 	%r43, %r209, -2;
	mul.wide.u32 	%rd351, %r43, 8;
	add.s64 	%rd352, %rd2, %rd351;
	ld.global.u64 	%rd216, [%rd352];
	or.b64  	%rd353, %rd540, %rd216;
	and.b64  	%rd354, %rd353, -4294967296;
	setp.ne.s64 	%p18, %rd354, 0;
	@%p18 bra 	$L__BB13_94;
	cvt.u32.u64 	%r108, %rd216;
	cvt.u32.u64 	%r109, %rd540;
	div.u32 	%r110, %r109, %r108;
	mul.lo.s32 	%r111, %r110, %r108;
	sub.s32 	%r112, %r109, %r111;
	cvt.u64.u32 	%rd542, %r110;
	cvt.u64.u32 	%rd543, %r112;
	bra.uni 	$L__BB13_95;
$L__BB13_94:
	div.s64 	%rd542, %rd540, %rd216;
	mul.lo.s64 	%rd355, %rd542, %rd216;
	sub.s64 	%rd543, %rd540, %rd355;
$L__BB13_95:
	add.s64 	%rd357, %rd1, %rd351;
	ld.global.u64 	%rd358, [%rd357];
	mad.lo.s64 	%rd223, %rd358, %rd543, %rd215;
	add.s32 	%r44, %r209, -3;
	mul.wide.u32 	%rd359, %r44, 8;
	add.s64 	%rd360, %rd2, %rd359;
	ld.global.u64 	%rd224, [%rd360];
	or.b64  	%rd361, %rd542, %rd224;
	and.b64  	%rd362, %rd361, -4294967296;
	setp.ne.s64 	%p19, %rd362, 0;
	@%p19 bra 	$L__BB13_97;
	cvt.u32.u64 	%r113, %rd224;
	cvt.u32.u64 	%r114, %rd542;
	div.u32 	%r115, %r114, %r113;
	mul.lo.s32 	%r116, %r115, %r113;
	sub.s32 	%r117, %r114, %r116;
	cvt.u64.u32 	%rd548, %r115;
	cvt.u64.u32 	%rd545, %r117;
	bra.uni 	$L__BB13_98;
$L__BB13_97:
	div.s64 	%rd548, %rd542, %rd224;
	mul.lo.s64 	%rd363, %rd548, %rd224;
	sub.s64 	%rd545, %rd542, %rd363;
$L__BB13_98:
	add.s64 	%rd365, %rd1, %rd359;
	ld.global.u64 	%rd366, [%rd365];
	mad.lo.s64 	%rd557, %rd366, %rd545, %rd223;
	add.s32 	%r209, %r209, -4;
$L__BB13_99:
	setp.eq.s32 	%p20, %r41, 0;
	@%p20 bra 	$L__BB13_113;
	setp.eq.s32 	%p21, %r41, 1;
	@%p21 bra 	$L__BB13_108;
	mul.wide.u32 	%rd368, %r209, 8;
	add.s64 	%rd369, %rd2, %rd368;
	ld.global.u64 	%rd235, [%rd369];
	or.b64  	%rd370, %rd548, %rd235;
	and.b64  	%rd371, %rd370, -4294967296;
	setp.ne.s64 	%p22, %rd371, 0;
	@%p22 bra 	$L__BB13_103;
	cvt.u32.u64 	%r118, %rd235;
	cvt.u32.u64 	%r119, %rd548;
	div.u32 	%r120, %r119, %r118;
	mul.lo.s32 	%r121, %r120, %r118;
	sub.s32 	%r122, %r119, %r121;
	cvt.u64.u32 	%rd549, %r120;
	cvt.u64.u32 	%rd550, %r122;
	bra.uni 	$L__BB13_104;
$L__BB13_103:
	div.s64 	%rd549, %rd548, %rd235;
	mul.lo.s64 	%rd372, %rd549, %rd235;
	sub.s64 	%rd550, %rd548, %rd372;
$L__BB13_104:
	add.s64 	%rd374, %rd1, %rd368;
	ld.global.u64 	%rd375, [%rd374];
	mad.lo.s64 	%rd242, %rd375, %rd550, %rd557;
	add.s32 	%r47, %r209, -1;
	mul.wide.u32 	%rd376, %r47, 8;
	add.s64 	%rd377, %rd2, %rd376;
	ld.global.u64 	%rd243, [%rd377];
	or.b64  	%rd378, %rd549, %rd243;
	and.b64  	%rd379, %rd378, -4294967296;
	setp.ne.s64 	%p23, %rd379, 0;
	@%p23 bra 	$L__BB13_106;
	cvt.u32.u64 	%r123, %rd243;
	cvt.u32.u64 	%r124, %rd549;
	div.u32 	%r125, %r124, %r123;
	mul.lo.s32 	%r126, %r125, %r123;
	sub.s32 	%r127, %r124, %r126;
	cvt.u64.u32 	%rd548, %r125;
	cvt.u64.u32 	%rd552, %r127;
	bra.uni 	$L__BB13_107;
$L__BB13_106:
	div.s64 	%rd548, %rd549, %rd243;
	mul.lo.s64 	%rd380, %rd548, %rd243;
	sub.s64 	%rd552, %rd549, %rd380;
$L__BB13_107:
	add.s64 	%rd382, %rd1, %rd376;
	ld.global.u64 	%rd383, [%rd382];
	mad.lo.s64 	%rd557, %rd383, %rd552, %rd242;
	add.s32 	%r209, %r209, -2;
$L__BB13_108:
	and.b32  	%r128, %r23, 1;
	setp.eq.b32 	%p24, %r128, 1;
	not.pred 	%p25, %p24;
	@%p25 bra 	$L__BB13_113;
	mul.wide.u32 	%rd384, %r209, 8;
	add.s64 	%rd385, %rd2, %rd384;
	ld.global.u64 	%rd254, [%rd385];
	or.b64  	%rd386, %rd548, %rd254;
	and.b64  	%rd387, %rd386, -4294967296;
	setp.ne.s64 	%p26, %rd387, 0;
	@%p26 bra 	$L__BB13_111;
	cvt.u32.u64 	%r129, %rd254;
	cvt.u32.u64 	%r130, %rd548;
	rem.u32 	%r131, %r130, %r129;
	cvt.u64.u32 	%rd556, %r131;
	bra.uni 	$L__BB13_112;
$L__BB13_111:
	rem.s64 	%rd556, %rd548, %rd254;
$L__BB13_112:
	add.s64 	%rd389, %rd1, %rd384;
	ld.global.u64 	%rd390, [%rd389];
	mad.lo.s64 	%rd557, %rd390, %rd556, %rd557;
$L__BB13_113:
	shl.b64 	%rd391, %rd557, 1;
	add.s64 	%rd392, %rd3, %rd391;
	ld.global.u16 	%rs2, [%rd392];
	st.shared.u16 	[%r5], %rs2;
$L__BB13_114:
	bar.sync 	0;
	setp.lt.u32 	%p48, %r211, 66;
	@%p48 bra 	$L__BB13_118;
$L__BB13_115:
	shr.u32 	%r51, %r211, 1;
	setp.ge.u32 	%p49, %r1, %r51;
	@%p49 bra 	$L__BB13_117;
	ld.shared.u16 	%rs8, [%r5];
	abs.s16 	%rs9, %rs8;
	and.b32  	%r200, %r211, 2046;
	add.s32 	%r201, %r5, %r200;
	ld.shared.u16 	%rs10, [%r201];
	abs.s16 	%rs11, %rs10;
	add.s16 	%rs12, %rs11, %rs9;
	st.shared.u16 	[%r5], %rs12;
$L__BB13_117:
	bar.sync 	0;
	setp.gt.u32 	%p50, %r211, 131;
	mov.u32 	%r211, %r51;
	@%p50 bra 	$L__BB13_115;
$L__BB13_118:
	setp.gt.u32 	%p51, %r1, 31;
	@%p51 bra 	$L__BB13_121;
	ld.volatile.shared.u16 	%rs13, [%r5];
	abs.s16 	%rs14, %rs13;
	ld.volatile.shared.u16 	%rs15, [%r5+64];
	abs.s16 	%rs16, %rs15;
	add.s16 	%rs17, %rs16, %rs14;
	st.volatile.shared.u16 	[%r5], %rs17;
	ld.volatile.shared.u16 	%rs18, [%r5];
	abs.s16 	%rs19, %rs18;
	ld.volatile.shared.u16 	%rs20, [%r5+32];
	abs.s16 	%rs21, %rs20;
	add.s16 	%rs22, %rs21, %rs19;
	st.volatile.shared.u16 	[%r5], %rs22;
	ld.volatile.shared.u16 	%rs23, [%r5];
	abs.s16 	%rs24, %rs23;
	ld.volatile.shared.u16 	%rs25, [%r5+16];
	abs.s16 	%rs26, %rs25;
	add.s16 	%rs27, %rs26, %rs24;
	st.volatile.shared.u16 	[%r5], %rs27;
	ld.volatile.shared.u16 	%rs28, [%r5];
	abs.s16 	%rs29, %rs28;
	ld.volatile.shared.u16 	%rs30, [%r5+8];
	abs.s16 	%rs31, %rs30;
	add.s16 	%rs32, %rs31, %rs29;
	st.volatile.shared.u16 	[%r5], %rs32;
	ld.volatile.shared.u16 	%rs33, [%r5];
	abs.s16 	%rs34, %rs33;
	ld.volatile.shared.u16 	%rs35, [%r5+4];
	abs.s16 	%rs36, %rs35;
	add.s16 	%rs37, %rs36, %rs34;
	st.volatile.shared.u16 	[%r5], %rs37;
	ld.volatile.shared.u16 	%rs38, [%r5];
	abs.s16 	%rs39, %rs38;
	ld.volatile.shared.u16 	%rs40, [%r5+2];
	abs.s16 	%rs41, %rs40;
	add.s16 	%rs42, %rs41, %rs39;
	st.volatile.shared.u16 	[%r5], %rs42;
	setp.ne.s32 	%p52, %r1, 0;
	@%p52 bra 	$L__BB13_121;
	ld.shared.u16 	%rs43, [sdata_i16];
	cvta.to.global.u64 	%rd470, %rd260;
	mul.wide.u32 	%rd471, %r2, 2;
	add.s64 	%rd472, %rd470, %rd471;
	st.global.u16 	[%rd472], %rs43;
$L__BB13_121:
	ret;

}
	// .globl	contiguous_reduce2_i16
.visible .entry contiguous_reduce2_i16(
	.param .u64 .ptr .align 1 contiguous_reduce2_i16_param_0,
	.param .u64 .ptr .align 1 contiguous_reduce2_i16_param_1,
	.param .u64 .ptr .align 1 contiguous_reduce2_i16_param_2,
	.param .u64 .ptr .align 1 contiguous_reduce2_i16_param_3,
	.param .u64 contiguous_reduce2_i16_param_4,
	.param .u64 contiguous_reduce2_i16_param_5,
	.param .u64 contiguous_reduce2_i16_param_6
)
{
	.reg .pred 	%p<53>;
	.reg .b16 	%rs<44>;
	.reg .b32 	%r<216>;
	.reg .b64 	%rd<572>;

	ld.param.u64 	%rd266, [contiguous_reduce2_i16_param_1];
	ld.param.u64 	%rd267, [contiguous_reduce2_i16_param_2];
	ld.param.u64 	%rd268, [contiguous_reduce2_i16_param_3];
	ld.param.u64 	%rd263, [contiguous_reduce2_i16_param_4];
	ld.param.u64 	%rd264, [contiguous_reduce2_i16_param_5];
	ld.param.u64 	%rd265, [contiguous_reduce2_i16_param_6];
	cvta.to.global.u64 	%rd1, %rd268;
	cvta.to.global.u64 	%rd2, %rd267;
	cvta.to.global.u64 	%rd571, %rd266;
	mov.u32 	%r1, %tid.x;
	mov.u32 	%r2, %ctaid.x;
	mov.u32 	%r215, %ntid.x;
	mul.lo.s32 	%r51, %r2, %r215;
	shl.b32 	%r52, %r51, 1;
	add.s32 	%r4, %r52, %r1;
	shl.b32 	%r53, %r1, 1;
	mov.u32 	%r54, sdata_i16;
	add.s32 	%r5, %r54, %r53;
	mov.b16 	%rs1, 0;
	st.shared.u16 	[%r5], %rs1;
	add.s32 	%r55, %r4, %r215;
	cvt.u64.u32 	%rd4, %r55;
	setp.le.u64 	%p1, %rd264, %rd4;
	@%p1 bra 	$L__BB14_54;
	cvt.u64.u32 	%rd401, %r4;
	mov.u32 	%r132, %ctaid.y;
	cvt.u64.u32 	%rd402, %r132;
	mul.lo.s64 	%rd403, %rd264, %rd402;
	add.s64 	%rd525, %rd403, %rd401;
	add.s64 	%rd523, %rd403, %rd4;
	cvt.u32.u64 	%r6, %rd263;
	add.s32 	%r209, %r6, -1;
	setp.lt.s32 	%p27, %r209, 0;
	mov.b64 	%rd529, 0;
	mov.u64 	%rd530, %rd529;
	@%p27 bra 	$L__BB14_53;
	setp.lt.u32 	%p28, %r209, 3;
	mov.b64 	%rd530, 0;
	mov.u64 	%rd529, %rd530;
	@%p28 bra 	$L__BB14_30;
	add.s32 	%r207, %r6, -2;
	and.b32  	%r133, %r6, -4;
	neg.s32 	%r206, %r133;
	mov.b64 	%rd530, 0;
$L__BB14_4:
	.pragma "nounroll";
	add.s32 	%r12, %r207, 1;
	mul.wide.u32 	%rd407, %r12, 8;
	add.s64 	%rd408, %rd2, %rd407;
	ld.global.u64 	%rd11, [%rd408];
	or.b64  	%rd409, %rd525, %rd11;
	and.b64  	%rd410, %rd409, -4294967296;
	setp.ne.s64 	%p29, %rd410, 0;
	@%p29 bra 	$L__BB14_6;
	cvt.u32.u64 	%r134, %rd11;
	cvt.u32.u64 	%r135, %rd525;
	div.u32 	%r136, %r135, %r134;
	mul.lo.s32 	%r137, %r136, %r134;
	sub.s32 	%r138, %r135, %r137;
	cvt.u64.u32 	%rd491, %r136;
	cvt.u64.u32 	%rd492, %r138;
	bra.uni 	$L__BB14_7;
$L__BB14_6:
	div.s64 	%rd491, %rd525, %rd11;
	mul.lo.s64 	%rd411, %rd491, %rd11;
	sub.s64 	%rd492, %rd525, %rd411;
$L__BB14_7:
	mul.wide.u32 	%rd412, %r12, 8;
	add.s64 	%rd413, %rd1, %rd412;
	ld.global.u64 	%rd18, [%rd413];
	mad.lo.s64 	%rd19, %rd18, %rd492, %rd529;
	or.b64  	%rd414, %rd523, %rd11;
	and.b64  	%rd415, %rd414, -4294967296;
	setp.ne.s64 	%p30, %rd415, 0;
	@%p30 bra 	$L__BB14_9;
	cvt.u32.u64 	%r139, %rd11;
	cvt.u32.u64 	%r140, %rd523;
	div.u32 	%r141, %r140, %r139;
	mul.lo.s32 	%r142, %r141, %r139;
	sub.s32 	%r143, %r140, %r142;
	cvt.u64.u32 	%rd493, %r141;
	cvt.u64.u32 	%rd494, %r143;
	bra.uni 	$L__BB14_10;
$L__BB14_9:
	div.s64 	%rd493, %rd523, %rd11;
	mul.lo.s64 	%rd416, %rd493, %rd11;
	sub.s64 	%rd494, %rd523, %rd416;
$L__BB14_10:
	mad.lo.s64 	%rd26, %rd494, %rd18, %rd530;
	mul.wide.u32 	%rd417, %r207, 8;
	add.s64 	%rd418, %rd2, %rd417;
	ld.global.u64 	%rd27, [%rd418];
	or.b64  	%rd419, %rd491, %rd27;
	and.b64  	%rd420, %rd419, -4294967296;
	setp.ne.s64 	%p31, %rd420, 0;
	@%p31 bra 	$L__BB14_12;
	cvt.u32.u64 	%r144, %rd27;
	cvt.u32.u64 	%r145, %rd491;
	div.u32 	%r146, %r145, %r144;
	mul.lo.s32 	%r147, %r146, %r144;
	sub.s32 	%r148, %r145, %r147;
	cvt.u64.u32 	%rd495, %r146;
	cvt.u64.u32 	%rd496, %r148;
	bra.uni 	$L__BB14_13;
$L__BB14_12:
	div.s64 	%rd495, %rd491, %rd27;
	mul.lo.s64 	%rd421, %rd495, %rd27;
	sub.s64 	%rd496, %rd491, %rd421;
$L__BB14_13:
	mul.wide.u32 	%rd422, %r207, 8;
	add.s64 	%rd423, %rd1, %rd422;
	ld.global.u64 	%rd34, [%rd423];
	mad.lo.s64 	%rd35, %rd34, %rd496, %rd19;
	or.b64  	%rd424, %rd493, %rd27;
	and.b64  	%rd425, %rd424, -4294967296;
	setp.ne.s64 	%p32, %rd425, 0;
	@%p32 bra 	$L__BB14_15;
	cvt.u32.u64 	%r149, %rd27;
	cvt.u32.u64 	%r150, %rd493;
	div.u32 	%r151, %r150, %r149;
	mul.lo.s32 	%r152, %r151, %r149;
	sub.s32 	%r153, %r150, %r152;
	cvt.u64.u32 	%rd497, %r151;
	cvt.u64.u32 	%rd498, %r153;
	bra.uni 	$L__BB14_16;
$L__BB14_15:
	div.s64 	%rd497, %rd493, %rd27;
	mul.lo.s64 	%rd426, %rd497, %rd27;
	sub.s64 	%rd498, %rd493, %rd426;
$L__BB14_16:
	mad.lo.s64 	%rd42, %rd498, %rd34, %rd26;
	add.s32 	%r13, %r207, -1;
	mul.wide.u32 	%rd427, %r13, 8;
	add.s64 	%rd428, %rd2, %rd427;
	ld.global.u64 	%rd43, [%rd428];
	or.b64  	%rd429, %rd495, %rd43;
	and.b64  	%rd430, %rd429, -4294967296;
	setp.ne.s64 	%p33, %rd430, 0;
	@%p33 bra 	$L__BB14_18;
	cvt.u32.u64 	%r154, %rd43;
	cvt.u32.u64 	%r155, %rd495;
	div.u32 	%r156, %r155, %r154;
	mul.lo.s32 	%r157, %r156, %r154;
	sub.s32 	%r158, %r155, %r157;
	cvt.u64.u32 	%rd499, %r156;
	cvt.u64.u32 	%rd500, %r158;
	bra.uni 	$L__BB14_19;
$L__BB14_18:
	div.s64 	%rd499, %rd495, %rd43;
	mul.lo.s64 	%rd431, %rd499, %rd43;
	sub.s64 	%rd500, %rd495, %rd431;
$L__BB14_19:
	mul.wide.u32 	%rd432, %r13, 8;
	add.s64 	%rd433, %rd1, %rd432;
	ld.global.u64 	%rd50, [%rd433];
	mad.lo.s64 	%rd51, %rd50, %rd500, %rd35;
	or.b64  	%rd434, %rd497, %rd43;
	and.b64  	%rd435, %rd434, -4294967296;
	setp.ne.s64 	%p34, %rd435, 0;
	@%p34 bra 	$L__BB14_21;
	cvt.u32.u64 	%r159, %rd43;
	cvt.u32.u64 	%r160, %rd497;
	div.u32 	%r161, %r160, %r159;
	mul.lo.s32 	%r162, %r161, %r159;
	sub.s32 	%r163, %r160, %r162;
	cvt.u64.u32 	%rd501, %r161;
	cvt.u64.u32 	%rd502, %r163;
	bra.uni 	$L__BB14_22;
$L__BB14_21:
	div.s64 	%rd501, %rd497, %rd43;
	mul.lo.s64 	%rd436, %rd501, %rd43;
	sub.s64 	%rd502, %rd497, %rd436;
$L__BB14_22:
	mad.lo.s64 	%rd58, %rd502, %rd50, %rd42;
	add.s32 	%r164, %r207, -2;
	mul.wide.u32 	%rd437, %r164, 8;
	add.s64 	%rd438, %rd2, %rd437;
	ld.global.u64 	%rd59, [%rd438];
	or.b64  	%rd439, %rd499, %rd59;
	and.b64  	%rd440, %rd439, -4294967296;
	setp.ne.s64 	%p35, %rd440, 0;
	@%p35 bra 	$L__BB14_24;
	cvt.u32.u64 	%r165, %rd59;
	cvt.u32.u64 	%r166, %rd499;
	div.u32 	%r167, %r166, %r165;
	mul.lo.s32 	%r168, %r167, %r165;
	sub.s32 	%r169, %r166, %r168;
	cvt.u64.u32 	%rd525, %r167;
	cvt.u64.u32 	%rd504, %r169;
	bra.uni 	$L__BB14_25;
$L__BB14_24:
	div.s64 	%rd525, %rd499, %rd59;
	mul.lo.s64 	%rd441, %rd525, %rd59;
	sub.s64 	%rd504, %rd499, %rd441;
$L__BB14_25:
	mul.wide.u32 	%rd442, %r164, 8;
	add.s64 	%rd443, %rd1, %rd442;
	ld.global.u64 	%rd66, [%rd443];
	mad.lo.s64 	%rd529, %rd66, %rd504, %rd51;
	or.b64  	%rd444, %rd501, %rd59;
	and.b64  	%rd445, %rd444, -4294967296;
	setp.ne.s64 	%p36, %rd445, 0;
	@%p36 bra 	$L__BB14_27;
	cvt.u32.u64 	%r171, %rd59;
	cvt.u32.u64 	%r172, %rd501;
	div.u32 	%r173, %r172, %r171;
	mul.lo.s32 	%r174, %r173, %r171;
	sub.s32 	%r175, %r172, %r174;
	cvt.u64.u32 	%rd523, %r173;
	cvt.u64.u32 	%rd506, %r175;
	bra.uni 	$L__BB14_28;
$L__BB14_27:
	div.s64 	%rd523, %rd501, %rd59;
	mul.lo.s64 	%rd446, %rd523, %rd59;
	sub.s64 	%rd506, %rd501, %rd446;
$L__BB14_28:
	mad.lo.s64 	%rd530, %rd506, %rd66, %rd58;
	add.s32 	%r207, %r207, -4;
	add.s32 	%r206, %r206, 4;
	setp.ne.s32 	%p37, %r206, 0;
	@%p37 bra 	$L__BB14_4;
	add.s32 	%r209, %r207, 1;
$L__BB14_30:
	and.b32  	%r18, %r6, 3;
	setp.eq.s32 	%p38, %r18, 0;
	@%p38 bra 	$L__BB14_53;
	setp.eq.s32 	%p39, %r18, 1;
	@%p39 bra 	$L__BB14_45;
	mul.wide.u32 	%rd448, %r209, 8;
	add.s64 	%rd449, %rd2, %rd448;
	ld.global.u64 	%rd81, [%rd449];
	or.b64  	%rd450, %rd525, %rd81;
	and.b64  	%rd451, %rd450, -4294967296;
	setp.ne.s64 	%p40, %rd451, 0;
	@%p40 bra 	$L__BB14_34;
	cvt.u32.u64 	%r176, %rd81;
	cvt.u32.u64 	%r177, %rd525;
	div.u32 	%r178, %r177, %r176;
	mul.lo.s32 	%r179, %r178, %r176;
	sub.s32 	%r180, %r177, %r179;
	cvt.u64.u32 	%rd513, %r178;
	cvt.u64.u32 	%rd514, %r180;
	bra.uni 	$L__BB14_35;
$L__BB14_34:
	div.s64 	%rd513, %rd525, %rd81;
	mul.lo.s64 	%rd452, %rd513, %rd81;
	sub.s64 	%rd514, %rd525, %rd452;
$L__BB14_35:
	add.s64 	%rd454, %rd1, %rd448;
	ld.global.u64 	%rd88, [%rd454];
	mad.lo.s64 	%rd89, %rd88, %rd514, %rd529;
	or.b64  	%rd455, %rd523, %rd81;
	and.b64  	%rd456, %rd455, -4294967296;
	setp.ne.s64 	%p41, %rd456, 0;
	@%p41 bra 	$L__BB14_37;
	cvt.u32.u64 	%r181, %rd81;
	cvt.u32.u64 	%r182, %rd523;
	div.u32 	%r183, %r182, %r181;
	mul.lo.s32 	%r184, %r183, %r181;
	sub.s32 	%r185, %r182, %r184;
	cvt.u64.u32 	%rd515, %r183;
	cvt.u64.u32 	%rd516, %r185;
	bra.uni 	$L__BB14_38;
$L__BB14_37:
	div.s64 	%rd515, %rd523, %rd81;
	mul.lo.s64 	%rd457, %rd515, %rd81;
	sub.s64 	%rd516, %rd523, %rd457;
$L__BB14_38:
	mad.lo.s64 	%rd96, %rd516, %rd88, %rd530;
	add.s32 	%r19, %r209, -1;
	mul.wide.u32 	%rd458, %r19, 8;
	add.s64 	%rd459, %rd2, %rd458;
	ld.global.u64 	%rd97, [%rd459];
	or.b64  	%rd460, %rd513, %rd97;
	and.b64  	%rd461, %rd460, -4294967296;
	setp.ne.s64 	%p42, %rd461, 0;
	@%p42 bra 	$L__BB14_40;
	cvt.u32.u64 	%r186, %rd97;
	cvt.u32.u64 	%r187, %rd513;
	div.u32 	%r188, %r187, %r186;
	mul.lo.s32 	%r189, %r188, %r186;
	sub.s32 	%r190, %r187, %r189;
	cvt.u64.u32 	%rd525, %r188;
	cvt.u64.u32 	%rd518, %r190;
	bra.uni 	$L__BB14_41;
$L__BB14_40:
	div.s64 	%rd525, %rd513, %rd97;
	mul.lo.s64 	%rd462, %rd525, %rd97;
	sub.s64 	%rd518, %rd513, %rd462;
$L__BB14_41:
	add.s64 	%rd464, %rd1, %rd458;
	ld.global.u64 	%rd104, [%rd464];
	mad.lo.s64 	%rd529, %rd104, %rd518, %rd89;
	or.b64  	%rd465, %rd515, %rd97;
	and.b64  	%rd466, %rd465, -4294967296;
	setp.ne.s64 	%p43, %rd466, 0;
	@%p43 bra 	$L__BB14_43;
	cvt.u32.u64 	%r191, %rd97;
	cvt.u32.u64 	%r192, %rd515;
	div.u32 	%r193, %r192, %r191;
	mul.lo.s32 	%r194, %r193, %r191;
	sub.s32 	%r195, %r192, %r194;
	cvt.u64.u32 	%rd523, %r193;
	cvt.u64.u32 	%rd520, %r195;
	bra.uni 	$L__BB14_44;
$L__BB14_43:
	div.s64 	%rd523, %rd515, %rd97;
	mul.lo.s64 	%rd467, %rd523, %rd97;
	sub.s64 	%rd520, %rd515, %rd467;
$L__BB14_44:
	mad.lo.s64 	%rd530, %rd520, %rd104, %rd96;
	add.s32 	%r209, %r209, -2;
$L__BB14_45:
	and.b32  	%r196, %r6, 1;
	setp.eq.b32 	%p44, %r196, 1;
	not.pred 	%p45, %p44;
	@%p45 bra 	$L__BB14_53;
	mul.wide.u32 	%rd468, %r209, 8;
	add.s64 	%rd469, %rd2, %rd468;
	ld.global.u64 	%rd119, [%rd469];
	or.b64  	%rd470, %rd525, %rd119;
	and.b64  	%rd471, %rd470, -4294967296;
	setp.ne.s64 	%p46, %rd471, 0;
	@%p46 bra 	$L__BB14_48;
	cvt.u32.u64 	%r197, %rd119;
	cvt.u32.u64 	%r198, %rd525;
	rem.u32 	%r199, %r198, %r197;
	cvt.u64.u32 	%rd527, %r199;
	bra.uni 	$L__BB14_49;
$L__BB14_48:
	rem.s64 	%rd527, %rd525, %rd119;
$L__BB14_49:
	add.s64 	%rd473, %rd1, %rd468;
	ld.global.u64 	%rd123, [%rd473];
	mad.lo.s64 	%rd529, %rd123, %rd527, %rd529;
	or.b64  	%rd474, %rd523, %rd119;
	and.b64  	%rd475, %rd474, -4294967296;
	setp.ne.s64 	%p47, %rd475, 0;
	@%p47 bra 	$L__BB14_51;
	cvt.u32.u64 	%r200, %rd119;
	cvt.u32.u64 	%r201, %rd523;
	rem.u32 	%r202, %r201, %r200;
	cvt.u64.u32 	%rd528, %r202;
	bra.uni 	$L__BB14_52;
$L__BB14_51:
	rem.s64 	%rd528, %rd523, %rd119;
$L__BB14_52:
	mad.lo.s64 	%rd530, %rd528, %rd123, %rd530;
$L__BB14_53:
	shl.b64 	%rd476, %rd529, 1;
	add.s64 	%rd477, %rd571, %rd476;
	ld.global.u16 	%rs3, [%rd477];
	abs.s16 	%rs4, %rs3;
	shl.b64 	%rd478, %rd530, 1;
	add.s64 	%rd479, %rd571, %rd478;
	ld.global.u16 	%rs5, [%rd479];
	abs.s16 	%rs6, %rs5;
	add.s16 	%rs7, %rs6, %rs4;
	st.shared.u16 	[%r5], %rs7;
	bra.uni 	$L__BB14_114;
$L__BB14_54:
	cvt.u64.u32 	%rd131, %r4;
	setp.le.u64 	%p2, %rd264, %rd131;
	@%p2 bra 	$L__BB14_114;
	mov.u32 	%r56, %ctaid.y;
	cvt.u64.u32 	%rd269, %r56;
	mad.lo.s64 	%rd562, %rd264, %rd269, %rd131;
	cvt.u32.u64 	%r22, %rd263;
	add.s32 	%r213, %r22, -1;
	setp.lt.s32 	%p3, %r213, 0;
	@%p3 bra 	$L__BB14_113;
	and.b32  	%r24, %r22, 7;
	setp.lt.u32 	%p4, %r213, 7;
	@%p4 bra 	$L__BB14_84;
	add.s32 	%r211, %r22, -4;
	and.b32  	%r57, %r22, -8;
	neg.s32 	%r210, %r57;
$L__BB14_58:
	.pragma "nounroll";
	add.s32 	%r29, %r211, 3;
	mul.wide.u32 	%rd271, %r29, 8;
	add.s64 	%rd272, %rd2, %rd271;
	ld.global.u64 	%rd135, [%rd272];
	or.b64  	%rd273, %rd562, %rd135;
	and.b64  	%rd274, %rd273, -4294967296;
	setp.ne.s64 	%p5, %rd274, 0;
	@%p5 bra 	$L__BB14_60;
	cvt.u32.u64 	%r58, %rd135;
	cvt.u32.u64 	%r59, %rd562;
	div.u32 	%r60, %r59, %r58;
	mul.lo.s32 	%r61, %r60, %r58;
	sub.s32 	%r62, %r59, %r61;
	cvt.u64.u32 	%rd533, %r60;
	cvt.u64.u32 	%rd534, %r62;
	bra.uni 	$L__BB14_61;
$L__BB14_60:
	div.s64 	%rd533, %rd562, %rd135;
	mul.lo.s64 	%rd275, %rd533, %rd135;
	sub.s64 	%rd534, %rd562, %rd275;
$L__BB14_61:
	add.s64 	%rd277, %rd1, %rd271;
	ld.global.u64 	%rd278, [%rd277];
	mul.lo.s64 	%rd142, %rd278, %rd534;
	add.s32 	%r30, %r211, 2;
	mul.wide.u32 	%rd279, %r30, 8;
	add.s64 	%rd280, %rd2, %rd279;
	ld.global.u64 	%rd143, [%rd280];
	or.b64  	%rd281, %rd533, %rd143;
	and.b64  	%rd282, %rd281, -4294967296;
	setp.ne.s64 	%p6, %rd282, 0;
	@%p6 bra 	$L__BB14_63;
	cvt.u32.u64 	%r63, %rd143;
	cvt.u32.u64 	%r64, %rd533;
	div.u32 	%r65, %r64, %r63;
	mul.lo.s32 	%r66, %r65, %r63;
	sub.s32 	%r67, %r64, %r66;
	cvt.u64.u32 	%rd535, %r65;
	cvt.u64.u32 	%rd536, %r67;
	bra.uni 	$L__BB14_64;
$L__BB14_63:
	div.s64 	%rd535, %rd533, %rd143;
	mul.lo.s64 	%rd283, %rd535, %rd143;
	sub.s64 	%rd536, %rd533, %rd283;
$L__BB14_64:
	add.s64 	%rd285, %rd1, %rd279;
	ld.global.u64 	%rd286, [%rd285];
	mad.lo.s64 	%rd150, %rd286, %rd536, %rd142;
	add.s32 	%r31, %r211, 1;
	mul.wide.u32 	%rd287, %r31, 8;
	add.s64 	%rd288, %rd2, %rd287;
	ld.global.u64 	%rd151, [%rd288];
	or.b64  	%rd289, %rd535, %rd151;
	and.b64  	%rd290, %rd289, -4294967296;
	setp.ne.s64 	%p7, %rd290, 0;
	@%p7 bra 	$L__BB14_66;
	cvt.u32.u64 	%r68, %rd151;
	cvt.u32.u64 	%r69, %rd535;
	div.u32 	%r70, %r69, %r68;
	mul.lo.s32 	%r71, %r70, %r68;
	sub.s32 	%r72, %r69, %r71;
	cvt.u64.u32 	%rd537, %r70;
	cvt.u64.u32 	%rd538, %r72;
	bra.uni 	$L__BB14_67;
$L__BB14_66:
	div.s64 	%rd537, %rd535, %rd151;
	mul.lo.s64 	%rd291, %rd537, %rd151;
	sub.s64 	%rd538, %rd535, %rd291;
$L__BB14_67:
	add.s64 	%rd293, %rd1, %rd287;
	ld.global.u64 	%rd294, [%rd293];
	mad.lo.s64 	%rd158, %rd294, %rd538, %rd150;
	add.s32 	%r32, %r211, -4;
	mul.wide.u32 	%rd295, %r211, 8;
	add.s64 	%rd296, %rd2, %rd295;
	ld.global.u64 	%rd159, [%rd296];
	or.b64  	%rd297, %rd537, %rd159;
	and.b64  	%rd298, %rd297, -4294967296;
	setp.ne.s64 	%p8, %rd298, 0;
	@%p8 bra 	$L__BB14_69;
	cvt.u32.u64 	%r73, %rd159;
	cvt.u32.u64 	%r74, %rd537;
	div.u32 	%r75, %r74, %r73;
	mul.lo.s32 	%r76, %r75, %r73;
	sub.s32 	%r77, %r74, %r76;
	cvt.u64.u32 	%rd539, %r75;
	cvt.u64.u32 	%rd540, %r77;
	bra.uni 	$L__BB14_70;
$L__BB14_69:
	div.s64 	%rd539, %rd537, %rd159;
	mul.lo.s64 	%rd299, %rd539, %rd159;
	sub.s64 	%rd540, %rd537, %rd299;
$L__BB14_70:
	add.s64 	%rd301, %rd1, %rd295;
	ld.global.u64 	%rd302, [%rd301];
	mad.lo.s64 	%rd166, %rd302, %rd540, %rd158;
	add.s32 	%r33, %r211, -1;
	mul.wide.u32 	%rd303, %r33, 8;
	add.s64 	%rd304, %rd2, %rd303;
	ld.global.u64 	%rd167, [%rd304];
	or.b64  	%rd305, %rd539, %rd167;
	and.b64  	%rd306, %rd305, -4294967296;
	setp.ne.s64 	%p9, %rd306, 0;
	@%p9 bra 	$L__BB14_72;
	cvt.u32.u64 	%r78, %rd167;
	cvt.u32.u64 	%r79, %rd539;
	div.u32 	%r80, %r79, %r78;
	mul.lo.s32 	%r81, %r80, %r78;
	sub.s32 	%r82, %r79, %r81;
	cvt.u64.u32 	%rd541, %r80;
	cvt.u64.u32 	%rd542, %r82;
	bra.uni 	$L__BB14_73;
$L__BB14_72:
	div.s64 	%rd541, %rd539, %rd167;
	mul.lo.s64 	%rd307, %rd541, %rd167;
	sub.s64 	%rd542, %rd539, %rd307;
$L__BB14_73:
	add.s64 	%rd309, %rd1, %rd303;
	ld.global.u64 	%rd310, [%rd309];
	mad.lo.s64 	%rd174, %rd310, %rd542, %rd166;
	add.s32 	%r34, %r211, -2;
	mul.wide.u32 	%rd311, %r34, 8;
	add.s64 	%rd312, %rd2, %rd311;
	ld.global.u64 	%rd175, [%rd312];
	or.b64  	%rd313, %rd541, %rd175;
	and.b64  	%rd314, %rd313, -4294967296;
	setp.ne.s64 	%p10, %rd314, 0;
	@%p10 bra 	$L__BB14_75;
	cvt.u32.u64 	%r83, %rd175;
	cvt.u32.u64 	%r84, %rd541;
	div.u32 	%r85, %r84, %r83;
	mul.lo.s32 	%r86, %r85, %r83;
	sub.s32 	%r87, %r84, %r86;
	cvt.u64.u32 	%rd543, %r85;
	cvt.u64.u32 	%rd544, %r87;
	bra.uni 	$L__BB14_76;
$L__BB14_75:
	div.s64 	%rd543, %rd541, %rd175;
	mul.lo.s64 	%rd315, %rd543, %rd175;
	sub.s64 	%rd544, %rd541, %rd315;
$L__BB14_76:
	add.s64 	%rd317, %rd1, %rd311;
	ld.global.u64 	%rd318, [%rd317];
	mad.lo.s64 	%rd182, %rd318, %rd544, %rd174;
	add.s32 	%r35, %r211, -3;
	mul.wide.u32 	%rd319, %r35, 8;
	add.s64 	%rd320, %rd2, %rd319;
	ld.global.u64 	%rd183, [%rd320];
	or.b64  	%rd321, %rd543, %rd183;
	and.b64  	%rd322, %rd321, -4294967296;
	setp.ne.s64 	%p11, %rd322, 0;
	@%p11 bra 	$L__BB14_78;
	cvt.u32.u64 	%r88, %rd183;
	cvt.u32.u64 	%r89, %rd543;
	div.u32 	%r90, %r89, %r88;
	mul.lo.s32 	%r91, %r90, %r88;
	sub.s32 	%r92, %r89, %r91;
	cvt.u64.u32 	%rd545, %r90;
	cvt.u64.u32 	%rd546, %r92;
	bra.uni 	$L__BB14_79;
$L__BB14_78:
	div.s64 	%rd545, %rd543, %rd183;
	mul.lo.s64 	%rd323, %rd545, %rd183;
	sub.s64 	%rd546, %rd543, %rd323;
$L__BB14_79:
	add.s64 	%rd325, %rd1, %rd319;
	ld.global.u64 	%rd326, [%rd325];
	mad.lo.s64 	%rd190, %rd326, %rd546, %rd182;
	mul.wide.u32 	%rd327, %r32, 8;
	add.s64 	%rd328, %rd2, %rd327;
	ld.global.u64 	%rd191, [%rd328];
	or.b64  	%rd329, %rd545, %rd191;
	and.b64  	%rd330, %rd329, -4294967296;
	setp.ne.s64 	%p12, %rd330, 0;
	@%p12 bra 	$L__BB14_81;
	cvt.u32.u64 	%r93, %rd191;
	cvt.u32.u64 	%r94, %rd545;
	div.u32 	%r95, %r94, %r93;
	mul.lo.s32 	%r96, %r95, %r93;
	sub.s32 	%r97, %r94, %r96;
	cvt.u64.u32 	%rd562, %r95;
	cvt.u64.u32 	%rd548, %r97;
	bra.uni 	$L__BB14_82;
$L__BB14_81:
	div.s64 	%rd562, %rd545, %rd191;
	mul.lo.s64 	%rd331, %rd562, %rd191;
	sub.s64 	%rd548, %rd545, %rd331;
$L__BB14_82:
	add.s64 	%rd333, %rd1, %rd327;
	ld.global.u64 	%rd334, [%rd333];
	mad.lo.s64 	%rd335, %rd334, %rd548, %rd190;
	shl.b64 	%rd336, %rd335, 1;
	add.s64 	%rd571, %rd571, %rd336;
	add.s32 	%r211, %r211, -8;
	add.s32 	%r210, %r210, 8;
	setp.ne.s32 	%p13, %r210, 0;
	@%p13 bra 	$L__BB14_58;
	add.s32 	%r213, %r211, 3;
$L__BB14_84:
	setp.eq.s32 	%p14, %r24, 0;
	@%p14 bra 	$L__BB14_113;
	and.b32  	%r40, %r22, 3;
	setp.lt.u32 	%p15, %r24, 4;
	@%p15 bra 	$L__BB14_99;
	mul.wide.u32 	%rd338, %r213, 8;
	add.s64 	%rd339, %rd2, %rd338;
	ld.global.u64 	%rd202, [%rd339];
	or.b64  	%rd340, %rd562, %rd202;
	and.b64  	%rd341, %rd340, -4294967296;
	setp.ne.s64 	%p16, %rd341, 0;
	@%p16 bra 	$L__BB14_88;
	cvt.u32.u64 	%r98, %rd202;
	cvt.u32.u64 	%r99, %rd562;
	div.u32 	%r100, %r99, %r98;
	mul.lo.s32 	%r101, %r100, %r98;
	sub.s32 	%r102, %r99, %r101;
	cvt.u64.u32 	%rd552, %r100;
	cvt.u64.u32 	%rd553, %r102;
	bra.uni 	$L__BB14_89;
$L__BB14_88:
	div.s64 	%rd552, %rd562, %rd202;
	mul.lo.s64 	%rd342, %rd552, %rd202;
	sub.s64 	%rd553, %rd562, %rd342;
$L__BB14_89:
	add.s64 	%rd344, %rd1, %rd338;
	ld.global.u64 	%rd345, [%rd344];
	mul.lo.s64 	%rd209, %rd345, %rd553;
	add.s32 	%r41, %r213, -1;
	mul.wide.u32 	%rd346, %r41, 8;
	add.s64 	%rd347, %rd2, %rd346;
	ld.global.u64 	%rd210, [%rd347];
	or.b64  	%rd348, %rd552, %rd210;
	and.b64  	%rd349, %rd348, -4294967296;
	setp.ne.s64 	%p17, %rd349, 0;
	@%p17 bra 	$L__BB14_91;
	cvt.u32.u64 	%r103, %rd210;
	cvt.u32.u64 	%r104, %rd552;
	div.u32 	%r105, %r104, %r103;
	mul.lo.s32 	%r106, %r105, %r103;
	sub.s32 	%r107, %r104, %r106;
	cvt.u64.u32 	%rd554, %r105;
	cvt.u64.u32 	%rd555, %r107;
	bra.uni 	$L__BB14_92;
$L__BB14_91:
	div.s64 	%rd554, %rd552, %rd210;
	mul.lo.s64 	%rd350, %rd554, %rd210;
	sub.s64 	%rd555, %rd552, %rd350;
$L__BB14_92:
	add.s64 	%rd352, %rd1, %rd346;
	ld.global.u64 	%rd353, [%rd352];
	mad.lo.s64 	%rd217, %rd353, %rd555, %rd209;
	add.s32 	%r42, %r213, -2;
	mul.wide.u32 	%rd354, %r42, 8;
	add.s64 	%rd355, %rd2, %rd354;
	ld.global.u64 	%rd218, [%rd355];
	or.b64  	%rd356, %rd554, %rd218;
	and.b64  	%rd357, %rd356, -4294967296;
	setp.ne.s64 	%p18, %rd357, 0;
	@%p18 bra 	$L__BB14_94;
	cvt.u32.u64 	%r108, %rd218;
	cvt.u32.u64 	%r109, %rd554;
	div.u32 	%r110, %r109, %r108;
	mul.lo.s32 	%r111, %r110, %r108;
	sub.s32 	%r112, %r109, %r111;
	cvt.u64.u32 	%rd556, %r110;
	cvt.u64.u32 	%rd557, %r112;
	bra.uni 	$L__BB14_95;
$L__BB14_94:
	div.s64 	%rd556, %rd554, %rd218;
	mul.lo.s64 	%rd358, %rd556, %rd218;
	sub.s64 	%rd557, %rd554, %rd358;
$L__BB14_95:
	add.s64 	%rd360, %rd1, %rd354;
	ld.global.u64 	%rd361, [%rd360];
	mad.lo.s64 	%rd225, %rd361, %rd557, %rd217;
	add.s32 	%r43, %r213, -3;
	mul.wide.u32 	%rd362, %r43, 8;
	add.s64 	%rd363, %rd2, %rd362;
	ld.global.u64 	%rd226, [%rd363];
	or.b64  	%rd364, %rd556, %rd226;
	and.b64  	%rd365, %rd364, -4294967296;
	setp.ne.s64 	%p19, %rd365, 0;
	@%p19 bra 	$L__BB14_97;
	cvt.u32.u64 	%r113, %rd226;
	cvt.u32.u64 	%r114, %rd556;
	div.u32 	%r115, %r114, %r113;
	mul.lo.s32 	%r116, %r115, %r113;
	sub.s32 	%r117, %r114, %r116;
	cvt.u64.u32 	%rd562, %r115;
	cvt.u64.u32 	%rd559, %r117;
	bra.uni 	$L__BB14_98;
$L__BB14_97:
	div.s64 	%rd562, %rd556, %rd226;
	mul.lo.s64 	%rd366, %rd562, %rd226;
	sub.s64 	%rd559, %rd556, %rd366;
$L__BB14_98:
	add.s64 	%rd368, %rd1, %rd362;
	ld.global.u64 	%rd369, [%rd368];
	mad.lo.s64 	%rd370, %rd369, %rd559, %rd225;
	shl.b64 	%rd371, %rd370, 1;
	add.s64 	%rd571, %rd571, %rd371;
	add.s32 	%r213, %r213, -4;
$L__BB14_99:
	setp.eq.s32 	%p20, %r40, 0;
	@%p20 bra 	$L__BB14_113;
	setp.eq.s32 	%p21, %r40, 1;
	@%p21 bra 	$L__BB14_108;
	mul.wide.u32 	%rd373, %r213, 8;
	add.s64 	%rd374, %rd2, %rd373;
	ld.global.u64 	%rd237, [%rd374];
	or.b64  	%rd375, %rd562, %rd237;
	and.b64  	%rd376, %rd375, -4294967296;
	setp.ne.s64 	%p22, %rd376, 0;
	@%p22 bra 	$L__BB14_103;
	cvt.u32.u64 	%r118, %rd237;
	cvt.u32.u64 	%r119, %rd562;
	div.u32 	%r120, %r119, %r118;
	mul.lo.s32 	%r121, %r120, %r118;
	sub.s32 	%r122, %r119, %r121;
	cvt.u64.u32 	%rd563, %r120;
	cvt.u64.u32 	%rd564, %r122;
	bra.uni 	$L__BB14_104;
$L__BB14_103:
	div.s64 	%rd563, %rd562, %rd237;
	mul.lo.s64 	%rd377, %rd563, %rd237;
	sub.s64 	%rd564, %rd562, %rd377;
$L__BB14_104:
	add.s64 	%rd379, %rd1, %rd373;
	ld.global.u64 	%rd380, [%rd379];
	mul.lo.s64 	%rd244, %rd380, %rd564;
	add.s32 	%r46, %r213, -1;
	mul.wide.u32 	%rd381, %r46, 8;
	add.s64 	%rd382, %rd2, %rd381;
	ld.global.u64 	%rd245, [%rd382];
	or.b64  	%rd383, %rd563, %rd245;
	and.b64  	%rd384, %rd383, -4294967296;
	setp.ne.s64 	%p23, %rd384, 0;
	@%p23 bra 	$L__BB14_106;
	cvt.u32.u64 	%r123, %rd245;
	cvt.u32.u64 	%r124, %rd563;
	div.u32 	%r125, %r124, %r123;
	mul.lo.s32 	%r126, %r125, %r123;
	sub.s32 	%r127, %r124, %r126;
	cvt.u64.u32 	%rd562, %r125;
	cvt.u64.u32 	%rd566, %r127;
	bra.uni 	$L__BB14_107;
$L__BB14_106:
	div.s64 	%rd562, %rd563, %rd245;
	mul.lo.s64 	%rd385, %rd562, %rd245;
	sub.s64 	%rd566, %rd563, %rd385;
$L__BB14_107:
	add.s64 	%rd387, %rd1, %rd381;
	ld.global.u64 	%rd388, [%rd387];
	mad.lo.s64 	%rd389, %rd388, %rd566, %rd244;
	shl.b64 	%rd390, %rd389, 1;
	add.s64 	%rd571, %rd571, %rd390;
	add.s32 	%r213, %r213, -2;
$L__BB14_108:
	and.b32  	%r128, %r22, 1;
	setp.eq.b32 	%p24, %r128, 1;
	not.pred 	%p25, %p24;
	@%p25 bra 	$L__BB14_113;
	mul.wide.u32 	%rd391, %r213, 8;
	add.s64 	%rd392, %rd2, %rd391;
	ld.global.u64 	%rd256, [%rd392];
	or.b64  	%rd393, %rd562, %rd256;
	and.b64  	%rd394, %rd393, -4294967296;
	setp.ne.s64 	%p26, %rd394, 0;
	@%p26 bra 	$L__BB14_111;
	cvt.u32.u64 	%r129, %rd256;
	cvt.u32.u64 	%r130, %rd562;
	rem.u32 	%r131, %r130, %r129;
	cvt.u64.u32 	%rd570, %r131;
	bra.uni 	$L__BB14_112;
$L__BB14_111:
	rem.s64 	%rd570, %rd562, %rd256;
$L__BB14_112:
	add.s64 	%rd396, %rd1, %rd391;
	ld.global.u64 	%rd397, [%rd396];
	mul.lo.s64 	%rd398, %rd397, %rd570;
	shl.b64 	%rd399, %rd398, 1;
	add.s64 	%rd571, %rd571, %rd399;
$L__BB14_113:
	ld.global.u16 	%rs2, [%rd571];
	st.shared.u16 	[%r5], %rs2;
$L__BB14_114:
	bar.sync 	0;
	setp.lt.u32 	%p48, %r215, 66;
	@%p48 bra 	$L__BB14_118;
$L__BB14_115:
	shr.u32 	%r50, %r215, 1;
	setp.ge.u32 	%p49, %r1, %r50;
	@%p49 bra 	$L__BB14_117;
	ld.shared.u16 	%rs8, [%r5];
	abs.s16 	%rs9, %rs8;
	and.b32  	%r203, %r215, 2046;
	add.s32 	%r204, %r5, %r203;
	ld.shared.u16 	%rs10, [%r204];
	abs.s16 	%rs11, %rs10;
	add.s16 	%rs12, %rs11, %rs9;
	st.shared.u16 	[%r5], %rs12;
$L__BB14_117:
	bar.sync 	0;
	setp.gt.u32 	%p50, %r215, 131;
	mov.u32 	%r215, %r50;
	@%p50 bra 	$L__BB14_115;
$L__BB14_118:
	setp.gt.u32 	%p51, %r1, 31;
	@%p51 bra 	$L__BB14_121;
	ld.volatile.shared.u16 	%rs13, [%r5];
	abs.s16 	%rs14, %rs13;
	ld.volatile.shared.u16 	%rs15, [%r5+64];
	abs.s16 	%rs16, %rs15;
	add.s16 	%rs17, %rs16, %rs14;
	st.volatile.shared.u16 	[%r5], %rs17;
	ld.volatile.shared.u16 	%rs18, [%r5];
	abs.s16 	%rs19, %rs18;
	ld.volatile.shared.u16 	%rs20, [%r5+32];
	abs.s16 	%rs21, %rs20;
	add.s16 	%rs22, %rs21, %rs19;
	st.volatile.shared.u16 	[%r5], %rs22;
	ld.volatile.shared.u16 	%rs23, [%r5];
	abs.s16 	%rs24, %rs23;
	ld.volatile.shared.u16 	%rs25, [%r5+16];
	abs.s16 	%rs26, %rs25;
	add.s16 	%rs27, %rs26, %rs24;
	st.volatile.shared.u16 	[%r5], %rs27;
	ld.volatile.shared.u16 	%rs28, [%r5];
	abs.s16 	%rs29, %rs28;
	ld.volatile.shared.u16 	%rs30, [%r5+8];
	abs.s16 	%rs31, %rs30;
	add.s16 	%rs32, %rs31, %rs29;
	st.volatile.shared.u16 	[%r5], %rs32;
	ld.volatile.shared.u16 	%rs33, [%r5];
	abs.s16 	%rs34, %rs33;
	ld.volatile.shared.u16 	%rs35, [%r5+4];
	abs.s16 	%rs36, %rs35;
	add.s16 	%rs37, %rs36, %rs34;
	st.volatile.shared.u16 	[%r5], %rs37;
	ld.volatile.shared.u16 	%rs38, [%r5];
	abs.s16 	%rs39, %rs38;
	ld.volatile.shared.u16 	%rs40, [%r5+2];
	abs.s16 	%rs41, %rs40;
	add.s16 	%rs42, %rs41, %rs39;
	st.volatile.shared.u16 	[%r5], %rs42;
	setp.ne.s32 	%p52, %r1, 0;
	@%p52 bra 	$L__BB14_121;
	ld.param.u64 	%rd486, [contiguous_reduce2_i16_param_0];
	ld.shared.u16 	%rs43, [sdata_i16];
	cvt.u64.u32 	%rd480, %r2;
	mov.u32 	%r205, %ctaid.y;
	cvt.u64.u32 	%rd481, %r205;
	mad.lo.s64 	%rd482, %rd265, %rd481, %rd480;
	cvta.to.global.u64 	%rd483, %rd486;
	shl.b64 	%rd484, %rd482, 1;
	add.s64 	%rd485, %rd483, %rd484;
	st.global.u16 	[%rd485], %rs43;
$L__BB14_121:
	ret;

}
	// .globl	contiguous_reduce22_i16
.visible .entry contiguous_reduce22_i16(
	.param .u64 .ptr .align 1 contiguous_reduce22_i16_param_0,
	.param .u64 .ptr .align 1 contiguous_reduce22_i16_param_1,
	.param .u64 contiguous_reduce22_i16_param_2,
	.param .u64 contiguous_reduce22_i16_param_3
)
{
	.reg .pred 	%p<8>;
	.reg .b16 	%rs<44>;
	.reg .b32 	%r<19>;
	.reg .b64 	%rd<27>;

	ld.param.u64 	%rd4, [contiguous_reduce22_i16_param_0];
	ld.param.u64 	%rd7, [contiguous_reduce22_i16_param_1];
	ld.param.u64 	%rd5, [contiguous_reduce22_i16_param_2];
	ld.param.u64 	%rd6, [contiguous_reduce22_i16_param_3];
	cvta.to.global.u64 	%rd1, %rd7;
	mov.u32 	%r1, %tid.x;
	mov.u32 	%r2, %ctaid.x;
	mov.u32 	%r18, %ntid.x;
	mul.lo.s32 	%r8, %r2, %r18;
	shl.b32 	%r9, %r8, 1;
	add.s32 	%r4, %r9, %r1;
	shl.b32 	%r10, %r1, 1;
	mov.u32 	%r11, sdata_i16;
	add.s32 	%r5, %r11, %r10;
	mov.b16 	%rs1, 0;
	st.shared.u16 	[%r5], %rs1;
	add.s32 	%r12, %r4, %r18;
	cvt.u64.u32 	%rd2, %r12;
	setp.le.u64 	%p1, %rd5, %rd2;
	@%p1 bra 	$L__BB15_2;
	cvt.u64.u32 	%rd12, %r4;
	mov.u32 	%r14, %ctaid.y;
	cvt.u64.u32 	%rd13, %r14;
	mul.lo.s64 	%rd14, %rd5, %rd13;
	add.s64 	%rd15, %rd14, %rd12;
	shl.b64 	%rd16, %rd15, 1;
	add.s64 	%rd17, %rd1, %rd16;
	ld.global.u16 	%rs3, [%rd17];
	abs.s16 	%rs4, %rs3;
	add.s64 	%rd18, %rd14, %rd2;
	shl.b64 	%rd19, %rd18, 1;
	add.s64 	%rd20, %rd1, %rd19;
	ld.global.u16 	%rs5, [%rd20];
	abs.s16 	%rs6, %rs5;
	add.s16 	%rs7, %rs6, %rs4;
	st.shared.u16 	[%r5], %rs7;
	bra.uni 	$L__BB15_4;
$L__BB15_2:
	cvt.u64.u32 	%rd3, %r4;
	setp.le.u64 	%p2, %rd5, %rd3;
	@%p2 bra 	$L__BB15_4;
	mov.u32 	%r13, %ctaid.y;
	cvt.u64.u32 	%rd8, %r13;
	mad.lo.s64 	%rd9, %rd5, %rd8, %rd3;
	shl.b64 	%rd10, %rd9, 1;
	add.s64 	%rd11, %rd1, %rd10;
	ld.global.u16 	%rs2, [%rd11];
	st.shared.u16 	[%r5], %rs2;
$L__BB15_4:
	bar.sync 	0;
	setp.lt.u32 	%p3, %r18, 66;
	@%p3 bra 	$L__BB15_8;
$L__BB15_5:
	shr.u32 	%r7, %r18, 1;
	setp.ge.u32 	%p4, %r1, %r7;
	@%p4 bra 	$L__BB15_7;
	ld.shared.u16 	%rs8, [%r5];
	abs.s16 	%rs9, %rs8;
	and.b32  	%r15, %r18, 2046;
	add.s32 	%r16, %r5, %r15;
	ld.shared.u16 	%rs10, [%r16];
	abs.s16 	%rs11, %rs10;
	add.s16 	%rs12, %rs11, %rs9;
	st.shared.u16 	[%r5], %rs12;
$L__BB15_7:
	bar.sync 	0;
	setp.gt.u32 	%p5, %r18, 131;
	mov.u32 	%r18, %r7;
	@%p5 bra 	$L__BB15_5;
$L__BB15_8:
	setp.gt.u32 	%p6, %r1, 31;
	@%p6 bra 	$L__BB15_11;
	ld.volatile.shared.u16 	%rs13, [%r5];
	abs.s16 	%rs14, %rs13;
	ld.volatile.shared.u16 	%rs15, [%r5+64];
	abs.s16 	%rs16, %rs15;
	add.s16 	%rs17, %rs16, %rs14;
	st.volatile.shared.u16 	[%r5], %rs17;
	ld.volatile.shared.u16 	%rs18, [%r5];
	abs.s16 	%rs19, %rs18;
	ld.volatile.shared.u16 	%rs20, [%r5+32];
	abs.s16 	%rs21, %rs20;
	add.s16 	%rs22, %rs21, %rs19;
	st.volatile.shared.u16 	[%r5], %rs22;
	ld.volatile.shared.u16 	%rs23, [%r5];
	abs.s16 	%rs24, %rs23;
	ld.volatile.shared.u16 	%rs25, [%r5+16];
	abs.s16 	%rs26, %rs25;
	add.s16 	%rs27, %rs26, %rs24;
	st.volatile.shared.u16 	[%r5], %rs27;
	ld.volatile.shared.u16 	%rs28, [%r5];
	abs.s16 	%rs29, %rs28;
	ld.volatile.shared.u16 	%rs30, [%r5+8];
	abs.s16 	%rs31, %rs30;
	add.s16 	%rs32, %rs31, %rs29;
	st.volatile.shared.u16 	[%r5], %rs32;
	ld.volatile.shared.u16 	%rs33, [%r5];
	abs.s16 	%rs34, %rs33;
	ld.volatile.shared.u16 	%rs35, [%r5+4];
	abs.s16 	%rs36, %rs35;
	add.s16 	%rs37, %rs36, %rs34;
	st.volatile.shared.u16 	[%r5], %rs37;
	ld.volatile.shared.u16 	%rs38, [%r5];
	abs.s16 	%rs39, %rs38;
	ld.volatile.shared.u16 	%rs40, [%r5+2];
	abs.s16 	%rs41, %rs40;
	add.s16 	%rs42, %rs41, %rs39;
	st.volatile.shared.u16 	[%r5], %rs42;
	setp.ne.s32 	%p7, %r1, 0;
	@%p7 bra 	$L__BB15_11;
	ld.shared.u16 	%rs43, [sdata_i16];
	cvt.u64.u32 	%rd21, %r2;
	mov.u32 	%r17, %ctaid.y;
	cvt.u64.u32 	%rd22, %r17;
	mad.lo.s64 	%rd23, %rd6, %rd22, %rd21;
	cvta.to.global.u64 	%rd24, %rd4;
	shl.b64 	%rd25, %rd23, 1;
	add.s64 	%rd26, %rd24, %rd25;
	st.global.u16 	[%rd26], %rs43;
$L__BB15_11:
	ret;

}
	// .globl	contiguous_reduce3_i16
.visible .entry contiguous_reduce3_i16(
	.param .u64 .ptr .align 1 contiguous_reduce3_i16_param_0,
	.param .u64 .ptr .align 1 contiguous_reduce3_i16_param_1,
	.param .u64 .ptr .align 1 contiguous_reduce3_i16_param_2,
	.param .u64 .ptr .align 1 contiguous_reduce3_i16_param_3,
	.param .u64 contiguous_reduce3_i16_param_4,
	.param .u64 contiguous_reduce3_i16_param_5,
	.param .u64 contiguous_reduce3_i16_param_6
)
{
	.reg .pred 	%p<38>;
	.reg .b16 	%rs<86>;
	.reg .b32 	%r<204>;
	.reg .b64 	%rd<308>;

	ld.param.u64 	%rd144, [contiguous_reduce3_i16_param_0];
	ld.param.u64 	%rd145, [contiguous_reduce3_i16_param_1];
	ld.param.u64 	%rd148, [contiguous_reduce3_i16_param_2];
	ld.param.u64 	%rd149, [contiguous_reduce3_i16_param_3];
	ld.param.u64 	%rd146, [contiguous_reduce3_i16_param_4];
	ld.param.u64 	%rd147, [contiguous_reduce3_i16_param_5];
	ld.param.u64 	%rd150, [contiguous_reduce3_i16_param_6];
	cvta.to.global.u64 	%rd1, %rd149;
	cvta.to.global.u64 	%rd2, %rd148;
	mov.u32 	%r1, %tid.y;
	mov.u32 	%r2, %ntid.x;
	mov.u32 	%r3, %tid.x;
	mad.lo.s32 	%r64, %r1, %r2, %r3;
	mov.u32 	%r65, %ctaid.x;
	mad.lo.s32 	%r66, %r65, %r2, %r3;
	mov.u32 	%r4, %ctaid.y;
	mov.u32 	%r5, %ntid.y;
	mad.lo.s32 	%r67, %r4, %r5, %r1;
	shl.b32 	%r68, %r64, 1;
	mov.u32 	%r69, sdata_i16;
	add.s32 	%r7, %r69, %r68;
	mov.b16 	%rs16, 0;
	st.shared.u16 	[%r7], %rs16;
	cvt.u64.u32 	%rd3, %r66;
	setp.le.u64 	%p1, %rd147, %rd3;
	cvt.u64.u32 	%rd152, %r67;
	setp.le.u64 	%p2, %rd150, %rd152;
	or.pred  	%p3, %p1, %p2;
	@%p3 bra 	$L__BB16_76;
	cvt.u32.u64 	%r70, %rd3;
	cvt.u32.u64 	%r71, %rd147;
	mad.lo.s32 	%r194, %r67, %r71, %r70;
	cvt.u32.u64 	%r9, %rd146;
	add.s32 	%r193, %r9, -1;
	setp.lt.s32 	%p4, %r193, 0;
	mov.b64 	%rd307, 0;
	@%p4 bra 	$L__BB16_59;
	setp.lt.u32 	%p5, %r193, 7;
	mov.b64 	%rd307, 0;
	@%p5 bra 	$L__BB16_30;
	add.s32 	%r189, %r9, -4;
	and.b32  	%r72, %r9, -8;
	neg.s32 	%r188, %r72;
	mov.b64 	%rd307, 0;
$L__BB16_4:
	.pragma "nounroll";
	add.s32 	%r16, %r189, 3;
	cvt.u64.u32 	%rd5, %r194;
	mul.wide.u32 	%rd157, %r16, 8;
	add.s64 	%rd158, %rd2, %rd157;
	ld.global.u64 	%rd6, [%rd158];
	and.b64  	%rd159, %rd6, -4294967296;
	setp.ne.s64 	%p6, %rd159, 0;
	@%p6 bra 	$L__BB16_6;
	cvt.u32.u64 	%r73, %rd6;
	cvt.u32.u64 	%r74, %rd5;
	div.u32 	%r75, %r74, %r73;
	mul.lo.s32 	%r76, %r75, %r73;
	sub.s32 	%r77, %r74, %r76;
	cvt.u64.u32 	%rd272, %r75;
	cvt.u64.u32 	%rd273, %r77;
	bra.uni 	$L__BB16_7;
$L__BB16_6:
	div.s64 	%rd272, %rd5, %rd6;
	mul.lo.s64 	%rd160, %rd272, %rd6;
	sub.s64 	%rd273, %rd5, %rd160;
$L__BB16_7:
	mul.wide.u32 	%rd161, %r16, 8;
	add.s64 	%rd162, %rd1, %rd161;
	ld.global.u64 	%rd163, [%rd162];
	mad.lo.s64 	%rd13, %rd163, %rd273, %rd307;
	add.s32 	%r17, %r189, 2;
	and.b64  	%rd14, %rd272, 4294967295;
	mul.wide.u32 	%rd164, %r17, 8;
	add.s64 	%rd165, %rd2, %rd164;
	ld.global.u64 	%rd15, [%rd165];
	and.b64  	%rd166, %rd15, -4294967296;
	setp.ne.s64 	%p7, %rd166, 0;
	@%p7 bra 	$L__BB16_9;
	cvt.u32.u64 	%r78, %rd15;
	cvt.u32.u64 	%r79, %rd14;
	div.u32 	%r80, %r79, %r78;
	mul.lo.s32 	%r81, %r80, %r78;
	sub.s32 	%r82, %r79, %r81;
	cvt.u64.u32 	%rd274, %r80;
	cvt.u64.u32 	%rd275, %r82;
	bra.uni 	$L__BB16_10;
$L__BB16_9:
	div.s64 	%rd274, %rd14, %rd15;
	mul.lo.s64 	%rd167, %rd274, %rd15;
	sub.s64 	%rd275, %rd14, %rd167;
$L__BB16_10:
	mul.wide.u32 	%rd168, %r17, 8;
	add.s64 	%rd169, %rd1, %rd168;
	ld.global.u64 	%rd170, [%rd169];
	mad.lo.s64 	%rd22, %rd170, %rd275, %rd13;
	add.s32 	%r18, %r189, 1;
	and.b64  	%rd23, %rd274, 4294967295;
	mul.wide.u32 	%rd171, %r18, 8;
	add.s64 	%rd172, %rd2, %rd171;
	ld.global.u64 	%rd24, [%rd172];
	and.b64  	%rd173, %rd24, -4294967296;
	setp.ne.s64 	%p8, %rd173, 0;
	@%p8 bra 	$L__BB16_12;
	cvt.u32.u64 	%r83, %rd24;
	cvt.u32.u64 	%r84, %rd23;
	div.u32 	%r85, %r84, %r83;
	mul.lo.s32 	%r86, %r85, %r83;
	sub.s32 	%r87, %r84, %r86;
	cvt.u64.u32 	%rd276, %r85;
	cvt.u64.u32 	%rd277, %r87;
	bra.uni 	$L__BB16_13;
$L__BB16_12:
	div.s64 	%rd276, %rd23, %rd24;
	mul.lo.s64 	%rd174, %rd276, %rd24;
	sub.s64 	%rd277, %rd23, %rd174;
$L__BB16_13:
	mul.wide.u32 	%rd175, %r18, 8;
	add.s64 	%rd176, %rd1, %rd175;
	ld.global.u64 	%rd177, [%rd176];
	mad.lo.s64 	%rd31, %rd177, %rd277, %rd22;
	and.b64  	%rd32, %rd276, 4294967295;
	mul.wide.u32 	%rd178, %r189, 8;
	add.s64 	%rd179, %rd2, %rd178;
	ld.global.u64 	%rd33, [%rd179];
	and.b64  	%rd180, %rd33, -4294967296;
	setp.ne.s64 	%p9, %rd180, 0;
	@%p9 bra 	$L__BB16_15;
	cvt.u32.u64 	%r88, %rd33;
	cvt.u32.u64 	%r89, %rd32;
	div.u32 	%r90, %r89, %r88;
	mul.lo.s32 	%r91, %r90, %r88;
	sub.s32 	%r92, %r89, %r91;
	cvt.u64.u32 	%rd278, %r90;
	cvt.u64.u32 	%rd279, %r92;
	bra.uni 	$L__BB16_16;
$L__BB16_15:
	div.s64 	%rd278, %rd32, %rd33;
	mul.lo.s64 	%rd181, %rd278, %rd33;
	sub.s64 	%rd279, %rd32, %rd181;
$L__BB16_16:
	mul.wide.u32 	%rd182, %r189, 8;
	add.s64 	%rd183, %rd1, %rd182;
	ld.global.u64 	%rd184, [%rd183];
	mad.lo.s64 	%rd40, %rd184, %rd279, %rd31;
	add.s32 	%r19, %r189, -1;
	and.b64  	%rd41, %rd278, 4294967295;
	mul.wide.u32 	%rd185, %r19, 8;
	add.s64 	%rd186, %rd2, %rd185;
	ld.global.u64 	%rd42, [%rd186];
	and.b64  	%rd187, %rd42, -4294967296;
	setp.ne.s64 	%p10, %rd187, 0;
	@%p10 bra 	$L__BB16_18;
	cvt.u32.u64 	%r93, %rd42;
	cvt.u32.u64 	%r94, %rd41;
	div.u32 	%r95, %r94, %r93;
	mul.lo.s32 	%r96, %r95, %r93;
	sub.s32 	%r97, %r94, %r96;
	cvt.u64.u32 	%rd280, %r95;
	cvt.u64.u32 	%rd281, %r97;
	bra.uni 	$L__BB16_19;
$L__BB16_18:
	div.s64 	%rd280, %rd41, %rd42;
	mul.lo.s64 	%rd188, %rd280, %rd42;
	sub.s64 	%rd281, %rd41, %rd188;
$L__BB16_19:
	mul.wide.u32 	%rd189, %r19, 8;
	add.s64 	%rd190, %rd1, %rd189;
	ld.global.u64 	%rd191, [%rd190];
	mad.lo.s64 	%rd49, %rd191, %rd281, %rd40;
	add.s32 	%r20, %r189, -2;
	and.b64  	%rd50, %rd280, 4294967295;
	mul.wide.u32 	%rd192, %r20, 8;
	add.s64 	%rd193, %rd2, %rd192;
	ld.global.u64 	%rd51, [%rd193];
	and.b64  	%rd194, %rd51, -4294967296;
	setp.ne.s64 	%p11, %rd194, 0;
	@%p11 bra 	$L__BB16_21;
	cvt.u32.u64 	%r98, %rd51;
	cvt.u32.u64 	%r99, %rd50;
	div.u32 	%r100, %r99, %r98;
	mul.lo.s32 	%r101, %r100, %r98;
	sub.s32 	%r102, %r99, %r101;
	cvt.u64.u32 	%rd282, %r100;
	cvt.u64.u32 	%rd283, %r102;
	bra.uni 	$L__BB16_22;
$L__BB16_21:
	div.s64 	%rd282, %rd50, %rd51;
	mul.lo.s64 	%rd195, %rd282, %rd51;
	sub.s64 	%rd283, %rd50, %rd195;
$L__BB16_22:
	mul.wide.u32 	%rd196, %r20, 8;
	add.s64 	%rd197, %rd1, %rd196;
	ld.global.u64 	%rd198, [%rd197];
	mad.lo.s64 	%rd58, %rd198, %rd283, %rd49;
	add.s32 	%r21, %r189, -3;
	and.b64  	%rd59, %rd282, 4294967295;
	mul.wide.u32 	%rd199, %r21, 8;
	add.s64 	%rd200, %rd2, %rd199;
	ld.global.u64 	%rd60, [%rd200];
	and.b64  	%rd201, %rd60, -4294967296;
	setp.ne.s64 	%p12, %rd201, 0;
	@%p12 bra 	$L__BB16_24;
	cvt.u32.u64 	%r103, %rd60;
	cvt.u32.u64 	%r104, %rd59;
	div.u32 	%r105, %r104, %r103;
	mul.lo.s32 	%r106, %r105, %r103;
	sub.s32 	%r107, %r104, %r106;
	cvt.u64.u32 	%rd284, %r105;
	cvt.u64.u32 	%rd285, %r107;
	bra.uni 	$L__BB16_25;
$L__BB16_24:
	div.s64 	%rd284, %rd59, %rd60;
	mul.lo.s64 	%rd202, %rd284, %rd60;
	sub.s64 	%rd285, %rd59, %rd202;
$L__BB16_25:
	mul.wide.u32 	%rd203, %r21, 8;
	add.s64 	%rd204, %rd1, %rd203;
	ld.global.u64 	%rd205, [%rd204];
	mad.lo.s64 	%rd67, %rd205, %rd285, %rd58;
	and.b64  	%rd68, %rd284, 4294967295;
	add.s32 	%r108, %r189, -4;
	mul.wide.u32 	%rd206, %r108, 8;
	add.s64 	%rd207, %rd2, %rd206;
	ld.global.u64 	%rd69, [%rd207];
	and.b64  	%rd208, %rd69, -4294967296;
	setp.ne.s64 	%p13, %rd208, 0;
	@%p13 bra 	$L__BB16_27;
	cvt.u32.u64 	%r109, %rd69;
	cvt.u32.u64 	%r110, %rd68;
	div.u32 	%r111, %r110, %r109;
	mul.lo.s32 	%r112, %r111, %r109;
	sub.s32 	%r113, %r110, %r112;
	cvt.u64.u32 	%rd286, %r111;
	cvt.u64.u32 	%rd287, %r113;
	bra.uni 	$L__BB16_28;
$L__BB16_27:
	div.s64 	%rd286, %rd68, %rd69;
	mul.lo.s64 	%rd209, %rd286, %rd69;
	sub.s64 	%rd287, %rd68, %rd209;
$L__BB16_28:
	mul.wide.u32 	%rd210, %r108, 8;
	add.s64 	%rd211, %rd1, %rd210;
	ld.global.u64 	%rd212, [%rd211];
	mad.lo.s64 	%rd307, %rd212, %rd287, %rd67;
	cvt.u32.u64 	%r194, %rd286;
	add.s32 	%r189, %r189, -8;
	add.s32 	%r188, %r188, 8;
	setp.ne.s32 	%p14, %r188, 0;
	@%p14 bra 	$L__BB16_4;
	add.s32 	%r193, %r189, 3;
$L__BB16_30:
	and.b32  	%r28, %r9, 7;
	setp.eq.s32 	%p15, %r28, 0;
	@%p15 bra 	$L__BB16_59;
	and.b32  	%r29, %r9, 3;
	setp.lt.u32 	%p16, %r28, 4;
	@%p16 bra 	$L__BB16_45;
	cvt.u64.u32 	%rd79, %r194;
	mul.wide.u32 	%rd214, %r193, 8;
	add.s64 	%rd215, %rd2, %rd214;
	ld.global.u64 	%rd80, [%rd215];
	and.b64  	%rd216, %rd80, -4294967296;
	setp.ne.s64 	%p17, %rd216, 0;
	@%p17 bra 	$L__BB16_34;
	cvt.u32.u64 	%r115, %rd80;
	cvt.u32.u64 	%r116, %rd79;
	div.u32 	%r117, %r116, %r115;
	mul.lo.s32 	%r118, %r117, %r115;
	sub.s32 	%r119, %r116, %r118;
	cvt.u64.u32 	%rd290, %r117;
	cvt.u64.u32 	%rd291, %r119;
	bra.uni 	$L__BB16_35;
$L__BB16_34:
	div.s64 	%rd290, %rd79, %rd80;
	mul.lo.s64 	%rd217, %rd290, %rd80;
	sub.s64 	%rd291, %rd79, %rd217;
$L__BB16_35:
	mul.wide.u32 	%rd218, %r193, 8;
	add.s64 	%rd219, %rd1, %rd218;
	ld.global.u64 	%rd220, [%rd219];
	mad.lo.s64 	%rd87, %rd220, %rd291, %rd307;
	add.s32 	%r30, %r193, -1;
	and.b64  	%rd88, %rd290, 4294967295;
	mul.wide.u32 	%rd221, %r30, 8;
	add.s64 	%rd222, %rd2, %rd221;
	ld.global.u64 	%rd89, [%rd222];
	and.b64  	%rd223, %rd89, -4294967296;
	setp.ne.s64 	%p18, %rd223, 0;
	@%p18 bra 	$L__BB16_37;
	cvt.u32.u64 	%r120, %rd89;
	cvt.u32.u64 	%r121, %rd88;
	div.u32 	%r122, %r121, %r120;
	mul.lo.s32 	%r123, %r122, %r120;
	sub.s32 	%r124, %r121, %r123;
	cvt.u64.u32 	%rd292, %r122;
	cvt.u64.u32 	%rd293, %r124;
	bra.uni 	$L__BB16_38;
$L__BB16_37:
	div.s64 	%rd292, %rd88, %rd89;
	mul.lo.s64 	%rd224, %rd292, %rd89;
	sub.s64 	%rd293, %rd88, %rd224;
$L__BB16_38:
	mul.wide.u32 	%rd225, %r30, 8;
	add.s64 	%rd226, %rd1, %rd225;
	ld.global.u64 	%rd227, [%rd226];
	mad.lo.s64 	%rd96, %rd227, %rd293, %rd87;
	add.s32 	%r31, %r193, -2;
	and.b64  	%rd97, %rd292, 4294967295;
	mul.wide.u32 	%rd228, %r31, 8;
	add.s64 	%rd229, %rd2, %rd228;
	ld.global.u64 	%rd98, [%rd229];
	and.b64  	%rd230, %rd98, -4294967296;
	setp.ne.s64 	%p19, %rd230, 0;
	@%p19 bra 	$L__BB16_40;
	cvt.u32.u64 	%r125, %rd98;
	cvt.u32.u64 	%r126, %rd97;
	div.u32 	%r127, %r126, %r125;
	mul.lo.s32 	%r128, %r127, %r125;
	sub.s32 	%r129, %r126, %r128;
	cvt.u64.u32 	%rd294, %r127;
	cvt.u64.u32 	%rd295, %r129;
	bra.uni 	$L__BB16_41;
$L__BB16_40:
	div.s64 	%rd294, %rd97, %rd98;
	mul.lo.s64 	%rd231, %rd294, %rd98;
	sub.s64 	%rd295, %rd97, %rd231;
$L__BB16_41:
	mul.wide.u32 	%rd232, %r31, 8;
	add.s64 	%rd233, %rd1, %rd232;
	ld.global.u64 	%rd234, [%rd233];
	mad.lo.s64 	%rd105, %rd234, %rd295, %rd96;
	add.s32 	%r32, %r193, -3;
	and.b64  	%rd106, %rd294, 4294967295;
	mul.wide.u32 	%rd235, %r32, 8;
	add.s64 	%rd236, %rd2, %rd235;
	ld.global.u64 	%rd107, [%rd236];
	and.b64  	%rd237, %rd107, -4294967296;
	setp.ne.s64 	%p20, %rd237, 0;
	@%p20 bra 	$L__BB16_43;
	cvt.u32.u64 	%r130, %rd107;
	cvt.u32.u64 	%r131, %rd106;
	div.u32 	%r132, %r131, %r130;
	mul.lo.s32 	%r133, %r132, %r130;
	sub.s32 	%r134, %r131, %r133;
	cvt.u64.u32 	%rd296, %r132;
	cvt.u64.u32 	%rd297, %r134;
	bra.uni 	$L__BB16_44;
$L__BB16_43:
	div.s64 	%rd296, %rd106, %rd107;
	mul.lo.s64 	%rd238, %rd296, %rd107;
	sub.s64 	%rd297, %rd106, %rd238;
$L__BB16_44:
	mul.wide.u32 	%rd239, %r32, 8;
	add.s64 	%rd240, %rd1, %rd239;
	ld.global.u64 	%rd241, [%rd240];
	mad.lo.s64 	%rd307, %rd241, %rd297, %rd105;
	cvt.u32.u64 	%r194, %rd296;
	add.s32 	%r193, %r193, -4;
$L__BB16_45:
	setp.eq.s32 	%p21, %r29, 0;
	@%p21 bra 	$L__BB16_59;
	setp.eq.s32 	%p22, %r29, 1;
	@%p22 bra 	$L__BB16_54;
	cvt.u64.u32 	%rd117, %r194;
	mul.wide.u32 	%rd243, %r193, 8;
	add.s64 	%rd244, %rd2, %rd243;
	ld.global.u64 	%rd118, [%rd244];
	and.b64  	%rd245, %rd118, -4294967296;
	setp.ne.s64 	%p23, %rd245, 0;
	@%p23 bra 	$L__BB16_49;
	cvt.u32.u64 	%r135, %rd118;
	cvt.u32.u64 	%r136, %rd117;
	div.u32 	%r137, %r136, %r135;
	mul.lo.s32 	%r138, %r137, %r135;
	sub.s32 	%r139, %r136, %r138;
	cvt.u64.u32 	%rd300, %r137;
	cvt.u64.u32 	%rd301, %r139;
	bra.uni 	$L__BB16_50;
$L__BB16_49:
	div.s64 	%rd300, %rd117, %rd118;
	mul.lo.s64 	%rd246, %rd300, %rd118;
	sub.s64 	%rd301, %rd117, %rd246;
$L__BB16_50:
	add.s64 	%rd248, %rd1, %rd243;
	ld.global.u64 	%rd249, [%rd248];
	mad.lo.s64 	%rd125, %rd249, %rd301, %rd307;
	add.s32 	%r37, %r193, -1;
	and.b64  	%rd126, %rd300, 4294967295;
	mul.wide.u32 	%rd250, %r37, 8;
	add.s64 	%rd251, %rd2, %rd250;
	ld.global.u64 	%rd127, [%rd251];
	and.b64  	%rd252, %rd127, -4294967296;
	setp.ne.s64 	%p24, %rd252, 0;
	@%p24 bra 	$L__BB16_52;
	cvt.u32.u64 	%r140, %rd127;
	cvt.u32.u64 	%r141, %rd126;
	div.u32 	%r142, %r141, %r140;
	mul.lo.s32 	%r143, %r142, %r140;
	sub.s32 	%r144, %r141, %r143;
	cvt.u64.u32 	%rd302, %r142;
	cvt.u64.u32 	%rd303, %r144;
	bra.uni 	$L__BB16_53;
$L__BB16_52:
	div.s64 	%rd302, %rd126, %rd127;
	mul.lo.s64 	%rd253, %rd302, %rd127;
	sub.s64 	%rd303, %rd126, %rd253;
$L__BB16_53:
	add.s64 	%rd255, %rd1, %rd250;
	ld.global.u64 	%rd256, [%rd255];
	mad.lo.s64 	%rd307, %rd256, %rd303, %rd125;
	cvt.u32.u64 	%r194, %rd302;
	add.s32 	%r193, %r193, -2;
$L__BB16_54:
	and.b32  	%r145, %r9, 1;
	setp.eq.b32 	%p25, %r145, 1;
	not.pred 	%p26, %p25;
	@%p26 bra 	$L__BB16_59;
	cvt.u64.u32 	%rd137, %r194;
	mul.wide.u32 	%rd257, %r193, 8;
	add.s64 	%rd258, %rd2, %rd257;
	ld.global.u64 	%rd138, [%rd258];
	and.b64  	%rd259, %rd138, -4294967296;
	setp.ne.s64 	%p27, %rd259, 0;
	@%p27 bra 	$L__BB16_57;
	cvt.u32.u64 	%r146, %rd138;
	cvt.u32.u64 	%r147, %rd137;
	rem.u32 	%r148, %r147, %r146;
	cvt.u64.u32 	%rd306, %r148;
	bra.uni 	$L__BB16_58;
$L__BB16_57:
	rem.s64 	%rd306, %rd137, %rd138;
$L__BB16_58:
	add.s64 	%rd261, %rd1, %rd257;
	ld.global.u64 	%rd262, [%rd261];
	mad.lo.s64 	%rd307, %rd262, %rd306, %rd307;
$L__BB16_59:
	cvta.to.global.u64 	%rd263, %rd145;
	shl.b64 	%rd264, %rd307, 1;
	add.s64 	%rd265, %rd263, %rd264;
	ld.global.u16 	%rs17, [%rd265];
	st.shared.u16 	[%r7], %rs17;
	bar.sync 	0;
	setp.ne.s32 	%p28, %r1, 0;
	@%p28 bra 	$L__BB16_76;
	setp.gt.u32 	%p29, %r5, 1;
	@%p29 bra 	$L__BB16_62;
	shl.b32 	%r149, %r3, 1;
	mov.u32 	%r150, sdata_i16;
	add.s32 	%r151, %r150, %r149;
	ld.shared.u16 	%rs84, [%r151];
	bra.uni 	$L__BB16_75;
$L__BB16_62:
	shl.b32 	%r153, %r3, 1;
	mov.u32 	%r154, sdata_i16;
	add.s32 	%r42, %r154, %r153;
	ld.shared.u16 	%rs84, [%r42];
	add.s32 	%r43, %r5, -1;
	add.s32 	%r155, %r5, -2;
	and.b32  	%r44, %r43, 7;
	setp.lt.u32 	%p30, %r155, 7;
	mov.b32 	%r202, 1;
	@%p30 bra 	$L__BB16_66;
	and.b32  	%r158, %r43, -8;
	neg.s32 	%r199, %r158;
	shl.b32 	%r46, %r2, 1;
	add.s32 	%r160, %r153, %r46;
	add.s32 	%r197, %r154, %r160;
	shl.b32 	%r48, %r2, 4;
	mov.b32 	%r200, 1;
	mov.b32 	%r198, 0;
$L__BB16_64:
	.pragma "nounroll";
	abs.s16 	%rs19, %rs84;
	mul.lo.s32 	%r162, %r200, %r2;
	shl.b32 	%r163, %r162, 1;
	add.s32 	%r164, %r42, %r163;
	ld.shared.u16 	%rs20, [%r197];
	abs.s16 	%rs21, %rs20;
	add.s16 	%rs22, %rs21, %rs19;
	abs.s16 	%rs23, %rs22;
	add.s32 	%r165, %r164, %r46;
	ld.shared.u16 	%rs24, [%r165];
	abs.s16 	%rs25, %rs24;
	add.s16 	%rs26, %rs25, %rs23;
	abs.s16 	%rs27, %rs26;
	add.s32 	%r166, %r165, %r46;
	ld.shared.u16 	%rs28, [%r166];
	abs.s16 	%rs29, %rs28;
	add.s16 	%rs30, %rs29, %rs27;
	abs.s16 	%rs31, %rs30;
	add.s32 	%r167, %r166, %r46;
	ld.shared.u16 	%rs32, [%r167];
	abs.s16 	%rs33, %rs32;
	add.s16 	%rs34, %rs33, %rs31;
	abs.s16 	%rs35, %rs34;
	add.s32 	%r168, %r167, %r46;
	ld.shared.u16 	%rs36, [%r168];
	abs.s16 	%rs37, %rs36;
	add.s16 	%rs38, %rs37, %rs35;
	abs.s16 	%rs39, %rs38;
	add.s32 	%r169, %r168, %r46;
	ld.shared.u16 	%rs40, [%r169];
	abs.s16 	%rs41, %rs40;
	add.s16 	%rs42, %rs41, %rs39;
	abs.s16 	%rs43, %rs42;
	add.s32 	%r170, %r169, %r46;
	ld.shared.u16 	%rs44, [%r170];
	abs.s16 	%rs45, %rs44;
	add.s16 	%rs46, %rs45, %rs43;
	abs.s16 	%rs47, %rs46;
	add.s32 	%r171, %r170, %r46;
	ld.shared.u16 	%rs48, [%r171];
	abs.s16 	%rs49, %rs48;
	add.s16 	%rs84, %rs49, %rs47;
	add.s32 	%r200, %r200, 8;
	add.s32 	%r199, %r199, 8;
	add.s32 	%r198, %r198, 8;
	add.s32 	%r197, %r197, %r48;
	setp.ne.s32 	%p31, %r199, 0;
	@%p31 bra 	$L__BB16_64;
	add.s32 	%r202, %r198, 1;
$L__BB16_66:
	setp.eq.s32 	%p32, %r44, 0;
	@%p32 bra 	$L__BB16_74;
	and.b32  	%r59, %r43, 3;
	setp.lt.u32 	%p33, %r44, 4;
	@%p33 bra 	$L__BB16_69;
	abs.s16 	%rs51, %rs84;
	mul.lo.s32 	%r172, %r202, %r2;
	shl.b32 	%r173, %r172, 1;
	add.s32 	%r174, %r42, %r173;
	ld.shared.u16 	%rs52, [%r174];
	abs.s16 	%rs53, %rs52;
	add.s16 	%rs54, %rs53, %rs51;
	abs.s16 	%rs55, %rs54;
	shl.b32 	%r175, %r2, 1;
	add.s32 	%r176, %r174, %r175;
	ld.shared.u16 	%rs56, [%r176];
	abs.s16 	%rs57, %rs56;
	add.s16 	%rs58, %rs57, %rs55;
	abs.s16 	%rs59, %rs58;
	add.s32 	%r177, %r176, %r175;
	ld.shared.u16 	%rs60, [%r177];
	abs.s16 	%rs61, %rs60;
	add.s16 	%rs62, %rs61, %rs59;
	abs.s16 	%rs63, %rs62;
	add.s32 	%r178, %r177, %r175;
	ld.shared.u16 	%rs64, [%r178];
	abs.s16 	%rs65, %rs64;
	add.s16 	%rs84, %rs65, %rs63;
	add.s32 	%r202, %r202, 4;
$L__BB16_69:
	setp.eq.s32 	%p34, %r59, 0;
	@%p34 bra 	$L__BB16_74;
	setp.eq.s32 	%p35, %r59, 1;
	@%p35 bra 	$L__BB16_72;
	abs.s16 	%rs67, %rs84;
	mul.lo.s32 	%r179, %r202, %r2;
	shl.b32 	%r180, %r179, 1;
	add.s32 	%r181, %r42, %r180;
	ld.shared.u16 	%rs68, [%r181];
	abs.s16 	%rs69, %rs68;
	add.s16 	%rs70, %rs69, %rs67;
	abs.s16 	%rs71, %rs70;
	shl.b32 	%r182, %r2, 1;
	add.s32 	%r183, %r181, %r182;
	ld.shared.u16 	%rs72, [%r183];
	abs.s16 	%rs73, %rs72;
	add.s16 	%rs84, %rs73, %rs71;
	add.s32 	%r202, %r202, 2;
$L__BB16_72:
	and.b32  	%r184, %r43, 1;
	setp.eq.b32 	%p36, %r184, 1;
	not.pred 	%p37, %p36;
	@%p37 bra 	$L__BB16_74;
	abs.s16 	%rs74, %rs84;
	mul.lo.s32 	%r185, %r202, %r2;
	shl.b32 	%r186, %r185, 1;
	add.s32 	%r187, %r42, %r186;
	ld.shared.u16 	%rs75, [%r187];
	abs.s16 	%rs76, %rs75;
	add.s16 	%rs84, %rs76, %rs74;
$L__BB16_74:
	st.shared.u16 	[%r42], %rs84;
$L__BB16_75:
	cvt.u64.u32 	%rd266, %r4;
	mad.lo.s64 	%rd267, %rd147, %rd266, %rd3;
	cvta.to.global.u64 	%rd268, %rd144;
	shl.b64 	%rd269, %rd267, 1;
	add.s64 	%rd270, %rd268, %rd269;
	st.global.u16 	[%rd270], %rs84;
$L__BB16_76:
	ret;

}
	// .globl	contiguous_reduce33_i16
.visible .entry contiguous_reduce33_i16(
	.param .u64 .ptr .align 1 contiguous_reduce33_i16_param_0,
	.param .u64 .ptr .align 1 contiguous_reduce33_i16_param_1,
	.param .u64 contiguous_reduce33_i16_param_2,
	.param .u64 contiguous_reduce33_i16_param_3,
	.param .u64 contiguous_reduce33_i16_param_4
)
{
	.reg .pred 	%p<14>;
	.reg .b16 	%rs<86>;
	.reg .b32 	%r<85>;
	.reg .b64 	%rd<16>;

	ld.param.u64 	%rd2, [contiguous_reduce33_i16_param_0];
	ld.param.u64 	%rd3, [contiguous_reduce33_i16_param_1];
	ld.param.u64 	%rd4, [contiguous_reduce33_i16_param_3];
	ld.param.u64 	%rd5, [contiguous_reduce33_i16_param_4];
	mov.u32 	%r1, %tid.y;
	mov.u32 	%r2, %ntid.x;
	mov.u32 	%r3, %tid.x;
	mad.lo.s32 	%r30, %r1, %r2, %r3;
	mov.u32 	%r31, %ctaid.x;
	mad.lo.s32 	%r32, %r31, %r2, %r3;
	mov.u32 	%r4, %ctaid.y;
	mov.u32 	%r5, %ntid.y;
	mad.lo.s32 	%r33, %r4, %r5, %r1;
	shl.b32 	%r34, %r30, 1;
	mov.u32 	%r35, sdata_i16;
	add.s32 	%r7, %r35, %r34;
	mov.b16 	%rs16, 0;
	st.shared.u16 	[%r7], %rs16;
	cvt.u64.u32 	%rd1, %r32;
	setp.le.u64 	%p1, %rd4, %rd1;
	cvt.u64.u32 	%rd7, %r33;
	setp.le.u64 	%p2, %rd5, %rd7;
	or.pred  	%p3, %p1, %p2;
	@%p3 bra 	$L__BB17_18;
	cvt.u32.u64 	%r36, %rd1;
	cvta.to.global.u64 	%rd8, %rd3;
	cvt.u32.u64 	%r37, %rd4;
	mad.lo.s32 	%r38, %r33, %r37, %r36;
	mul.wide.u32 	%rd9, %r38, 2;
	add.s64 	%rd10, %rd8, %rd9;
	ld.global.u16 	%rs17, [%rd10];
	st.shared.u16 	[%r7], %rs17;
	bar.sync 	0;
	setp.ne.s32 	%p4, %r1, 0;
	@%p4 bra 	$L__BB17_18;
	setp.gt.u32 	%p5, %r5, 1;
	@%p5 bra 	$L__BB17_4;
	shl.b32 	%r39, %r3, 1;
	add.s32 	%r41, %r35, %r39;
	ld.shared.u16 	%rs84, [%r41];
	bra.uni 	$L__BB17_17;
$L__BB17_4:
	shl.b32 	%r43, %r3, 1;
	add.s32 	%r8, %r35, %r43;
	ld.shared.u16 	%rs84, [%r8];
	add.s32 	%r9, %r5, -1;
	add.s32 	%r45, %r5, -2;
	and.b32  	%r10, %r9, 7;
	setp.lt.u32 	%p6, %r45, 7;
	mov.b32 	%r83, 1;
	@%p6 bra 	$L__BB17_8;
	and.b32  	%r48, %r9, -8;
	neg.s32 	%r80, %r48;
	shl.b32 	%r12, %r2, 1;
	add.s32 	%r50, %r43, %r12;
	add.s32 	%r78, %r35, %r50;
	shl.b32 	%r14, %r2, 4;
	mov.b32 	%r81, 1;
	mov.b32 	%r79, 0;
$L__BB17_6:
	.pragma "nounroll";
	abs.s16 	%rs19, %rs84;
	mul.lo.s32 	%r52, %r81, %r2;
	shl.b32 	%r53, %r52, 1;
	add.s32 	%r54, %r8, %r53;
	ld.shared.u16 	%rs20, [%r78];
	abs.s16 	%rs21, %rs20;
	add.s16 	%rs22, %rs21, %rs19;
	abs.s16 	%rs23, %rs22;
	add.s32 	%r55, %r54, %r12;
	ld.shared.u16 	%rs24, [%r55];
	abs.s16 	%rs25, %rs24;
	add.s16 	%rs26, %rs25, %rs23;
	abs.s16 	%rs27, %rs26;
	add.s32 	%r56, %r55, %r12;
	ld.shared.u16 	%rs28, [%r56];
	abs.s16 	%rs29, %rs28;
	add.s16 	%rs30, %rs29, %rs27;
	abs.s16 	%rs31, %rs30;
	add.s32 	%r57, %r56, %r12;
	ld.shared.u16 	%rs32, [%r57];
	abs.s16 	%rs33, %rs32;
	add.s16 	%rs34, %rs33, %rs31;
	abs.s16 	%rs35, %rs34;
	add.s32 	%r58, %r57, %r12;
	ld.shared.u16 	%rs36, [%r58];
	abs.s16 	%rs37, %rs36;
	add.s16 	%rs38, %rs37, %rs35;
	abs.s16 	%rs39, %rs38;
	add.s32 	%r59, %r58, %r12;
	ld.shared.u16 	%rs40, [%r59];
	abs.s16 	%rs41, %rs40;
	add.s16 	%rs42, %rs41, %rs39;
	abs.s16 	%rs43, %rs42;
	add.s32 	%r60, %r59, %r12;
	ld.shared.u16 	%rs44, [%r60];
	abs.s16 	%rs45, %rs44;
	add.s16 	%rs46, %rs45, %rs43;
	abs.s16 	%rs47, %rs46;
	add.s32 	%r61, %r60, %r12;
	ld.shared.u16 	%rs48, [%r61];
	abs.s16 	%rs49, %rs48;
	add.s16 	%rs84, %rs49, %rs47;
	add.s32 	%r81, %r81, 8;
	add.s32 	%r80, %r80, 8;
	add.s32 	%r79, %r79, 8;
	add.s32 	%r78, %r78, %r14;
	setp.ne.s32 	%p7, %r80, 0;
	@%p7 bra 	$L__BB17_6;
	add.s32 	%r83, %r79, 1;
$L__BB17_8:
	setp.eq.s32 	%p8, %r10, 0;
	@%p8 bra 	$L__BB17_16;
	and.b32  	%r25, %r9, 3;
	setp.lt.u32 	%p9, %r10, 4;
	@%p9 bra 	$L__BB17_11;
	abs.s16 	%rs51, %rs84;
	mul.lo.s32 	%r62, %r83, %r2;
	shl.b32 	%r63, %r62, 1;
	add.s32 	%r64, %r8, %r63;
	ld.shared.u16 	%rs52, [%r64];
	abs.s16 	%rs53, %rs52;
	add.s16 	%rs54, %rs53, %rs51;
	abs.s16 	%rs55, %rs54;
	shl.b32 	%r65, %r2, 1;
	add.s32 	%r66, %r64, %r65;
	ld.shared.u16 	%rs56, [%r66];
	abs.s16 	%rs57, %rs56;
	add.s16 	%rs58, %rs57, %rs55;
	abs.s16 	%rs59, %rs58;
	add.s32 	%r67, %r66, %r65;
	ld.shared.u16 	%rs60, [%r67];
	abs.s16 	%rs61, %rs60;
	add.s16 	%rs62, %rs61, %rs59;
	abs.s16 	%rs63, %rs62;
	add.s32 	%r68, %r67, %r65;
	ld.shared.u16 	%rs64, [%r68];
	abs.s16 	%rs65, %rs64;
	add.s16 	%rs84, %rs65, %rs63;
	add.s32 	%r83, %r83, 4;
$L__BB17_11:
	setp.eq.s32 	%p10, %r25, 0;
	@%p10 bra 	$L__BB17_16;
	setp.eq.s32 	%p11, %r25, 1;
	@%p11 bra 	$L__BB17_14;
	abs.s16 	%rs67, %rs84;
	mul.lo.s32 	%r69, %r83, %r2;
	shl.b32 	%r70, %r69, 1;
	add.s32 	%r71, %r8, %r70;
	ld.shared.u16 	%rs68, [%r71];
	abs.s16 	%rs69, %rs68;
	add.s16 	%rs70, %rs69, %rs67;
	abs.s16 	%rs71, %rs70;
	shl.b32 	%r72, %r2, 1;
	add.s32 	%r73, %r71, %r72;
	ld.shared.u16 	%rs72, [%r73];
	abs.s16 	%rs73, %rs72;
	add.s16 	%rs84, %rs73, %rs71;
	add.s32 	%r83, %r83, 2;
$L__BB17_14:
	and.b32  	%r74, %r9, 1;
	setp.eq.b32 	%p12, %r74, 1;
	not.pred 	%p13, %p12;
	@%p13 bra 	$L__BB17_16;
	abs.s16 	%rs74, %rs84;
	mul.lo.s32 	%r75, %r83, %r2;
	shl.b32 	%r76, %r75, 1;
	add.s32 	%r77, %r8, %r76;
	ld.shared.u16 	%rs75, [%r77];
	abs.s16 	%rs76, %rs75;
	add.s16 	%rs84, %rs76, %rs74;
$L__BB17_16:
	st.shared.u16 	[%r8], %rs84;
$L__BB17_17:
	cvt.u64.u32 	%rd11, %r4;
	mad.lo.s64 	%rd12, %rd4, %rd11, %rd1;
	cvta.to.global.u64 	%rd13, %rd2;
	shl.b64 	%rd14, %rd12, 1;
	add.s64 	%rd15, %rd13, %rd14;
	st.global.u16 	[%rd15], %rs84;
$L__BB17_18:
	ret;

}
	// .globl	contiguous_reduce_i32
.visible .entry contiguous_reduce_i32(
	.param .u64 .ptr .align 1 contiguous_reduce_i32_param_0,
	.param .u64 .ptr .align 1 contiguous_reduce_i32_param_1,
	.param .u64 contiguous_reduce_i32_param_2
)
{
	.reg .pred 	%p<8>;
	.reg .b32 	%r<59>;
	.reg .b64 	%rd<16>;

	ld.param.u64 	%rd4, [contiguous_reduce_i32_param_0];
	ld.param.u64 	%rd6, [contiguous_reduce_i32_param_1];
	ld.param.u64 	%rd5, [contiguous_reduce_i32_param_2];
	cvta.to.global.u64 	%rd1, %rd6;
	mov.u32 	%r1, %tid.x;
	mov.u32 	%r2, %ctaid.x;
	mov.u32 	%r58, %ntid.x;
	mul.lo.s32 	%r8, %r2, %r58;
	shl.b32 	%r9, %r8, 1;
	add.s32 	%r4, %r9, %r1;
	shl.b32 	%r10, %r1, 2;
	mov.u32 	%r11, sdata_i32;
	add.s32 	%r5, %r11, %r10;
	mov.b32 	%r12, 0;
	st.shared.u32 	[%r5], %r12;
	add.s32 	%r13, %r4, %r58;
	cvt.u64.u32 	%rd2, %r13;
	setp.le.u64 	%p1, %rd5, %rd2;
	@%p1 bra 	$L__BB18_2;
	mul.wide.u32 	%rd9, %r4, 4;
	add.s64 	%rd10, %rd1, %rd9;
	ld.global.u32 	%r15, [%rd10];
	abs.s32 	%r16, %r15;
	shl.b64 	%rd11, %rd2, 2;
	add.s64 	%rd12, %rd1, %rd11;
	ld.global.u32 	%r17, [%rd12];
	abs.s32 	%r18, %r17;
	add.s32 	%r19, %r18, %r16;
	st.shared.u32 	[%r5], %r19;
	bra.uni 	$L__BB18_4;
$L__BB18_2:
	cvt.u64.u32 	%rd3, %r4;
	setp.le.u64 	%p2, %rd5, %rd3;
	@%p2 bra 	$L__BB18_4;
	shl.b64 	%rd7, %rd3, 2;
	add.s64 	%rd8, %rd1, %rd7;
	ld.global.u32 	%r14, [%rd8];
	st.shared.u32 	[%r5], %r14;
$L__BB18_4:
	bar.sync 	0;
	setp.lt.u32 	%p3, %r58, 66;
	@%p3 bra 	$L__BB18_8;
$L__BB18_5:
	shr.u32 	%r7, %r58, 1;
	setp.ge.u32 	%p4, %r1, %r7;
	@%p4 bra 	$L__BB18_7;
	ld.shared.u32 	%r20, [%r5];
	abs.s32 	%r21, %r20;
	shl.b32 	%r22, %r7, 2;
	add.s32 	%r23, %r5, %r22;
	ld.shared.u32 	%r24, [%r23];
	abs.s32 	%r25, %r24;
	add.s32 	%r26, %r25, %r21;
	st.shared.u32 	[%r5], %r26;
$L__BB18_7:
	bar.sync 	0;
	setp.gt.u32 	%p5, %r58, 131;
	mov.u32 	%r58, %r7;
	@%p5 bra 	$L__BB18_5;
$L__BB18_8:
	setp.gt.u32 	%p6, %r1, 31;
	@%p6 bra 	$L__BB18_11;
	ld.volatile.shared.u32 	%r27, [%r5];
	abs.s32 	%r28, %r27;
	ld.volatile.shared.u32 	%r29, [%r5+128];
	abs.s32 	%r30, %r29;
	add.s32 	%r31, %r30, %r28;
	st.volatile.shared.u32 	[%r5], %r31;
	ld.volatile.shared.u32 	%r32, [%r5];
	abs.s32 	%r33, %r32;
	ld.volatile.shared.u32 	%r34, [%r5+64];
	abs.s32 	%r35, %r34;
	add.s32 	%r36, %r35, %r33;
	st.volatile.shared.u32 	[%r5], %r36;
	ld.volatile.shared.u32 	%r37, [%r5];
	abs.s32 	%r38, %r37;
	ld.volatile.shared.u32 	%r39, [%r5+32];
	abs.s32 	%r40, %r39;
	add.s32 	%r41, %r40, %r38;
	st.volatile.shared.u32 	[%r5], %r41;
	ld.volatile.shared.u32 	%r42, [%r5];
	abs.s32 	%r43, %r42;
	ld.volatile.shared.u32 	%r44, [%r5+16];
	abs.s32 	%r45, %r44;
	add.s32 	%r46, %r45, %r43;
	st.volatile.shared.u32 	[%r5], %r46;
	ld.volatile.shared.u32 	%r47, [%r5];
	abs.s32 	%r48, %r47;
	ld.volatile.shared.u32 	%r49, [%r5+8];
	abs.s32 	%r50, %r49;
	add.s32 	%r51, %r50, %r48;
	st.volatile.shared.u32 	[%r5], %r51;
	ld.volatile.shared.u32 	%r52, [%r5];
	abs.s32 	%r53, %r52;
	ld.volatile.shared.u32 	%r54, [%r5+4];
	abs.s32 	%r55, %r54;
	add.s32 	%r56, %r55, %r53;
	st.volatile.shared.u32 	[%r5], %r56;
	setp.ne.s32 	%p7, %r1, 0;
	@%p7 bra 	$L__BB18_11;
	ld.shared.u32 	%r57, [sdata_i32];
	cvta.to.global.u64 	%rd13, %rd4;
	mul.wide.u32 	%rd14, %r2, 4;
	add.s64 	%rd15, %rd13, %rd14;
	st.global.u32 	[%rd15], %r57;
$L__BB18_11:
	ret;

}
	// .globl	uncontiguous_reduce_i32
.visible .entry uncontiguous_reduce_i32(
	.param .u64 .ptr .align 1 uncontiguous_reduce_i32_param_0,
	.param .u64 .ptr .align 1 uncontiguous_reduce_i32_param_1,
	.param .u64 .ptr .align 1 uncontiguous_reduce_i32_param_2,
	.param .u64 .ptr .align 1 uncontiguous_reduce_i32_param_3,
	.param .u64 uncontiguous_reduce_i32_param_4,
	.param .u64 uncontiguous_reduce_i32_param_5
)
{
	.reg .pred 	%p<53>;
	.reg .b32 	%r<255>;
	.reg .b64 	%rd<558>;

	ld.param.u64 	%rd260, [uncontiguous_reduce_i32_param_0];
	ld.param.u64 	%rd263, [uncontiguous_reduce_i32_param_1];
	ld.param.u64 	%rd264, [uncontiguous_reduce_i32_param_2];
	ld.param.u64 	%rd265, [uncontiguous_reduce_i32_param_3];
	ld.param.u64 	%rd261, [uncontiguous_reduce_i32_param_4];
	ld.param.u64 	%rd262, [uncontiguous_reduce_i32_param_5];
	cvta.to.global.u64 	%rd1, %rd265;
	cvta.to.global.u64 	%rd2, %rd264;
	cvta.to.global.u64 	%rd3, %rd263;
	mov.u32 	%r1, %tid.x;
	mov.u32 	%r2, %ctaid.x;
	mov.u32 	%r254, %ntid.x;
	mul.lo.s32 	%r52, %r2, %r254;
	shl.b32 	%r53, %r52, 1;
	add.s32 	%r4, %r53, %r1;
	shl.b32 	%r54, %r1, 2;
	mov.u32 	%r55, sdata_i32;
	add.s32 	%r5, %r55, %r54;
	mov.b32 	%r56, 0;
	st.shared.u32 	[%r5], %r56;
	add.s32 	%r57, %r4, %r254;
	cvt.u64.u32 	%rd511, %r57;
	setp.le.u64 	%p1, %rd262, %rd511;
	@%p1 bra 	$L__BB19_54;
	cvt.u32.u64 	%r6, %rd261;
	add.s32 	%r248, %r6, -1;
	setp.lt.s32 	%p27, %r248, 0;
	mov.b64 	%rd515, 0;
	mov.u64 	%rd516, %rd515;
	@%p27 bra 	$L__BB19_53;
	cvt.u64.u32 	%rd512, %r4;
	setp.lt.u32 	%p28, %r248, 3;
	mov.b64 	%rd516, 0;
	mov.u64 	%rd515, %rd516;
	@%p28 bra 	$L__BB19_30;
	add.s32 	%r246, %r6, -2;
	and.b32  	%r134, %r6, -4;
	neg.s32 	%r245, %r134;
	mov.b64 	%rd516, 0;
$L__BB19_4:
	.pragma "nounroll";
	add.s32 	%r12, %r246, 1;
	mul.wide.u32 	%rd397, %r12, 8;
	add.s64 	%rd398, %rd2, %rd397;
	ld.global.u64 	%rd10, [%rd398];
	or.b64  	%rd399, %rd512, %rd10;
	and.b64  	%rd400, %rd399, -4294967296;
	setp.ne.s64 	%p29, %rd400, 0;
	@%p29 bra 	$L__BB19_6;
	cvt.u32.u64 	%r135, %rd10;
	cvt.u32.u64 	%r136, %rd512;
	div.u32 	%r137, %r136, %r135;
	mul.lo.s32 	%r138, %r137, %r135;
	sub.s32 	%r139, %r136, %r138;
	cvt.u64.u32 	%rd477, %r137;
	cvt.u64.u32 	%rd478, %r139;
	bra.uni 	$L__BB19_7;
$L__BB19_6:
	div.s64 	%rd477, %rd512, %rd10;
	mul.lo.s64 	%rd401, %rd477, %rd10;
	sub.s64 	%rd478, %rd512, %rd401;
$L__BB19_7:
	mul.wide.u32 	%rd402, %r12, 8;
	add.s64 	%rd403, %rd1, %rd402;
	ld.global.u64 	%rd17, [%rd403];
	mad.lo.s64 	%rd18, %rd17, %rd478, %rd515;
	or.b64  	%rd404, %rd511, %rd10;
	and.b64  	%rd405, %rd404, -4294967296;
	setp.ne.s64 	%p30, %rd405, 0;
	@%p30 bra 	$L__BB19_9;
	cvt.u32.u64 	%r140, %rd10;
	cvt.u32.u64 	%r141, %rd511;
	div.u32 	%r142, %r141, %r140;
	mul.lo.s32 	%r143, %r142, %r140;
	sub.s32 	%r144, %r141, %r143;
	cvt.u64.u32 	%rd479, %r142;
	cvt.u64.u32 	%rd480, %r144;
	bra.uni 	$L__BB19_10;
$L__BB19_9:
	div.s64 	%rd479, %rd511, %rd10;
	mul.lo.s64 	%rd406, %rd479, %rd10;
	sub.s64 	%rd480, %rd511, %rd406;
$L__BB19_10:
	mad.lo.s64 	%rd25, %rd480, %rd17, %rd516;
	add.s32 	%r13, %r246, -2;
	mul.wide.u32 	%rd407, %r246, 8;
	add.s64 	%rd408, %rd2, %rd407;
	ld.global.u64 	%rd26, [%rd408];
	or.b64  	%rd409, %rd477, %rd26;
	and.b64  	%rd410, %rd409, -4294967296;
	setp.ne.s64 	%p31, %rd410, 0;
	@%p31 bra 	$L__BB19_12;
	cvt.u32.u64 	%r145, %rd26;
	cvt.u32.u64 	%r146, %rd477;
	div.u32 	%r147, %r146, %r145;
	mul.lo.s32 	%r148, %r147, %r145;
	sub.s32 	%r149, %r146, %r148;
	cvt.u64.u32 	%rd481, %r147;
	cvt.u64.u32 	%rd482, %r149;
	bra.uni 	$L__BB19_13;
$L__BB19_12:
	div.s64 	%rd481, %rd477, %rd26;
	mul.lo.s64 	%rd411, %rd481, %rd26;
	sub.s64 	%rd482, %rd477, %rd411;
$L__BB19_13:
	mul.wide.u32 	%rd412, %r246, 8;
	add.s64 	%rd413, %rd1, %rd412;
	ld.global.u64 	%rd33, [%rd413];
	mad.lo.s64 	%rd34, %rd33, %rd482, %rd18;
	or.b64  	%rd414, %rd479, %rd26;
	and.b64  	%rd415, %rd414, -4294967296;
	setp.ne.s64 	%p32, %rd415, 0;
	@%p32 bra 	$L__BB19_15;
	cvt.u32.u64 	%r150, %rd26;
	cvt.u32.u64 	%r151, %rd479;
	div.u32 	%r152, %r151, %r150;
	mul.lo.s32 	%r153, %r152, %r150;
	sub.s32 	%r154, %r151, %r153;
	cvt.u64.u32 	%rd483, %r152;
	cvt.u64.u32 	%rd484, %r154;
	bra.uni 	$L__BB19_16;
$L__BB19_15:
	div.s64 	%rd483, %rd479, %rd26;
	mul.lo.s64 	%rd416, %rd483, %rd26;
	sub.s64 	%rd484, %rd479, %rd416;
$L__BB19_16:
	mad.lo.s64 	%rd41, %rd484, %rd33, %rd25;
	add.s32 	%r14, %r246, -1;
	mul.wide.u32 	%rd417, %r14, 8;
	add.s64 	%rd418, %rd2, %rd417;
	ld.global.u64 	%rd42, [%rd418];
	or.b64  	%rd419, %rd481, %rd42;
	and.b64  	%rd420, %rd419, -4294967296;
	setp.ne.s64 	%p33, %rd420, 0;
	@%p33 bra 	$L__BB19_18;
	cvt.u32.u64 	%r155, %rd42;
	cvt.u32.u64 	%r156, %rd481;
	div.u32 	%r157, %r156, %r155;
	mul.lo.s32 	%r158, %r157, %r155;
	sub.s32 	%r159, %r156, %r158;
	cvt.u64.u32 	%rd485, %r157;
	cvt.u64.u32 	%rd486, %r159;
	bra.uni 	$L__BB19_19;
$L__BB19_18:
	div.s64 	%rd485, %rd481, %rd42;
	mul.lo.s64 	%rd421, %rd485, %rd42;
	sub.s64 	%rd486, %rd481, %rd421;
$L__BB19_19:
	mul.wide.u32 	%rd422, %r14, 8;
	add.s64 	%rd423, %rd1, %rd422;
	ld.global.u64 	%rd49, [%rd423];
	mad.lo.s64 	%rd50, %rd49, %rd486, %rd34;
	or.b64  	%rd424, %rd483, %rd42;
	and.b64  	%rd425, %rd424, -4294967296;
	setp.ne.s64 	%p34, %rd425, 0;
	@%p34 bra 	$L__BB19_21;
	cvt.u32.u64 	%r160, %rd42;
	cvt.u32.u64 	%r161, %rd483;
	div.u32 	%r162, %r161, %r160;
	mul.lo.s32 	%r163, %r162, %r160;
	sub.s32 	%r164, %r161, %r163;
	cvt.u64.u32 	%rd487, %r162;
	cvt.u64.u32 	%rd488, %r164;
	bra.uni 	$L__BB19_22;
$L__BB19_21:
	div.s64 	%rd487, %rd483, %rd42;
	mul.lo.s64 	%rd426, %rd487, %rd42;
	sub.s64 	%rd488, %rd483, %rd426;
$L__BB19_22:
	mad.lo.s64 	%rd57, %rd488, %rd49, %rd41;
	mul.wide.u32 	%rd427, %r13, 8;
	add.s64 	%rd428, %rd2, %rd427;
	ld.global.u64 	%rd58, [%rd428];
	or.b64  	%rd429, %rd485, %rd58;
	and.b64  	%rd430, %rd429, -4294967296;
	setp.ne.s64 	%p35, %rd430, 0;
	@%p35 bra 	$L__BB19_24;
	cvt.u32.u64 	%r165, %rd58;
	cvt.u32.u64 	%r166, %rd485;
	div.u32 	%r167, %r166, %r165;
	mul.lo.s32 	%r168, %r167, %r165;
	sub.s32 	%r169, %r166, %r168;
	cvt.u64.u32 	%rd512, %r167;
	cvt.u64.u32 	%rd490, %r169;
	bra.uni 	$L__BB19_25;
$L__BB19_24:
	div.s64 	%rd512, %rd485, %rd58;
	mul.lo.s64 	%rd431, %rd512, %rd58;
	sub.s64 	%rd490, %rd485, %rd431;
$L__BB19_25:
	mul.wide.u32 	%rd432, %r13, 8;
	add.s64 	%rd433, %rd1, %rd432;
	ld.global.u64 	%rd65, [%rd433];
	mad.lo.s64 	%rd515, %rd65, %rd490, %rd50;
	or.b64  	%rd434, %rd487, %rd58;
	and.b64  	%rd435, %rd434, -4294967296;
	setp.ne.s64 	%p36, %rd435, 0;
	@%p36 bra 	$L__BB19_27;
	cvt.u32.u64 	%r170, %rd58;
	cvt.u32.u64 	%r171, %rd487;
	div.u32 	%r172, %r171, %r170;
	mul.lo.s32 	%r173, %r172, %r170;
	sub.s32 	%r174, %r171, %r173;
	cvt.u64.u32 	%rd511, %r172;
	cvt.u64.u32 	%rd492, %r174;
	bra.uni 	$L__BB19_28;
$L__BB19_27:
	div.s64 	%rd511, %rd487, %rd58;
	mul.lo.s64 	%rd436, %rd511, %rd58;
	sub.s64 	%rd492, %rd487, %rd436;
$L__BB19_28:
	mad.lo.s64 	%rd516, %rd492, %rd65, %rd57;
	add.s32 	%r246, %r246, -4;
	add.s32 	%r245, %r245, 4;
	setp.ne.s32 	%p37, %r245, 0;
	@%p37 bra 	$L__BB19_4;
	add.s32 	%r248, %r246, 1;
$L__BB19_30:
	and.b32  	%r19, %r6, 3;
	setp.eq.s32 	%p38, %r19, 0;
	@%p38 bra 	$L__BB19_53;
	setp.eq.s32 	%p39, %r19, 1;
	@%p39 bra 	$L__BB19_45;
	mul.wide.u32 	%rd438, %r248, 8;
	add.s64 	%rd439, %rd2, %rd438;
	ld.global.u64 	%rd80, [%rd439];
	or.b64  	%rd440, %rd512, %rd80;
	and.b64  	%rd441, %rd440, -4294967296;
	setp.ne.s64 	%p40, %rd441, 0;
	@%p40 bra 	$L__BB19_34;
	cvt.u32.u64 	%r175, %rd80;
	cvt.u32.u64 	%r176, %rd512;
	div.u32 	%r177, %r176, %r175;
	mul.lo.s32 	%r178, %r177, %r175;
	sub.s32 	%r179, %r176, %r178;
	cvt.u64.u32 	%rd499, %r177;
	cvt.u64.u32 	%rd500, %r179;
	bra.uni 	$L__BB19_35;
$L__BB19_34:
	div.s64 	%rd499, %rd512, %rd80;
	mul.lo.s64 	%rd442, %rd499, %rd80;
	sub.s64 	%rd500, %rd512, %rd442;
$L__BB19_35:
	add.s64 	%rd444, %rd1, %rd438;
	ld.global.u64 	%rd87, [%rd444];
	mad.lo.s64 	%rd88, %rd87, %rd500, %rd515;
	or.b64  	%rd445, %rd511, %rd80;
	and.b64  	%rd446, %rd445, -4294967296;
	setp.ne.s64 	%p41, %rd446, 0;
	@%p41 bra 	$L__BB19_37;
	cvt.u32.u64 	%r180, %rd80;
	cvt.u32.u64 	%r181, %rd511;
	div.u32 	%r182, %r181, %r180;
	mul.lo.s32 	%r183, %r182, %r180;
	sub.s32 	%r184, %r181, %r183;
	cvt.u64.u32 	%rd501, %r182;
	cvt.u64.u32 	%rd502, %r184;
	bra.uni 	$L__BB19_38;
$L__BB19_37:
	div.s64 	%rd501, %rd511, %rd80;
	mul.lo.s64 	%rd447, %rd501, %rd80;
	sub.s64 	%rd502, %rd511, %rd447;
$L__BB19_38:
	mad.lo.s64 	%rd95, %rd502, %rd87, %rd516;
	add.s32 	%r20, %r248, -1;
	mul.wide.u32 	%rd448, %r20, 8;
	add.s64 	%rd449, %rd2, %rd448;
	ld.global.u64 	%rd96, [%rd449];
	or.b64  	%rd450, %rd499, %rd96;
	and.b64  	%rd451, %rd450, -4294967296;
	setp.ne.s64 	%p42, %rd451, 0;
	@%p42 bra 	$L__BB19_40;
	cvt.u32.u64 	%r185, %rd96;
	cvt.u32.u64 	%r186, %rd499;
	div.u32 	%r187, %r186, %r185;
	mul.lo.s32 	%r188, %r187, %r185;
	sub.s32 	%r189, %r186, %r188;
	cvt.u64.u32 	%rd512, %r187;
	cvt.u64.u32 	%rd504, %r189;
	bra.uni 	$L__BB19_41;
$L__BB19_40:
	div.s64 	%rd512, %rd499, %rd96;
	mul.lo.s64 	%rd452, %rd512, %rd96;
	sub.s64 	%rd504, %rd499, %rd452;
$L__BB19_41:
	add.s64 	%rd454, %rd1, %rd448;
	ld.global.u64 	%rd103, [%rd454];
	mad.lo.s64 	%rd515, %rd103, %rd504, %rd88;
	or.b64  	%rd455, %rd501, %rd96;
	and.b64  	%rd456, %rd455, -4294967296;
	setp.ne.s64 	%p43, %rd456, 0;
	@%p43 bra 	$L__BB19_43;
	cvt.u32.u64 	%r190, %rd96;
	cvt.u32.u64 	%r191, %rd501;
	div.u32 	%r192, %r191, %r190;
	mul.lo.s32 	%r193, %r192, %r190;
	sub.s32 	%r194, %r191, %r193;
	cvt.u64.u32 	%rd511, %r192;
	cvt.u64.u32 	%rd506, %r194;
	bra.uni 	$L__BB19_44;
$L__BB19_43:
	div.s64 	%rd511, %rd501, %rd96;
	mul.lo.s64 	%rd457, %rd511, %rd96;
	sub.s64 	%rd506, %rd501, %rd457;
$L__BB19_44:
	mad.lo.s64 	%rd516, %rd506, %rd103, %rd95;
	add.s32 	%r248, %r248, -2;
$L__BB19_45:
	and.b32  	%r195, %r6, 1;
	setp.eq.b32 	%p44, %r195, 1;
	not.pred 	%p45, %p44;
	@%p45 bra 	$L__BB19_53;
	mul.wide.u32 	%rd458, %r248, 8;
	add.s64 	%rd459, %rd2, %rd458;
	ld.global.u64 	%rd118, [%rd459];
	or.b64  	%rd460, %rd512, %rd118;
	and.b64  	%rd461, %rd460, -4294967296;
	setp.ne.s64 	%p46, %rd461, 0;
	@%p46 bra 	$L__BB19_48;
	cvt.u32.u64 	%r196, %rd118;
	cvt.u32.u64 	%r197, %rd512;
	rem.u32 	%r198, %r197, %r196;
	cvt.u64.u32 	%rd513, %r198;
	bra.uni 	$L__BB19_49;
$L__BB19_48:
	rem.s64 	%rd513, %rd512, %rd118;
$L__BB19_49:
	add.s64 	%rd463, %rd1, %rd458;
	ld.global.u64 	%rd122, [%rd463];
	mad.lo.s64 	%rd515, %rd122, %rd513, %rd515;
	or.b64  	%rd464, %rd511, %rd118;
	and.b64  	%rd465, %rd464, -4294967296;
	setp.ne.s64 	%p47, %rd465, 0;
	@%p47 bra 	$L__BB19_51;
	cvt.u32.u64 	%r199, %rd118;
	cvt.u32.u64 	%r200, %rd511;
	rem.u32 	%r201, %r200, %r199;
	cvt.u64.u32 	%rd514, %r201;
	bra.uni 	$L__BB19_52;
$L__BB19_51:
	rem.s64 	%rd514, %rd511, %rd118;
$L__BB19_52:
	mad.lo.s64 	%rd516, %rd514, %rd122, %rd516;
$L__BB19_53:
	shl.b64 	%rd466, %rd515, 2;
	add.s64 	%rd467, %rd3, %rd466;
	ld.global.u32 	%r202, [%rd467];
	abs.s32 	%r203, %r202;
	shl.b64 	%rd468, %rd516, 2;
	add.s64 	%rd469, %rd3, %rd468;
	ld.global.u32 	%r204, [%rd469];
	abs.s32 	%r205, %r204;
	add.s32 	%r206, %r205, %r203;
	st.shared.u32 	[%r5], %r206;
	bra.uni 	$L__BB19_114;
$L__BB19_54:
	cvt.u64.u32 	%rd548, %r4;
	setp.le.u64 	%p2, %rd262, %rd548;
	@%p2 bra 	$L__BB19_114;
	cvt.u32.u64 	%r23, %rd261;
	add.s32 	%r252, %r23, -1;
	setp.lt.s32 	%p3, %r252, 0;
	mov.b64 	%rd557, 0;
	@%p3 bra 	$L__BB19_113;
	and.b32  	%r25, %r23, 7;
	setp.lt.u32 	%p4, %r252, 7;
	mov.b64 	%rd557, 0;
	@%p4 bra 	$L__BB19_84;
	add.s32 	%r250, %r23, -4;
	and.b32  	%r58, %r23, -8;
	neg.s32 	%r249, %r58;
	mov.b64 	%rd557, 0;
$L__BB19_58:
	.pragma "nounroll";
	add.s32 	%r30, %r250, 3;
	mul.wide.u32 	%rd270, %r30, 8;
	add.s64 	%rd271, %rd2, %rd270;
	ld.global.u64 	%rd133, [%rd271];
	or.b64  	%rd272, %rd548, %rd133;
	and.b64  	%rd273, %rd272, -4294967296;
	setp.ne.s64 	%p5, %rd273, 0;
	@%p5 bra 	$L__BB19_60;
	cvt.u32.u64 	%r59, %rd133;
	cvt.u32.u64 	%r60, %rd548;
	div.u32 	%r61, %r60, %r59;
	mul.lo.s32 	%r62, %r61, %r59;
	sub.s32 	%r63, %r60, %r62;
	cvt.u64.u32 	%rd519, %r61;
	cvt.u64.u32 	%rd520, %r63;
	bra.uni 	$L__BB19_61;
$L__BB19_60:
	div.s64 	%rd519, %rd548, %rd133;
	mul.lo.s64 	%rd274, %rd519, %rd133;
	sub.s64 	%rd520, %rd548, %rd274;
$L__BB19_61:
	add.s64 	%rd276, %rd1, %rd270;
	ld.global.u64 	%rd277, [%rd276];
	mad.lo.s64 	%rd140, %rd277, %rd520, %rd557;
	add.s32 	%r31, %r250, 2;
	mul.wide.u32 	%rd278, %r31, 8;
	add.s64 	%rd279, %rd2, %rd278;
	ld.global.u64 	%rd141, [%rd279];
	or.b64  	%rd280, %rd519, %rd141;
	and.b64  	%rd281, %rd280, -4294967296;
	setp.ne.s64 	%p6, %rd281, 0;
	@%p6 bra 	$L__BB19_63;
	cvt.u32.u64 	%r64, %rd141;
	cvt.u32.u64 	%r65, %rd519;
	div.u32 	%r66, %r65, %r64;
	mul.lo.s32 	%r67, %r66, %r64;
	sub.s32 	%r68, %r65, %r67;
	cvt.u64.u32 	%rd521, %r66;
	cvt.u64.u32 	%rd522, %r68;
	bra.uni 	$L__BB19_64;
$L__BB19_63:
	div.s64 	%rd521, %rd519, %rd141;
	mul.lo.s64 	%rd282, %rd521, %rd141;
	sub.s64 	%rd522, %rd519, %rd282;
$L__BB19_64:
	add.s64 	%rd284, %rd1, %rd278;
	ld.global.u64 	%rd285, [%rd284];
	mad.lo.s64 	%rd148, %rd285, %rd522, %rd140;
	add.s32 	%r32, %r250, 1;
	mul.wide.u32 	%rd286, %r32, 8;
	add.s64 	%rd287, %rd2, %rd286;
	ld.global.u64 	%rd149, [%rd287];
	or.b64  	%rd288, %rd521, %rd149;
	and.b64  	%rd289, %rd288, -4294967296;
	setp.ne.s64 	%p7, %rd289, 0;
	@%p7 bra 	$L__BB19_66;
	cvt.u32.u64 	%r69, %rd149;
	cvt.u32.u64 	%r70, %rd521;
	div.u32 	%r71, %r70, %r69;
	mul.lo.s32 	%r72, %r71, %r69;
	sub.s32 	%r73, %r70, %r72;
	cvt.u64.u32 	%rd523, %r71;
	cvt.u64.u32 	%rd524, %r73;
	bra.uni 	$L__BB19_67;
$L__BB19_66:
	div.s64 	%rd523, %rd521, %rd149;
	mul.lo.s64 	%rd290, %rd523, %rd149;
	sub.s64 	%rd524, %rd521, %rd290;
$L__BB19_67:
	add.s64 	%rd292, %rd1, %rd286;
	ld.global.u64 	%rd293, [%rd292];
	mad.lo.s64 	%rd156, %rd293, %rd524, %rd148;
	add.s32 	%r33, %r250, -4;
	mul.wide.u32 	%rd294, %r250, 8;
	add.s64 	%rd295, %rd2, %rd294;
	ld.global.u64 	%rd157, [%rd295];
	or.b64  	%rd296, %rd523, %rd157;
	and.b64  	%rd297, %rd296, -4294967296;
	setp.ne.s64 	%p8, %rd297, 0;
	@%p8 bra 	$L__BB19_69;
	cvt.u32.u64 	%r74, %rd157;
	cvt.u32.u64 	%r75, %rd523;
	div.u32 	%r76, %r75, %r74;
	mul.lo.s32 	%r77, %r76, %r74;
	sub.s32 	%r78, %r75, %r77;
	cvt.u64.u32 	%rd525, %r76;
	cvt.u64.u32 	%rd526, %r78;
	bra.uni 	$L__BB19_70;
$L__BB19_69:
	div.s64 	%rd525, %rd523, %rd157;
	mul.lo.s64 	%rd298, %rd525, %rd157;
	sub.s64 	%rd526, %rd523, %rd298;
$L__BB19_70:
	add.s64 	%rd300, %rd1, %rd294;
	ld.global.u64 	%rd301, [%rd300];
	mad.lo.s64 	%rd164, %rd301, %rd526, %rd156;
	add.s32 	%r34, %r250, -1;
	mul.wide.u32 	%rd302, %r34, 8;
	add.s64 	%rd303, %rd2, %rd302;
	ld.global.u64 	%rd165, [%rd303];
	or.b64  	%rd304, %rd525, %rd165;
	and.b64  	%rd305, %rd304, -4294967296;
	setp.ne.s64 	%p9, %rd305, 0;
	@%p9 bra 	$L__BB19_72;
	cvt.u32.u64 	%r79, %rd165;
	cvt.u32.u64 	%r80, %rd525;
	div.u32 	%r81, %r80, %r79;
	mul.lo.s32 	%r82, %r81, %r79;
	sub.s32 	%r83, %r80, %r82;
	cvt.u64.u32 	%rd527, %r81;
	cvt.u64.u32 	%rd528, %r83;
	bra.uni 	$L__BB19_73;
$L__BB19_72:
	div.s64 	%rd527, %rd525, %rd165;
	mul.lo.s64 	%rd306, %rd527, %rd165;
	sub.s64 	%rd528, %rd525, %rd306;
$L__BB19_73:
	add.s64 	%rd308, %rd1, %rd302;
	ld.global.u64 	%rd309, [%rd308];
	mad.lo.s64 	%rd172, %rd309, %rd528, %rd164;
	add.s32 	%r35, %r250, -2;
	mul.wide.u32 	%rd310, %r35, 8;
	add.s64 	%rd311, %rd2, %rd310;
	ld.global.u64 	%rd173, [%rd311];
	or.b64  	%rd312, %rd527, %rd173;
	and.b64  	%rd313, %rd312, -4294967296;
	setp.ne.s64 	%p10, %rd313, 0;
	@%p10 bra 	$L__BB19_75;
	cvt.u32.u64 	%r84, %rd173;
	cvt.u32.u64 	%r85, %rd527;
	div.u32 	%r86, %r85, %r84;
	mul.lo.s32 	%r87, %r86, %r84;
	sub.s32 	%r88, %r85, %r87;
	cvt.u64.u32 	%rd529, %r86;
	cvt.u64.u32 	%rd530, %r88;
	bra.uni 	$L__BB19_76;
$L__BB19_75:
	div.s64 	%rd529, %rd527, %rd173;
	mul.lo.s64 	%rd314, %rd529, %rd173;
	sub.s64 	%rd530, %rd527, %rd314;
$L__BB19_76:
	add.s64 	%rd316, %rd1, %rd310;
	ld.global.u64 	%rd317, [%rd316];
	mad.lo.s64 	%rd180, %rd317, %rd530, %rd172;
	add.s32 	%r36, %r250, -3;
	mul.wide.u32 	%rd318, %r36, 8;
	add.s64 	%rd319, %rd2, %rd318;
	ld.global.u64 	%rd181, [%rd319];
	or.b64  	%rd320, %rd529, %rd181;
	and.b64  	%rd321, %rd320, -4294967296;
	setp.ne.s64 	%p11, %rd321, 0;
	@%p11 bra 	$L__BB19_78;
	cvt.u32.u64 	%r89, %rd181;
	cvt.u32.u64 	%r90, %rd529;
	div.u32 	%r91, %r90, %r89;
	mul.lo.s32 	%r92, %r91, %r89;
	sub.s32 	%r93, %r90, %r92;
	cvt.u64.u32 	%rd531, %r91;
	cvt.u64.u32 	%rd532, %r93;
	bra.uni 	$L__BB19_79;
$L__BB19_78:
	div.s64 	%rd531, %rd529, %rd181;
	mul.lo.s64 	%rd322, %rd531, %rd181;
	sub.s64 	%rd532, %rd529, %rd322;
$L__BB19_79:
	add.s64 	%rd324, %rd1, %rd318;
	ld.global.u64 	%rd325, [%rd324];
	mad.lo.s64 	%rd188, %rd325, %rd532, %rd180;
	mul.wide.u32 	%rd326, %r33, 8;
	add.s64 	%rd327, %rd2, %rd326;
	ld.global.u64 	%rd189, [%rd327];
	or.b64  	%rd328, %rd531, %rd189;
	and.b64  	%rd329, %rd328, -4294967296;
	setp.ne.s64 	%p12, %rd329, 0;
	@%p12 bra 	$L__BB19_81;
	cvt.u32.u64 	%r94, %rd189;
	cvt.u32.u64 	%r95, %rd531;
	div.u32 	%r96, %r95, %r94;
	mul.lo.s32 	%r97, %r96, %r94;
	sub.s32 	%r98, %r95, %r97;
	cvt.u64.u32 	%rd548, %r96;
	cvt.u64.u32 	%rd534, %r98;
	bra.uni 	$L__BB19_82;
$L__BB19_81:
	div.s64 	%rd548, %rd531, %rd189;
	mul.lo.s64 	%rd330, %rd548, %rd189;
	sub.s64 	%rd534, %rd531, %rd330;
$L__BB19_82:
	add.s64 	%rd332, %rd1, %rd326;
	ld.global.u64 	%rd333, [%rd332];
	mad.lo.s64 	%rd557, %rd333, %rd534, %rd188;
	add.s32 	%r250, %r250, -8;
	add.s32 	%r249, %r249, 8;
	setp.ne.s32 	%p13, %r249, 0;
	@%p13 bra 	$L__BB19_58;
	add.s32 	%r252, %r250, 3;
$L__BB19_84:
	setp.eq.s32 	%p14, %r25, 0;
	@%p14 bra 	$L__BB19_113;
	and.b32  	%r41, %r23, 3;
	setp.lt.u32 	%p15, %r25, 4;
	@%p15 bra 	$L__BB19_99;
	mul.wide.u32 	%rd335, %r252, 8;
	add.s64 	%rd336, %rd2, %rd335;
	ld.global.u64 	%rd200, [%rd336];
	or.b64  	%rd337, %rd548, %rd200;
	and.b64  	%rd338, %rd337, -4294967296;
	setp.ne.s64 	%p16, %rd338, 0;
	@%p16 bra 	$L__BB19_88;
	cvt.u32.u64 	%r99, %rd200;
	cvt.u32.u64 	%r100, %rd548;
	div.u32 	%r101, %r100, %r99;
	mul.lo.s32 	%r102, %r101, %r99;
	sub.s32 	%r103, %r100, %r102;
	cvt.u64.u32 	%rd538, %r101;
	cvt.u64.u32 	%rd539, %r103;
	bra.uni 	$L__BB19_89;
$L__BB19_88:
	div.s64 	%rd538, %rd548, %rd200;
	mul.lo.s64 	%rd339, %rd538, %rd200;
	sub.s64 	%rd539, %rd548, %rd339;
$L__BB19_89:
	add.s64 	%rd341, %rd1, %rd335;
	ld.global.u64 	%rd342, [%rd341];
	mad.lo.s64 	%rd207, %rd342, %rd539, %rd557;
	add.s32 	%r42, %r252, -1;
	mul.wide.u32 	%rd343, %r42, 8;
	add.s64 	%rd344, %rd2, %rd343;
	ld.global.u64 	%rd208, [%rd344];
	or.b64  	%rd345, %rd538, %rd208;
	and.b64  	%rd346, %rd345, -4294967296;
	setp.ne.s64 	%p17, %rd346, 0;
	@%p17 bra 	$L__BB19_91;
	cvt.u32.u64 	%r104, %rd208;
	cvt.u32.u64 	%r105, %rd538;
	div.u32 	%r106, %r105, %r104;
	mul.lo.s32 	%r107, %r106, %r104;
	sub.s32 	%r108, %r105, %r107;
	cvt.u64.u32 	%rd540, %r106;
	cvt.u64.u32 	%rd541, %r108;
	bra.uni 	$L__BB19_92;
$L__BB19_91:
	div.s64 	%rd540, %rd538, %rd208;
	mul.lo.s64 	%rd347, %rd540, %rd208;
	sub.s64 	%rd541, %rd538, %rd347;
$L__BB19_92:
	add.s64 	%rd349, %rd1, %rd343;
	ld.global.u64 	%rd350, [%rd349];
	mad.lo.s64 	%rd215, %rd350, %rd541, %rd207;
	add.s32 	%r43, %r252, -2;
	mul.wide.u32 	%rd351, %r43, 8;
	add.s64 	%rd352, %rd2, %rd351;
	ld.global.u64 	%rd216, [%rd352];
	or.b64  	%rd353, %rd540, %rd216;
	and.b64  	%rd354, %rd353, -4294967296;
	setp.ne.s64 	%p18, %rd354, 0;
	@%p18 bra 	$L__BB19_94;
	cvt.u32.u64 	%r109, %rd216;
	cvt.u32.u64 	%r110, %rd540;
	div.u32 	%r111, %r110, %r109;
	mul.lo.s32 	%r112, %r111, %r109;
	sub.s32 	%r113, %r110, %r112;
	cvt.u64.u32 	%rd542, %r111;
	cvt.u64.u32 	%rd543, %r113;
	bra.uni 	$L__BB19_95;
$L__BB19_94:
	div.s64 	%rd542, %rd540, %rd216;
	mul.lo.s64 	%rd355, %rd542, %rd216;
	sub.s64 	%rd543, %rd540, %rd355;
$L__BB19_95:
	add.s64 	%rd357, %rd1, %rd351;
	ld.global.u64 	%rd358, [%rd357];
	mad.lo.s64 	%rd223, %rd358, %rd543, %rd215;
	add.s32 	%r44, %r252, -3;
	mul.wide.u32 	%rd359, %r44, 8;
	add.s64 	%rd360, %rd2, %rd359;
	ld.global.u64 	%rd224, [%rd360];
	or.b64  	%rd361, %rd542, %rd224;
	and.b64  	%rd362, %rd361, -4294967296;
	setp.ne.s64 	%p19, %rd362, 0;
	@%p19 bra 	$L__BB19_97;
	cvt.u32.u64 	%r114, %rd224;
	cvt.u32.u64 	%r115, %rd542;
	div.u32 	%r116, %r115, %r114;
	mul.lo.s32 	%r117, %r116, %r114;
	sub.s32 	%r118, %r115, %r117;
	cvt.u64.u32 	%rd548, %r116;
	cvt.u64.u32 	%rd545, %r118;
	bra.uni 	$L__BB19_98;
$L__BB19_97:
	div.s64 	%rd548, %rd542, %rd224;
	mul.lo.s64 	%rd363, %rd548, %rd224;
	sub.s64 	%rd545, %rd542, %rd363;
$L__BB19_98:
	add.s64 	%rd365, %rd1, %rd359;
	ld.global.u64 	%rd366, [%rd365];
	mad.lo.s64 	%rd557, %rd366, %rd545, %rd223;
	add.s32 	%r252, %r252, -4;
$L__BB19_99:
	setp.eq.s32 	%p20, %r41, 0;
	@%p20 bra 	$L__BB19_113;
	setp.eq.s32 	%p21, %r41, 1;
	@%p21 bra 	$L__BB19_108;
	mul.wide.u32 	%rd368, %r252, 8;
	add.s64 	%rd369, %rd2, %rd368;
	ld.global.u64 	%rd235, [%rd369];
	or.b64  	%rd370, %rd548, %rd235;
	and.b64  	%rd371, %rd370, -4294967296;
	setp.ne.s64 	%p22, %rd371, 0;
	@%p22 bra 	$L__BB19_103;
	cvt.u32.u64 	%r119, %rd235;
	cvt.u32.u64 	%r120, %rd548;
	div.u32 	%r121, %r120, %r119;
	mul.lo.s32 	%r122, %r121, %r119;
	sub.s32 	%r123, %r120, %r122;
	cvt.u64.u32 	%rd549, %r121;
	cvt.u64.u32 	%rd550, %r123;
	bra.uni 	$L__BB19_104;
$L__BB19_103:
	div.s64 	%rd549, %rd548, %rd235;
	mul.lo.s64 	%rd372, %rd549, %rd235;
	sub.s64 	%rd550, %rd548, %rd372;
$L__BB19_104:
	add.s64 	%rd374, %rd1, %rd368;
	ld.global.u64 	%rd375, [%rd374];
	mad.lo.s64 	%rd242, %rd375, %rd550, %rd557;
	add.s32 	%r47, %r252, -1;
	mul.wide.u32 	%rd376, %r47, 8;
	add.s64 	%rd377, %rd2, %rd376;
	ld.global.u64 	%rd243, [%rd377];
	or.b64  	%rd378, %rd549, %rd243;
	and.b64  	%rd379, %rd378, -4294967296;
	setp.ne.s64 	%p23, %rd379, 0;
	@%p23 bra 	$L__BB19_106;
	cvt.u32.u64 	%r124, %rd243;
	cvt.u32.u64 	%r125, %rd549;
	div.u32 	%r126, %r125, %r124;
	mul.lo.s32 	%r127, %r126, %r124;
	sub.s32 	%r128, %r125, %r127;
	cvt.u64.u32 	%rd548, %r126;
	cvt.u64.u32 	%rd552, %r128;
	bra.uni 	$L__BB19_107;
$L__BB19_106:
	div.s64 	%rd548, %rd549, %rd243;
	mul.lo.s64 	%rd380, %rd548, %rd243;
	sub.s64 	%rd552, %rd549, %rd380;
$L__BB19_107:
	add.s64 	%rd382, %rd1, %rd376;
	ld.global.u64 	%rd383, [%rd382];
	mad.lo.s64 	%rd557, %rd383, %rd552, %rd242;
	add.s32 	%r252, %r252, -2;
$L__BB19_108:
	and.b32  	%r129, %r23, 1;
	setp.eq.b32 	%p24, %r129, 1;
	not.pred 	%p25, %p24;
	@%p25 bra 	$L__BB19_113;
	mul.wide.u32 	%rd384, %r252, 8;
	add.s64 	%rd385, %rd2, %rd384;
	ld.global.u64 	%rd254, [%rd385];
	or.b64  	%rd386, %rd548, %rd254;
	and.b64  	%rd387, %rd386, -4294967296;
	setp.ne.s64 	%p26, %rd387, 0;
	@%p26 bra 	$L__BB19_111;
	cvt.u32.u64 	%r130, %rd254;
	cvt.u32.u64 	%r131, %rd548;
	rem.u32 	%r132, %r131, %r130;
	cvt.u64.u32 	%rd556, %r132;
	bra.uni 	$L__BB19_112;
$L__BB19_111:
	rem.s64 	%rd556, %rd548, %rd254;
$L__BB19_112:
	add.s64 	%rd389, %rd1, %rd384;
	ld.global.u64 	%rd390, [%rd389];
	mad.lo.s64 	%rd557, %rd390, %rd556, %rd557;
$L__BB19_113:
	shl.b64 	%rd391, %rd557, 2;
	add.s64 	%rd392, %rd3, %rd391;
	ld.global.u32 	%r133, [%rd392];
	st.shared.u32 	[%r5], %r133;
$L__BB19_114:
	bar.sync 	0;
	setp.lt.u32 	%p48, %r254, 66;
	@%p48 bra 	$L__BB19_118;
$L__BB19_115:
	shr.u32 	%r51, %r254, 1;
	setp.ge.u32 	%p49, %r1, %r51;
	@%p49 bra 	$L__BB19_117;
	ld.shared.u32 	%r207, [%r5];
	abs.s32 	%r208, %r207;
	shl.b32 	%r209, %r51, 2;
	add.s32 	%r210, %r5, %r209;
	ld.shared.u32 	%r211, [%r210];
	abs.s32 	%r212, %r211;
	add.s32 	%r213, %r212, %r208;
	st.shared.u32 	[%r5], %r213;
$L__BB19_117:
	bar.sync 	0;
	setp.gt.u32 	%p50, %r254, 131;
	mov.u32 	%r254, %r51;
	@%p50 bra 	$L__BB19_115;
$L__BB19_118:
	setp.gt.u32 	%p51, %r1, 31;
	@%p51 bra 	$L__BB19_121;
	ld.volatile.shared.u32 	%r214, [%r5];
	abs.s32 	%r215, %r214;
	ld.volatile.shared.u32 	%r216, [%r5+128];
	abs.s32 	%r217, %r216;
	add.s32 	%r218, %r217, %r215;
	st.volatile.shared.u32 	[%r5], %r218;
	ld.volatile.shared.u32 	%r219, [%r5];
	abs.s32 	%r220, %r219;
	ld.volatile.shared.u32 	%r221, [%r5+64];
	abs.s32 	%r222, %r221;
	add.s32 	%r223, %r222, %r220;
	st.volatile.shared.u32 	[%r5], %r223;
	ld.volatile.shared.u32 	%r224, [%r5];
	abs.s32 	%r225, %r224;
	ld.volatile.shared.u32 	%r226, [%r5+32];
	abs.s32 	%r227, %r226;
	add.s32 	%r228, %r227, %r225;
	st.volatile.shared.u32 	[%r5], %r228;
	ld.volatile.shared.u32 	%r229, [%r5];
	abs.s32 	%r230, %r229;
	ld.volatile.shared.u32 	%r231, [%r5+16];
	abs.s32 	%r232, %r231;
	add.s32 	%r233, %r232, %r230;
	st.volatile.shared.u32 	[%r5], %r233;
	ld.volatile.shared.u32 	%r234, [%r5];
	abs.s32 	%r235, %r234;
	ld.volatile.shared.u32 	%r236, [%r5+8];
	abs.s32 	%r237, %r236;
	add.s32 	%r238, %r237, %r235;
	st.volatile.shared.u32 	[%r5], %r238;
	ld.volatile.shared.u32 	%r239, [%r5];
	abs.s32 	%r240, %r239;
	ld.volatile.shared.u32 	%r241, [%r5+4];
	abs.s32 	%r242, %r241;
	add.s32 	%r243, %r242, %r240;
	st.volatile.shared.u32 	[%r5], %r243;
	setp.ne.s32 	%p52, %r1, 0;
	@%p52 bra 	$L__BB19_121;
	ld.shared.u32 	%r244, [sdata_i32];
	cvta.to.global.u64 	%rd470, %rd260;
	mul.wide.u32 	%rd471, %r2, 4;
	add.s64 	%rd472, %rd470, %rd471;
	st.global.u32 	[%rd472], %r244;
$L__BB19_121:
	ret;

}
	// .globl	contiguous_reduce2_i32
.visible .entry contiguous_reduce2_i32(
	.param .u64 .ptr .align 1 contiguous_reduce2_i32_param_0,
	.param .u64 .ptr .align 1 contiguous_reduce2_i32_param_1,
	.param .u64 .ptr .align 1 contiguous_reduce2_i32_param_2,
	.param .u64 .ptr .align 1 contiguous_reduce2_i32_param_3,
	.param .u64 contiguous_reduce2_i32_param_4,
	.param .u64 contiguous_reduce2_i32_param_5,
	.param .u64 contiguous_reduce2_i32_param_6
)
{
	.reg .pred 	%p<53>;
	.reg .b32 	%r<259>;
	.reg .b64 	%rd<572>;

	ld.param.u64 	%rd266, [contiguous_reduce2_i32_param_1];
	ld.param.u64 	%rd267, [contiguous_reduce2_i32_param_2];
	ld.param.u64 	%rd268, [contiguous_reduce2_i32_param_3];
	ld.param.u64 	%rd263, [contiguous_reduce2_i32_param_4];
	ld.param.u64 	%rd264, [contiguous_reduce2_i32_param_5];
	ld.param.u64 	%rd265, [contiguous_reduce2_i32_param_6];
	cvta.to.global.u64 	%rd1, %rd268;
	cvta.to.global.u64 	%rd2, %rd267;
	cvta.to.global.u64 	%rd571, %rd266;
	mov.u32 	%r1, %tid.x;
	mov.u32 	%r2, %ctaid.x;
	mov.u32 	%r258, %ntid.x;
	mul.lo.s32 	%r51, %r2, %r258;
	shl.b32 	%r52, %r51, 1;
	add.s32 	%r4, %r52, %r1;
	shl.b32 	%r53, %r1, 2;
	mov.u32 	%r54, sdata_i32;
	add.s32 	%r5, %r54, %r53;
	mov.b32 	%r55, 0;
	st.shared.u32 	[%r5], %r55;
	add.s32 	%r56, %r4, %r258;
	cvt.u64.u32 	%rd4, %r56;
	setp.le.u64 	%p1, %rd264, %rd4;
	@%p1 bra 	$L__BB20_54;
	cvt.u64.u32 	%rd401, %r4;
	mov.u32 	%r134, %ctaid.y;
	cvt.u64.u32 	%rd402, %r134;
	mul.lo.s64 	%rd403, %rd264, %rd402;
	add.s64 	%rd525, %rd403, %rd401;
	add.s64 	%rd523, %rd403, %rd4;
	cvt.u32.u64 	%r6, %rd263;
	add.s32 	%r252, %r6, -1;
	setp.lt.s32 	%p27, %r252, 0;
	mov.b64 	%rd529, 0;
	mov.u64 	%rd530, %rd529;
	@%p27 bra 	$L__BB20_53;
	setp.lt.u32 	%p28, %r252, 3;
	mov.b64 	%rd530, 0;
	mov.u64 	%rd529, %rd530;
	@%p28 bra 	$L__BB20_30;
	add.s32 	%r250, %r6, -2;
	and.b32  	%r135, %r6, -4;
	neg.s32 	%r249, %r135;
	mov.b64 	%rd530, 0;
$L__BB20_4:
	.pragma "nounroll";
	add.s32 	%r12, %r250, 1;
	mul.wide.u32 	%rd407, %r12, 8;
	add.s64 	%rd408, %rd2, %rd407;
	ld.global.u64 	%rd11, [%rd408];
	or.b64  	%rd409, %rd525, %rd11;
	and.b64  	%rd410, %rd409, -4294967296;
	setp.ne.s64 	%p29, %rd410, 0;
	@%p29 bra 	$L__BB20_6;
	cvt.u32.u64 	%r136, %rd11;
	cvt.u32.u64 	%r137, %rd525;
	div.u32 	%r138, %r137, %r136;
	mul.lo.s32 	%r139, %r138, %r136;
	sub.s32 	%r140, %r137, %r139;
	cvt.u64.u32 	%rd491, %r138;
	cvt.u64.u32 	%rd492, %r140;
	bra.uni 	$L__BB20_7;
$L__BB20_6:
	div.s64 	%rd491, %rd525, %rd11;
	mul.lo.s64 	%rd411, %rd491, %rd11;
	sub.s64 	%rd492, %rd525, %rd411;
$L__BB20_7:
	mul.wide.u32 	%rd412, %r12, 8;
	add.s64 	%rd413, %rd1, %rd412;
	ld.global.u64 	%rd18, [%rd413];
	mad.lo.s64 	%rd19, %rd18, %rd492, %rd529;
	or.b64  	%rd414, %rd523, %rd11;
	and.b64  	%rd415, %rd414, -4294967296;
	setp.ne.s64 	%p30, %rd415, 0;
	@%p30 bra 	$L__BB20_9;
	cvt.u32.u64 	%r141, %rd11;
	cvt.u32.u64 	%r142, %rd523;
	div.u32 	%r143, %r142, %r141;
	mul.lo.s32 	%r144, %r143, %r141;
	sub.s32 	%r145, %r142, %r144;
	cvt.u64.u32 	%rd493, %r143;
	cvt.u64.u32 	%rd494, %r145;
	bra.uni 	$L__BB20_10;
$L__BB20_9:
	div.s64 	%rd493, %rd523, %rd11;
	mul.lo.s64 	%rd416, %rd493, %rd11;
	sub.s64 	%rd494, %rd523, %rd416;
$L__BB20_10:
	mad.lo.s64 	%rd26, %rd494, %rd18, %rd530;
	mul.wide.u32 	%rd417, %r250, 8;
	add.s64 	%rd418, %rd2, %rd417;
	ld.global.u64 	%rd27, [%rd418];
	or.b64  	%rd419, %rd491, %rd27;
	and.b64  	%rd420, %rd419, -4294967296;
	setp.ne.s64 	%p31, %rd420, 0;
	@%p31 bra 	$L__BB20_12;
	cvt.u32.u64 	%r146, %rd27;
	cvt.u32.u64 	%r147, %rd491;
	div.u32 	%r148, %r147, %r146;
	mul.lo.s32 	%r149, %r148, %r146;
	sub.s32 	%r150, %r147, %r149;
	cvt.u64.u32 	%rd495, %r148;
	cvt.u64.u32 	%rd496, %r150;
	bra.uni 	$L__BB20_13;
$L__BB20_12:
	div.s64 	%rd495, %rd491, %rd27;
	mul.lo.s64 	%rd421, %rd495, %rd27;
	sub.s64 	%rd496, %rd491, %rd421;
$L__BB20_13:
	mul.wide.u32 	%rd422, %r250, 8;
	add.s64 	%rd423, %rd1, %rd422;
	ld.global.u64 	%rd34, [%rd423];
	mad.lo.s64 	%rd35, %rd34, %rd496, %rd19;
	or.b64  	%rd424, %rd493, %rd27;
	and.b64  	%rd425, %rd424, -4294967296;
	setp.ne.s64 	%p32, %rd425, 0;
	@%p32 bra 	$L__BB20_15;
	cvt.u32.u64 	%r151, %rd27;
	cvt.u32.u64 	%r152, %rd493;
	div.u32 	%r153, %r152, %r151;
	mul.lo.s32 	%r154, %r153, %r151;
	sub.s32 	%r155, %r152, %r154;
	cvt.u64.u32 	%rd497, %r153;
	cvt.u64.u32 	%rd498, %r155;
	bra.uni 	$L__BB20_16;
$L__BB20_15:
	div.s64 	%rd497, %rd493, %rd27;
	mul.lo.s64 	%rd426, %rd497, %rd27;
	sub.s64 	%rd498, %rd493, %rd426;
$L__BB20_16:
	mad.lo.s64 	%rd42, %rd498, %rd34, %rd26;
	add.s32 	%r13, %r250, -1;
	mul.wide.u32 	%rd427, %r13, 8;
	add.s64 	%rd428, %rd2, %rd427;
	ld.global.u64 	%rd43, [%rd428];
	or.b64  	%rd429, %rd495, %rd43;
	and.b64  	%rd430, %rd429, -4294967296;
	setp.ne.s64 	%p33, %rd430, 0;
	@%p33 bra 	$L__BB20_18;
	cvt.u32.u64 	%r156, %rd43;
	cvt.u32.u64 	%r157, %rd495;
	div.u32 	%r158, %r157, %r156;
	mul.lo.s32 	%r159, %r158, %r156;
	sub.s32 	%r160, %r157, %r159;
	cvt.u64.u32 	%rd499, %r158;
	cvt.u64.u32 	%rd500, %r160;
	bra.uni 	$L__BB20_19;
$L__BB20_18:
	div.s64 	%rd499, %rd495, %rd43;
	mul.lo.s64 	%rd431, %rd499, %rd43;
	sub.s64 	%rd500, %rd495, %rd431;
$L__BB20_19:
	mul.wide.u32 	%rd432, %r13, 8;
	add.s64 	%rd433, %rd1, %rd432;
	ld.global.u64 	%rd50, [%rd433];
	mad.lo.s64 	%rd51, %rd50, %rd500, %rd35;
	or.b64  	%rd434, %rd497, %rd43;
	and.b64  	%rd435, %rd434, -4294967296;
	setp.ne.s64 	%p34, %rd435, 0;
	@%p34 bra 	$L__BB20_21;
	cvt.u32.u64 	%r161, %rd43;
	cvt.u32.u64 	%r162, %rd497;
	div.u32 	%r163, %r162, %r161;
	mul.lo.s32 	%r164, %r163, %r161;
	sub.s32 	%r165, %r162, %r164;
	cvt.u64.u32 	%rd501, %r163;
	cvt.u64.u32 	%rd502, %r165;
	bra.uni 	$L__BB20_22;
$L__BB20_21:
	div.s64 	%rd501, %rd497, %rd43;
	mul.lo.s64 	%rd436, %rd501, %rd43;
	sub.s64 	%rd502, %rd497, %rd436;
$L__BB20_22:
	mad.lo.s64 	%rd58, %rd502, %rd50, %rd42;
	add.s32 	%r166, %r250, -2;
	mul.wide.u32 	%rd437, %r166, 8;
	add.s64 	%rd438, %rd2, %rd437;
	ld.global.u64 	%rd59, [%rd438];
	or.b64  	%rd439, %rd499, %rd59;
	and.b64  	%rd440, %rd439, -4294967296;
	setp.ne.s64 	%p35, %rd440, 0;
	@%p35 bra 	$L__BB20_24;
	cvt.u32.u64 	%r167, %rd59;
	cvt.u32.u64 	%r168, %rd499;
	div.u32 	%r169, %r168, %r167;
	mul.lo.s32 	%r170, %r169, %r167;
	sub.s32 	%r171, %r168, %r170;
	cvt.u64.u32 	%rd525, %r169;
	cvt.u64.u32 	%rd504, %r171;
	bra.uni 	$L__BB20_25;
$L__BB20_24:
	div.s64 	%rd525, %rd499, %rd59;
	mul.lo.s64 	%rd441, %rd525, %rd59;
	sub.s64 	%rd504, %rd499, %rd441;
$L__BB20_25:
	mul.wide.u32 	%rd442, %r166, 8;
	add.s64 	%rd443, %rd1, %rd442;
	ld.global.u64 	%rd66, [%rd443];
	mad.lo.s64 	%rd529, %rd66, %rd504, %rd51;
	or.b64  	%rd444, %rd501, %rd59;
	and.b64  	%rd445, %rd444, -4294967296;
	setp.ne.s64 	%p36, %rd445, 0;
	@%p36 bra 	$L__BB20_27;
	cvt.u32.u64 	%r173, %rd59;
	cvt.u32.u64 	%r174, %rd501;
	div.u32 	%r175, %r174, %r173;
	mul.lo.s32 	%r176, %r175, %r173;
	sub.s32 	%r177, %r174, %r176;
	cvt.u64.u32 	%rd523, %r175;
	cvt.u64.u32 	%rd506, %r177;
	bra.uni 	$L__BB20_28;
$L__BB20_27:
	div.s64 	%rd523, %rd501, %rd59;
	mul.lo.s64 	%rd446, %rd523, %rd59;
	sub.s64 	%rd506, %rd501, %rd446;
$L__BB20_28:
	mad.lo.s64 	%rd530, %rd506, %rd66, %rd58;
	add.s32 	%r250, %r250, -4;
	add.s32 	%r249, %r249, 4;
	setp.ne.s32 	%p37, %r249, 0;
	@%p37 bra 	$L__BB20_4;
	add.s32 	%r252, %r250, 1;
$L__BB20_30:
	and.b32  	%r18, %r6, 3;
	setp.eq.s32 	%p38, %r18, 0;
	@%p38 bra 	$L__BB20_53;
	setp.eq.s32 	%p39, %r18, 1;
	@%p39 bra 	$L__BB20_45;
	mul.wide.u32 	%rd448, %r252, 8;
	add.s64 	%rd449, %rd2, %rd448;
	ld.global.u64 	%rd81, [%rd449];
	or.b64  	%rd450, %rd525, %rd81;
	and.b64  	%rd451, %rd450, -4294967296;
	setp.ne.s64 	%p40, %rd451, 0;
	@%p40 bra 	$L__BB20_34;
	cvt.u32.u64 	%r178, %rd81;
	cvt.u32.u64 	%r179, %rd525;
	div.u32 	%r180, %r179, %r178;
	mul.lo.s32 	%r181, %r180, %r178;
	sub.s32 	%r182, %r179, %r181;
	cvt.u64.u32 	%rd513, %r180;
	cvt.u64.u32 	%rd514, %r182;
	bra.uni 	$L__BB20_35;
$L__BB20_34:
	div.s64 	%rd513, %rd525, %rd81;
	mul.lo.s64 	%rd452, %rd513, %rd81;
	sub.s64 	%rd514, %rd525, %rd452;
$L__BB20_35:
	add.s64 	%rd454, %rd1, %rd448;
	ld.global.u64 	%rd88, [%rd454];
	mad.lo.s64 	%rd89, %rd88, %rd514, %rd529;
	or.b64  	%rd455, %rd523, %rd81;
	and.b64  	%rd456, %rd455, -4294967296;
	setp.ne.s64 	%p41, %rd456, 0;
	@%p41 bra 	$L__BB20_37;
	cvt.u32.u64 	%r183, %rd81;
	cvt.u32.u64 	%r184, %rd523;
	div.u32 	%r185, %r184, %r183;
	mul.lo.s32 	%r186, %r185, %r183;
	sub.s32 	%r187, %r184, %r186;
	cvt.u64.u32 	%rd515, %r185;
	cvt.u64.u32 	%rd516, %r187;
	bra.uni 	$L__BB20_38;
$L__BB20_37:
	div.s64 	%rd515, %rd523, %rd81;
	mul.lo.s64 	%rd457, %rd515, %rd81;
	sub.s64 	%rd516, %rd523, %rd457;
$L__BB20_38:
	mad.lo.s64 	%rd96, %rd516, %rd88, %rd530;
	add.s32 	%r19, %r252, -1;
	mul.wide.u32 	%rd458, %r19, 8;
	add.s64 	%rd459, %rd2, %rd458;
	ld.global.u64 	%rd97, [%rd459];
	or.b64  	%rd460, %rd513, %rd97;
	and.b64  	%rd461, %rd460, -4294967296;
	setp.ne.s64 	%p42, %rd461, 0;
	@%p42 bra 	$L__BB20_40;
	cvt.u32.u64 	%r188, %rd97;
	cvt.u32.u64 	%r189, %rd513;
	div.u32 	%r190, %r189, %r188;
	mul.lo.s32 	%r191, %r190, %r188;
	sub.s32 	%r192, %r189, %r191;
	cvt.u64.u32 	%rd525, %r190;
	cvt.u64.u32 	%rd518, %r192;
	bra.uni 	$L__BB20_41;
$L__BB20_40:
	div.s64 	%rd525, %rd513, %rd97;
	mul.lo.s64 	%rd462, %rd525, %rd97;
	sub.s64 	%rd518, %rd513, %rd462;
$L__BB20_41:
	add.s64 	%rd464, %rd1, %rd458;
	ld.global.u64 	%rd104, [%rd464];
	mad.lo.s64 	%rd529, %rd104, %rd518, %rd89;
	or.b64  	%rd465, %rd515, %rd97;
	and.b64  	%rd466, %rd465, -4294967296;
	setp.ne.s64 	%p43, %rd466, 0;
	@%p43 bra 	$L__BB20_43;
	cvt.u32.u64 	%r193, %rd97;
	cvt.u32.u64 	%r194, %rd515;
	div.u32 	%r195, %r194, %r193;
	mul.lo.s32 	%r196, %r195, %r193;
	sub.s32 	%r197, %r194, %r196;
	cvt.u64.u32 	%rd523, %r195;
	cvt.u64.u32 	%rd520, %r197;
	bra.uni 	$L__BB20_44;
$L__BB20_43:
	div.s64 	%rd523, %rd515, %rd97;
	mul.lo.s64 	%rd467, %rd523, %rd97;
	sub.s64 	%rd520, %rd515, %rd467;
$L__BB20_44:
	mad.lo.s64 	%rd530, %rd520, %rd104, %rd96;
	add.s32 	%r252, %r252, -2;
$L__BB20_45:
	and.b32  	%r198, %r6, 1;
	setp.eq.b32 	%p44, %r198, 1;
	not.pred 	%p45, %p44;
	@%p45 bra 	$L__BB20_53;
	mul.wide.u32 	%rd468, %r252, 8;
	add.s64 	%rd469, %rd2, %rd468;
	ld.global.u64 	%rd119, [%rd469];
	or.b64  	%rd470, %rd525, %rd119;
	and.b64  	%rd471, %rd470, -4294967296;
	setp.ne.s64 	%p46, %rd471, 0;
	@%p46 bra 	$L__BB20_48;
	cvt.u32.u64 	%r199, %rd119;
	cvt.u32.u64 	%r200, %rd525;
	rem.u32 	%r201, %r200, %r199;
	cvt.u64.u32 	%rd527, %r201;
	bra.uni 	$L__BB20_49;
$L__BB20_48:
	rem.s64 	%rd527, %rd525, %rd119;
$L__BB20_49:
	add.s64 	%rd473, %rd1, %rd468;
	ld.global.u64 	%rd123, [%rd473];
	mad.lo.s64 	%rd529, %rd123, %rd527, %rd529;
	or.b64  	%rd474, %rd523, %rd119;
	and.b64  	%rd475, %rd474, -4294967296;
	setp.ne.s64 	%p47, %rd475, 0;
	@%p47 bra 	$L__BB20_51;
	cvt.u32.u64 	%r202, %rd119;
	cvt.u32.u64 	%r203, %rd523;
	rem.u32 	%r204, %r203, %r202;
	cvt.u64.u32 	%rd528, %r204;
	bra.uni 	$L__BB20_52;
$L__BB20_51:
	rem.s64 	%rd528, %rd523, %rd119;
$L__BB20_52:
	mad.lo.s64 	%rd530, %rd528, %rd123, %rd530;
$L__BB20_53:
	shl.b64 	%rd476, %rd529, 2;
	add.s64 	%rd477, %rd571, %rd476;
	ld.global.u32 	%r205, [%rd477];
	abs.s32 	%r206, %r205;
	shl.b64 	%rd478, %rd530, 2;
	add.s64 	%rd479, %rd571, %rd478;
	ld.global.u32 	%r207, [%rd479];
	abs.s32 	%r208, %r207;
	add.s32 	%r209, %r208, %r206;
	st.shared.u32 	[%r5], %r209;
	bra.uni 	$L__BB20_114;
$L__BB20_54:
	cvt.u64.u32 	%rd131, %r4;
	setp.le.u64 	%p2, %rd264, %rd131;
	@%p2 bra 	$L__BB20_114;
	mov.u32 	%r57, %ctaid.y;
	cvt.u64.u32 	%rd269, %r57;
	mad.lo.s64 	%rd562, %rd264, %rd269, %rd131;
	cvt.u32.u64 	%r22, %rd263;
	add.s32 	%r256, %r22, -1;
	setp.lt.s32 	%p3, %r256, 0;
	@%p3 bra 	$L__BB20_113;
	and.b32  	%r24, %r22, 7;
	setp.lt.u32 	%p4, %r256, 7;
	@%p4 bra 	$L__BB20_84;
	add.s32 	%r254, %r22, -4;
	and.b32  	%r58, %r22, -8;
	neg.s32 	%r253, %r58;
$L__BB20_58:
	.pragma "nounroll";
	add.s32 	%r29, %r254, 3;
	mul.wide.u32 	%rd271, %r29, 8;
	add.s64 	%rd272, %rd2, %rd271;
	ld.global.u64 	%rd135, [%rd272];
	or.b64  	%rd273, %rd562, %rd135;
	and.b64  	%rd274, %rd273, -4294967296;
	setp.ne.s64 	%p5, %rd274, 0;
	@%p5 bra 	$L__BB20_60;
	cvt.u32.u64 	%r59, %rd135;
	cvt.u32.u64 	%r60, %rd562;
	div.u32 	%r61, %r60, %r59;
	mul.lo.s32 	%r62, %r61, %r59;
	sub.s32 	%r63, %r60, %r62;
	cvt.u64.u32 	%rd533, %r61;
	cvt.u64.u32 	%rd534, %r63;
	bra.uni 	$L__BB20_61;
$L__BB20_60:
	div.s64 	%rd533, %rd562, %rd135;
	mul.lo.s64 	%rd275, %rd533, %rd135;
	sub.s64 	%rd534, %rd562, %rd275;
$L__BB20_61:
	add.s64 	%rd277, %rd1, %rd271;
	ld.global.u64 	%rd278, [%rd277];
	mul.lo.s64 	%rd142, %rd278, %rd534;
	add.s32 	%r30, %r254, 2;
	mul.wide.u32 	%rd279, %r30, 8;
	add.s64 	%rd280, %rd2, %rd279;
	ld.global.u64 	%rd143, [%rd280];
	or.b64  	%rd281, %rd533, %rd143;
	and.b64  	%rd282, %rd281, -4294967296;
	setp.ne.s64 	%p6, %rd282, 0;
	@%p6 bra 	$L__BB20_63;
	cvt.u32.u64 	%r64, %rd143;
	cvt.u32.u64 	%r65, %rd533;
	div.u32 	%r66, %r65, %r64;
	mul.lo.s32 	%r67, %r66, %r64;
	sub.s32 	%r68, %r65, %r67;
	cvt.u64.u32 	%rd535, %r66;
	cvt.u64.u32 	%rd536, %r68;
	bra.uni 	$L__BB20_64;
$L__BB20_63:
	div.s64 	%rd535, %rd533, %rd143;
	mul.lo.s64 	%rd283, %rd535, %rd143;
	sub.s64 	%rd536, %rd533, %rd283;
$L__BB20_64:
	add.s64 	%rd285, %rd1, %rd279;
	ld.global.u64 	%rd286, [%rd285];
	mad.lo.s64 	%rd150, %rd286, %rd536, %rd142;
	add.s32 	%r31, %r254, 1;
	mul.wide.u32 	%rd287, %r31, 8;
	add.s64 	%rd288, %rd2, %rd287;
	ld.global.u64 	%rd151, [%rd288];
	or.b64  	%rd289, %rd535, %rd151;
	and.b64  	%rd290, %rd289, -4294967296;
	setp.ne.s64 	%p7, %rd290, 0;
	@%p7 bra 	$L__BB20_66;
	cvt.u32.u64 	%r69, %rd151;
	cvt.u32.u64 	%r70, %rd535;
	div.u32 	%r71, %r70, %r69;
	mul.lo.s32 	%r72, %r71, %r69;
	sub.s32 	%r73, %r70, %r72;
	cvt.u64.u32 	%rd537, %r71;
	cvt.u64.u32 	%rd538, %r73;
	bra.uni 	$L__BB20_67;
$L__BB20_66:
	div.s64 	%rd537, %rd535, %rd151;
	mul.lo.s64 	%rd291, %rd537, %rd151;
	sub.s64 	%rd538, %rd535, %rd291;
$L__BB20_67:
	add.s64 	%rd293, %rd1, %rd287;
	ld.global.u64 	%rd294, [%rd293];
	mad.lo.s64 	%rd158, %rd294, %rd538, %rd150;
	add.s32 	%r32, %r254, -4;
	mul.wide.u32 	%rd295, %r254, 8;
	add.s64 	%rd296, %rd2, %rd295;
	ld.global.u64 	%rd159, [%rd296];
	or.b64  	%rd297, %rd537, %rd159;
	and.b64  	%rd298, %rd297, -4294967296;
	setp.ne.s64 	%p8, %rd298, 0;
	@%p8 bra 	$L__BB20_69;
	cvt.u32.u64 	%r74, %rd159;
	cvt.u32.u64 	%r75, %rd537;
	div.u32 	%r76, %r75, %r74;
	mul.lo.s32 	%r77, %r76, %r74;
	sub.s32 	%r78, %r75, %r77;
	cvt.u64.u32 	%rd539, %r76;
	cvt.u64.u32 	%rd540, %r78;
	bra.uni 	$L__BB20_70;
$L__BB20_69:
	div.s64 	%rd539, %rd537, %rd159;
	mul.lo.s64 	%rd299, %rd539, %rd159;
	sub.s64 	%rd540, %rd537, %rd299;
$L__BB20_70:
	add.s64 	%rd301, %rd1, %rd295;
	ld.global.u64 	%rd302, [%rd301];
	mad.lo.s64 	%rd166, %rd302, %rd540, %rd158;
	add.s32 	%r33, %r254, -1;
	mul.wide.u32 	%rd303, %r33, 8;
	add.s64 	%rd304, %rd2, %rd303;
	ld.global.u64 	%rd167, [%rd304];
	or.b64  	%rd305, %rd539, %rd167;
	and.b64  	%rd306, %rd305, -4294967296;
	setp.ne.s64 	%p9, %rd306, 0;
	@%p9 bra 	$L__BB20_72;
	cvt.u32.u64 	%r79, %rd167;
	cvt.u32.u64 	%r80, %rd539;
	div.u32 	%r81, %r80, %r79;
	mul.lo.s32 	%r82, %r81, %r79;
	sub.s32 	%r83, %r80, %r82;
	cvt.u64.u32 	%rd541, %r81;
	cvt.u64.u32 	%rd542, %r83;
	bra.uni 	$L__BB20_73;
$L__BB20_72:
	div.s64 	%rd541, %rd539, %rd167;
	mul.lo.s64 	%rd307, %rd541, %rd167;
	sub.s64 	%rd542, %rd539, %rd307;
$L__BB20_73:
	add.s64 	%rd309, %rd1, %rd303;
	ld.global.u64 	%rd310, [%rd309];
	mad.lo.s64 	%rd174, %rd310, %rd542, %rd166;
	add.s32 	%r34, %r254, -2;
	mul.wide.u32 	%rd311, %r34, 8;
	add.s64 	%rd312, %rd2, %rd311;
	ld.global.u64 	%rd175, [%rd312];
	or.b64  	%rd313, %rd541, %rd175;
	and.b64  	%rd314, %rd313, -4294967296;
	setp.ne.s64 	%p10, %rd314, 0;
	@%p10 bra 	$L__BB20_75;
	cvt.u32.u64 	%r84, %rd175;
	cvt.u32.u64 	%r85, %rd541;
	div.u32 	%r86, %r85, %r84;
	mul.lo.s32 	%r87, %r86, %r84;
	sub.s32 	%r88, %r85, %r87;
	cvt.u64.u32 	%rd543, %r86;
	cvt.u64.u32 	%rd544, %r88;
	bra.uni 	$L__BB20_76;
$L__BB20_75:
	div.s64 	%rd543, %rd541, %rd175;
	mul.lo.s64 	%rd315, %rd543, %rd175;
	sub.s64 	%rd544, %rd541, %rd315;
$L__BB20_76:
	add.s64 	%rd317, %rd1, %rd311;
	ld.global.u64 	%rd318, [%rd317];
	mad.lo.s64 	%rd182, %rd318, %rd544, %rd174;
	add.s32 	%r35, %r254, -3;
	mul.wide.u32 	%rd319, %r35, 8;
	add.s64 	%rd320, %rd2, %rd319;
	ld.global.u64 	%rd183, [%rd320];
	or.b64  	%rd321, %rd543, %rd183;
	and.b64  	%rd322, %rd321, -4294967296;
	setp.ne.s64 	%p11, %rd322, 0;
	@%p11 bra 	$L__BB20_78;
	cvt.u32.u64 	%r89, %rd183;
	cvt.u32.u64 	%r90, %rd543;
	div.u32 	%r91, %r90, %r89;
	mul.lo.s32 	%r92, %r91, %r89;
	sub.s32 	%r93, %r90, %r92;
	cvt.u64.u32 	%rd545, %r91;
	cvt.u64.u32 	%rd546, %r93;
	bra.uni 	$L__BB20_79;
$L__BB20_78:
	div.s64 	%rd545, %rd543, %rd183;
	mul.lo.s64 	%rd323, %rd545, %rd183;
	sub.s64 	%rd546, %rd543, %rd323;
$L__BB20_79:
	add.s64 	%rd325, %rd1, %rd319;
	ld.global.u64 	%rd326, [%rd325];
	mad.lo.s64 	%rd190, %rd326, %rd546, %rd182;
	mul.wide.u32 	%rd327, %r32, 8;
	add.s64 	%rd328, %rd2, %rd327;
	ld.global.u64 	%rd191, [%rd328];
	or.b64  	%rd329, %rd545, %rd191;
	and.b64  	%rd330, %rd329, -4294967296;
	setp.ne.s64 	%p12, %rd330, 0;
	@%p12 bra 	$L__BB20_81;
	cvt.u32.u64 	%r94, %rd191;
	cvt.u32.u64 	%r95, %rd545;
	div.u32 	%r96, %r95, %r94;
	mul.lo.s32 	%r97, %r96, %r94;
	sub.s32 	%r98, %r95, %r97;
	cvt.u64.u32 	%rd562, %r96;
	cvt.u64.u32 	%rd548, %r98;
	bra.uni 	$L__BB20_82;
$L__BB20_81:
	div.s64 	%rd562, %rd545, %rd191;
	mul.lo.s64 	%rd331, %rd562, %rd191;
	sub.s64 	%rd548, %rd545, %rd331;
$L__BB20_82:
	add.s64 	%rd333, %rd1, %rd327;
	ld.global.u64 	%rd334, [%rd333];
	mad.lo.s64 	%rd335, %rd334, %rd548, %rd190;
	shl.b64 	%rd336, %rd335, 2;
	add.s64 	%rd571, %rd571, %rd336;
	add.s32 	%r254, %r254, -8;
	add.s32 	%r253, %r253, 8;
	setp.ne.s32 	%p13, %r253, 0;
	@%p13 bra 	$L__BB20_58;
	add.s32 	%r256, %r254, 3;
$L__BB20_84:
	setp.eq.s32 	%p14, %r24, 0;
	@%p14 bra 	$L__BB20_113;
	and.b32  	%r40, %r22, 3;
	setp.lt.u32 	%p15, %r24, 4;
	@%p15 bra 	$L__BB20_99;
	mul.wide.u32 	%rd338, %r256, 8;
	add.s64 	%rd339, %rd2, %rd338;
	ld.global.u64 	%rd202, [%rd339];
	or.b64  	%rd340, %rd562, %rd202;
	and.b64  	%rd341, %rd340, -4294967296;
	setp.ne.s64 	%p16, %rd341, 0;
	@%p16 bra 	$L__BB20_88;
	cvt.u32.u64 	%r99, %rd202;
	cvt.u32.u64 	%r100, %rd562;
	div.u32 	%r101, %r100, %r99;
	mul.lo.s32 	%r102, %r101, %r99;
	sub.s32 	%r103, %r100, %r102;
	cvt.u64.u32 	%rd552, %r101;
	cvt.u64.u32 	%rd553, %r103;
	bra.uni 	$L__BB20_89;
$L__BB20_88:
	div.s64 	%rd552, %rd562, %rd202;
	mul.lo.s64 	%rd342, %rd552, %rd202;
	sub.s64 	%rd553, %rd562, %rd342;
$L__BB20_89:
	add.s64 	%rd344, %rd1, %rd338;
	ld.global.u64 	%rd345, [%rd344];
	mul.lo.s64 	%rd209, %rd345, %rd553;
	add.s32 	%r41, %r256, -1;
	mul.wide.u32 	%rd346, %r41, 8;
	add.s64 	%rd347, %rd2, %rd346;
	ld.global.u64 	%rd210, [%rd347];
	or.b64  	%rd348, %rd552, %rd210;
	and.b64  	%rd349, %rd348, -4294967296;
	setp.ne.s64 	%p17, %rd349, 0;
	@%p17 bra 	$L__BB20_91;
	cvt.u32.u64 	%r104, %rd210;
	cvt.u32.u64 	%r105, %rd552;
	div.u32 	%r106, %r105, %r104;
	mul.lo.s32 	%r107, %r106, %r104;
	sub.s32 	%r108, %r105, %r107;
	cvt.u64.u32 	%rd554, %r106;
	cvt.u64.u32 	%rd555, %r108;
	bra.uni 	$L__BB20_92;
$L__BB20_91:
	div.s64 	%rd554, %rd552, %rd210;
	mul.lo.s64 	%rd350, %rd554, %rd210;
	sub.s64 	%rd555, %rd552, %rd350;
$L__BB20_92:
	add.s64 	%rd352, %rd1, %rd346;
	ld.global.u64 	%rd353, [%rd352];
	mad.lo.s64 	%rd217, %rd353, %rd555, %rd209;
	add.s32 	%r42, %r256, -2;
	mul.wide.u32 	%rd354, %r42, 8;
	add.s64 	%rd355, %rd2, %rd354;
	ld.global.u64 	%rd218, [%rd355];
	or.b64  	%rd356, %rd554, %rd218;
	and.b64  	%rd357, %rd356, -4294967296;
	setp.ne.s64 	%p18, %rd357, 0;
	@%p18 bra 	$L__BB20_94;
	cvt.u32.u64 	%r109, %rd218;
	cvt.u32.u64 	%r110, %rd554;
	div.u32 	%r111, %r110, %r109;
	mul.lo.s32 	%r112, %r111, %r109;
	sub.s32 	%r113, %r110, %r112;
	cvt.u64.u32 	%rd556, %r111;
	cvt.u64.u32 	%rd557, %r113;
	bra.uni 	$L__BB20_95;
$L__BB20_94:
	div.s64 	%rd556, %rd554, %rd218;
	mul.lo.s64 	%rd358, %rd556, %rd218;
	sub.s64 	%rd557, %rd554, %rd358;
$L__BB20_95:
	add.s64 	%rd360, %rd1, %rd354;
	ld.global.u64 	%rd361, [%rd360];
	mad.lo.s64 	%rd225, %rd361, %rd557, %rd217;
	add.s32 	%r43, %r256, -3;
	mul.wide.u32 	%rd362, %r43, 8;
	add.s64 	%rd363, %rd2, %rd362;
	ld.global.u64 	%rd226, [%rd363];
	or.b64  	%rd364, %rd556, %rd226;
	and.b64  	%rd365, %rd364, -4294967296;
	setp.ne.s64 	%p19, %rd365, 0;
	@%p19 bra 	$L__BB20_97;
	cvt.u32.u64 	%r114, %rd226;
	cvt.u32.u64 	%r115, %rd556;
	div.u32 	%r116, %r115, %r114;
	mul.lo.s32 	%r117, %r116, %r114;
	sub.s32 	%r118, %r115, %r117;
	cvt.u64.u32 	%rd562, %r116;
	cvt.u64.u32 	%rd559, %r118;
	bra.uni 	$L__BB20_98;
$L__BB20_97:
	div.s64 	%rd562, %rd556, %rd226;
	mul.lo.s64 	%rd366, %rd562, %rd226;
	sub.s64 	%rd559, %rd556, %rd366;
$L__BB20_98:
	add.s64 	%rd368, %rd1, %rd362;
	ld.global.u64 	%rd369, [%rd368];
	mad.lo.s64 	%rd370, %rd369, %rd559, %rd225;
	shl.b64 	%rd371, %rd370, 2;
	add.s64 	%rd571, %rd571, %rd371;
	add.s32 	%r256, %r256, -4;
$L__BB20_99:
	setp.eq.s32 	%p20, %r40, 0;
	@%p20 bra 	$L__BB20_113;
	setp.eq.s32 	%p21, %r40, 1;
	@%p21 bra 	$L__BB20_108;
	mul.wide.u32 	%rd373, %r256, 8;
	add.s64 	%rd374, %rd2, %rd373;
	ld.global.u64 	%rd237, [%rd374];
	or.b64  	%rd375, %rd562, %rd237;
	and.b64  	%rd376, %rd375, -4294967296;
	setp.ne.s64 	%p22, %rd376, 0;
	@%p22 bra 	$L__BB20_103;
	cvt.u32.u64 	%r119, %rd237;
	cvt.u32.u64 	%r120, %rd562;
	div.u32 	%r121, %r120, %r119;
	mul.lo.s32 	%r122, %r121, %r119;
	sub.s32 	%r123, %r120, %r122;
	cvt.u64.u32 	%rd563, %r121;
	cvt.u64.u32 	%rd564, %r123;
	bra.uni 	$L__BB20_104;
$L__BB20_103:
	div.s64 	%rd563, %rd562, %rd237;
	mul.lo.s64 	%rd377, %rd563, %rd237;
	sub.s64 	%rd564, %rd562, %rd377;
$L__BB20_104:
	add.s64 	%rd379, %rd1, %rd373;
	ld.global.u64 	%rd380, [%rd379];
	mul.lo.s64 	%rd244, %rd380, %rd564;
	add.s32 	%r46, %r256, -1;
	mul.wide.u32 	%rd381, %r46, 8;
	add.s64 	%rd382, %rd2, %rd381;
	ld.global.u64 	%rd245, [%rd382];
	or.b64  	%rd383, %rd563, %rd245;
	and.b64  	%rd384, %rd383, -4294967296;
	setp.ne.s64 	%p23, %rd384, 0;
	@%p23 bra 	$L__BB20_106;
	cvt.u32.u64 	%r124, %rd245;
	cvt.u32.u64 	%r125, %rd563;
	div.u32 	%r126, %r125, %r124;
	mul.lo.s32 	%r127, %r126, %r124;
	sub.s32 	%r128, %r125, %r127;
	cvt.u64.u32 	%rd562, %r126;
	cvt.u64.u32 	%rd566, %r128;
	bra.uni 	$L__BB20_107;
$L__BB20_106:
	div.s64 	%rd562, %rd563, %rd245;
	mul.lo.s64 	%rd385, %rd562, %rd245;
	sub.s64 	%rd566, %rd563, %rd385;
$L__BB20_107:
	add.s64 	%rd387, %rd1, %rd381;
	ld.global.u64 	%rd388, [%rd387];
	mad.lo.s64 	%rd389, %rd388, %rd566, %rd244;
	shl.b64 	%rd390, %rd389, 2;
	add.s64 	%rd571, %rd571, %rd390;
	add.s32 	%r256, %r256, -2;
$L__BB20_108:
	and.b32  	%r129, %r22, 1;
	setp.eq.b32 	%p24, %r129, 1;
	not.pred 	%p25, %p24;
	@%p25 bra 	$L__BB20_113;
	mul.wide.u32 	%rd391, %r256, 8;
	add.s64 	%rd392, %rd2, %rd391;
	ld.global.u64 	%rd256, [%rd392];
	or.b64  	%rd393, %rd562, %rd256;
	and.b64  	%rd394, %rd393, -4294967296;
	setp.ne.s64 	%p26, %rd394, 0;
	@%p26 bra 	$L__BB20_111;
	cvt.u32.u64 	%r130, %rd256;
	cvt.u32.u64 	%r131, %rd562;
	rem.u32 	%r132, %r131, %r130;
	cvt.u64.u32 	%rd570, %r132;
	bra.uni 	$L__BB20_112;
$L__BB20_111:
	rem.s64 	%rd570, %rd562, %rd256;
$L__BB20_112:
	add.s64 	%rd396, %rd1, %rd391;
	ld.global.u64 	%rd397, [%rd396];
	mul.lo.s64 	%rd398, %rd397, %rd570;
	shl.b64 	%rd399, %rd398, 2;
	add.s64 	%rd571, %rd571, %rd399;
$L__BB20_113:
	ld.global.u32 	%r133, [%rd571];
	st.shared.u32 	[%r5], %r133;
$L__BB20_114:
	bar.sync 	0;
	setp.lt.u32 	%p48, %r258, 66;
	@%p48 bra 	$L__BB20_118;
$L__BB20_115:
	shr.u32 	%r50, %r258, 1;
	setp.ge.u32 	%p49, %r1, %r50;
	@%p49 bra 	$L__BB20_117;
	ld.shared.u32 	%r210, [%r5];
	abs.s32 	%r211, %r210;
	shl.b32 	%r212, %r50, 2;
	add.s32 	%r213, %r5, %r212;
	ld.shared.u32 	%r214, [%r213];
	abs.s32 	%r215, %r214;
	add.s32 	%r216, %r215, %r211;
	st.shared.u32 	[%r5], %r216;
$L__BB20_117:
	bar.sync 	0;
	setp.gt.u32 	%p50, %r258, 131;
	mov.u32 	%r258, %r50;
	@%p50 bra 	$L__BB20_115;
$L__BB20_118:
	setp.gt.u32 	%p51, %r1, 31;
	@%p51 bra 	$L__BB20_121;
	ld.volatile.shared.u32 	%r217, [%r5];
	abs.s32 	%r218, %r217;
	ld.volatile.shared.u32 	%r219, [%r5+128];
	abs.s32 	%r220, %r219;
	add.s32 	%r221, %r220, %r218;
	st.volatile.shared.u32 	[%r5], %r221;
	ld.volatile.shared.u32 	%r222, [%r5];
	abs.s32 	%r223, %r222;
	ld.volatile.shared.u32 	%r224, [%r5+64];
	abs.s32 	%r225, %r224;
	add.s32 	%r226, %r225, %r223;
	st.volatile.shared.u32 	[%r5], %r226;
	ld.volatile.shared.u32 	%r227, [%r5];
	abs.s32 	%r228, %r227;
	ld.volatile.shared.u32 	%r229, [%r5+32];
	abs.s32 	%r230, %r229;
	add.s32 	%r231, %r230, %r228;
	st.volatile.shared.u32 	[%r5], %r231;
	ld.volatile.shared.u32 	%r232, [%r5];
	abs.s32 	%r233, %r232;
	ld.volatile.shared.u32 	%r234, [%r5+16];
	abs.s32 	%r235, %r234;
	add.s32 	%r236, %r235, %r233;
	st.volatile.shared.u32 	[%r5], %r236;
	ld.volatile.shared.u32 	%r237, [%r5];
	abs.s32 	%r238, %r237;
	ld.volatile.shared.u32 	%r239, [%r5+8];
	abs.s32 	%r240, %r239;
	add.s32 	%r241, %r240, %r238;
	st.volatile.shared.u32 	[%r5], %r241;
	ld.volatile.shared.u32 	%r242, [%r5];
	abs.s32 	%r243, %r242;
	ld.volatile.shared.u32 	%r244, [%r5+4];
	abs.s32 	%r245, %r244;
	add.s32 	%r246, %r245, %r243;
	st.volatile.shared.u32 	[%r5], %r246;
	setp.ne.s32 	%p52, %r1, 0;
	@%p52 bra 	$L__BB20_121;
	ld.param.u64 	%rd486, [contiguous_reduce2_i32_param_0];
	ld.shared.u32 	%r247, [sdata_i32];
	cvt.u64.u32 	%rd480, %r2;
	mov.u32 	%r248, %ctaid.y;
	cvt.u64.u32 	%rd481, %r248;
	mad.lo.s64 	%rd482, %rd265, %rd481, %rd480;
	cvta.to.global.u64 	%rd483, %rd486;
	shl.b64 	%rd484, %rd482, 2;
	add.s64 	%rd485, %rd483, %rd484;
	st.global.u32 	[%rd485], %r247;
$L__BB20_121:
	ret;

}
	// .globl	contiguous_reduce22_i32
.visible .entry contiguous_reduce22_i32(
	.param .u64 .ptr .align 1 contiguous_reduce22_i32_param_0,
	.param .u64 .ptr .align 1 contiguous_reduce22_i32_param_1,
	.param .u64 contiguous_reduce22_i32_param_2,
	.param .u64 contiguous_reduce22_i32_param_3
)
{
	.reg .pred 	%p<8>;
	.reg .b32 	%r<62>;
	.reg .b64 	%rd<27>;

	ld.param.u64 	%rd4, [contiguous_reduce22_i32_param_0];
	ld.param.u64 	%rd7, [contiguous_reduce22_i32_param_1];
	ld.param.u64 	%rd5, [contiguous_reduce22_i32_param_2];
	ld.param.u64 	%rd6, [contiguous_reduce22_i32_param_3];
	cvta.to.global.u64 	%rd1, %rd7;
	mov.u32 	%r1, %tid.x;
	mov.u32 	%r2, %ctaid.x;
	mov.u32 	%r61, %ntid.x;
	mul.lo.s32 	%r8, %r2, %r61;
	shl.b32 	%r9, %r8, 1;
	add.s32 	%r4, %r9, %r1;
	shl.b32 	%r10, %r1, 2;
	mov.u32 	%r11, sdata_i32;
	add.s32 	%r5, %r11, %r10;
	mov.b32 	%r12, 0;
	st.shared.u32 	[%r5], %r12;
	add.s32 	%r13, %r4, %r61;
	cvt.u64.u32 	%rd2, %r13;
	setp.le.u64 	%p1, %rd5, %rd2;
	@%p1 bra 	$L__BB21_2;
	cvt.u64.u32 	%rd12, %r4;
	mov.u32 	%r16, %ctaid.y;
	cvt.u64.u32 	%rd13, %r16;
	mul.lo.s64 	%rd14, %rd5, %rd13;
	add.s64 	%rd15, %rd14, %rd12;
	shl.b64 	%rd16, %rd15, 2;
	add.s64 	%rd17, %rd1, %rd16;
	ld.global.u32 	%r17, [%rd17];
	abs.s32 	%r18, %r17;
	add.s64 	%rd18, %rd14, %rd2;
	shl.b64 	%rd19, %rd18, 2;
	add.s64 	%rd20, %rd1, %rd19;
	ld.global.u32 	%r19, [%rd20];
	abs.s32 	%r20, %r19;
	add.s32 	%r21, %r20, %r18;
	st.shared.u32 	[%r5], %r21;
	bra.uni 	$L__BB21_4;
$L__BB21_2:
	cvt.u64.u32 	%rd3, %r4;
	setp.le.u64 	%p2, %rd5, %rd3;
	@%p2 bra 	$L__BB21_4;
	mov.u32 	%r14, %ctaid.y;
	cvt.u64.u32 	%rd8, %r14;
	mad.lo.s64 	%rd9, %rd5, %rd8, %rd3;
	shl.b64 	%rd10, %rd9, 2;
	add.s64 	%rd11, %rd1, %rd10;
	ld.global.u32 	%r15, [%rd11];
	st.shared.u32 	[%r5], %r15;
$L__BB21_4:
	bar.sync 	0;
	setp.lt.u32 	%p3, %r61, 66;
	@%p3 bra 	$L__BB21_8;
$L__BB21_5:
	shr.u32 	%r7, %r61, 1;
	setp.ge.u32 	%p4, %r1, %r7;
	@%p4 bra 	$L__BB21_7;
	ld.shared.u32 	%r22, [%r5];
	abs.s32 	%r23, %r22;
	shl.b32 	%r24, %r7, 2;
	add.s32 	%r25, %r5, %r24;
	ld.shared.u32 	%r26, [%r25];
	abs.s32 	%r27, %r26;
	add.s32 	%r28, %r27, %r23;
	st.shared.u32 	[%r5], %r28;
$L__BB21_7:
	bar.sync 	0;
	setp.gt.u32 	%p5, %r61, 131;
	mov.u32 	%r61, %r7;
	@%p5 bra 	$L__BB21_5;
$L__BB21_8:
	setp.gt.u32 	%p6, %r1, 31;
	@%p6 bra 	$L__BB21_11;
	ld.volatile.shared.u32 	%r29, [%r5];
	abs.s32 	%r30, %r29;
	ld.volatile.shared.u32 	%r31, [%r5+128];
	abs.s32 	%r32, %r31;
	add.s32 	%r33, %r32, %r30;
	st.volatile.shared.u32 	[%r5], %r33;
	ld.volatile.shared.u32 	%r34, [%r5];
	abs.s32 	%r35, %r34;
	ld.volatile.shared.u32 	%r36, [%r5+64];
	abs.s32 	%r37, %r36;
	add.s32 	%r38, %r37, %r35;
	st.volatile.shared.u32 	[%r5], %r38;
	ld.volatile.shared.u32 	%r39, [%r5];
	abs.s32 	%r40, %r39;
	ld.volatile.shared.u32 	%r41, [%r5+32];
	abs.s32 	%r42, %r41;
	add.s32 	%r43, %r42, %r40;
	st.volatile.shared.u32 	[%r5], %r43;
	ld.volatile.shared.u32 	%r44, [%r5];
	abs.s32 	%r45, %r44;
	ld.volatile.shared.u32 	%r46, [%r5+16];
	abs.s32 	%r47, %r46;
	add.s32 	%r48, %r47, %r45;
	st.volatile.shared.u32 	[%r5], %r48;
	ld.volatile.shared.u32 	%r49, [%r5];
	abs.s32 	%r50, %r49;
	ld.volatile.shared.u32 	%r51, [%r5+8];
	abs.s32 	%r52, %r51;
	add.s32 	%r53, %r52, %r50;
	st.volatile.shared.u32 	[%r5], %r53;
	ld.volatile.shared.u32 	%r54, [%r5];
	abs.s32 	%r55, %r54;
	ld.volatile.shared.u32 	%r56, [%r5+4];
	abs.s32 	%r57, %r56;
	add.s32 	%r58, %r57, %r55;
	st.volatile.shared.u32 	[%r5], %r58;
	setp.ne.s32 	%p7, %r1, 0;
	@%p7 bra 	$L__BB21_11;
	ld.shared.u32 	%r59, [sdata_i32];
	cvt.u64.u32 	%rd21, %r2;
	mov.u32 	%r60, %ctaid.y;
	cvt.u64.u32 	%rd22, %r60;
	mad.lo.s64 	%rd23, %rd6, %rd22, %rd21;
	cvta.to.global.u64 	%rd24, %rd4;
	shl.b64 	%rd25, %rd23, 2;
	add.s64 	%rd26, %rd24, %rd25;
	st.global.u32 	[%rd26], %r59;
$L__BB21_11:
	ret;

}
	// .globl	contiguous_reduce3_i32
.visible .entry contiguous_reduce3_i32(
	.param .u64 .ptr .align 1 contiguous_reduce3_i32_param_0,
	.param .u64 .ptr .align 1 contiguous_reduce3_i32_param_1,
	.param .u64 .ptr .align 1 contiguous_reduce3_i32_param_2,
	.param .u64 .ptr .align 1 contiguous_reduce3_i32_param_3,
	.param .u64 contiguous_reduce3_i32_param_4,
	.param .u64 contiguous_reduce3_i32_param_5,
	.param .u64 contiguous_reduce3_i32_param_6
)
{
	.reg .pred 	%p<38>;
	.reg .b32 	%r<289>;
	.reg .b64 	%rd<308>;

	ld.param.u64 	%rd144, [contiguous_reduce3_i32_param_0];
	ld.param.u64 	%rd145, [contiguous_reduce3_i32_param_1];
	ld.param.u64 	%rd148, [contiguous_reduce3_i32_param_2];
	ld.param.u64 	%rd149, [contiguous_reduce3_i32_param_3];
	ld.param.u64 	%rd146, [contiguous_reduce3_i32_param_4];
	ld.param.u64 	%rd147, [contiguous_reduce3_i32_param_5];
	ld.param.u64 	%rd150, [contiguous_reduce3_i32_param_6];
	cvta.to.global.u64 	%rd1, %rd149;
	cvta.to.global.u64 	%rd2, %rd148;
	mov.u32 	%r1, %tid.y;
	mov.u32 	%r2, %ntid.x;
	mov.u32 	%r3, %tid.x;
	mad.lo.s32 	%r79, %r1, %r2, %r3;
	mov.u32 	%r80, %ctaid.x;
	mad.lo.s32 	%r81, %r80, %r2, %r3;
	mov.u32 	%r4, %ctaid.y;
	mov.u32 	%r5, %ntid.y;
	mad.lo.s32 	%r82, %r4, %r5, %r1;
	shl.b32 	%r83, %r79, 2;
	mov.u32 	%r84, sdata_i32;
	add.s32 	%r7, %r84, %r83;
	mov.b32 	%r85, 0;
	st.shared.u32 	[%r7], %r85;
	cvt.u64.u32 	%rd3, %r81;
	setp.le.u64 	%p1, %rd147, %rd3;
	cvt.u64.u32 	%rd152, %r82;
	setp.le.u64 	%p2, %rd150, %rd152;
	or.pred  	%p3, %p1, %p2;
	@%p3 bra 	$L__BB22_76;
	cvt.u32.u64 	%r86, %rd3;
	cvt.u32.u64 	%r87, %rd147;
	mad.lo.s32 	%r270, %r82, %r87, %r86;
	cvt.u32.u64 	%r9, %rd146;
	add.s32 	%r269, %r9, -1;
	setp.lt.s32 	%p4, %r269, 0;
	mov.b64 	%rd307, 0;
	@%p4 bra 	$L__BB22_59;
	setp.lt.u32 	%p5, %r269, 7;
	mov.b64 	%rd307, 0;
	@%p5 bra 	$L__BB22_30;
	add.s32 	%r265, %r9, -4;
	and.b32  	%r88, %r9, -8;
	neg.s32 	%r264, %r88;
	mov.b64 	%rd307, 0;
$L__BB22_4:
	.pragma "nounroll";
	add.s32 	%r16, %r265, 3;
	cvt.u64.u32 	%rd5, %r270;
	mul.wide.u32 	%rd157, %r16, 8;
	add.s64 	%rd158, %rd2, %rd157;
	ld.global.u64 	%rd6, [%rd158];
	and.b64  	%rd159, %rd6, -4294967296;
	setp.ne.s64 	%p6, %rd159, 0;
	@%p6 bra 	$L__BB22_6;
	cvt.u32.u64 	%r89, %rd6;
	cvt.u32.u64 	%r90, %rd5;
	div.u32 	%r91, %r90, %r89;
	mul.lo.s32 	%r92, %r91, %r89;
	sub.s32 	%r93, %r90, %r92;
	cvt.u64.u32 	%rd272, %r91;
	cvt.u64.u32 	%rd273, %r93;
	bra.uni 	$L__BB22_7;
$L__BB22_6:
	div.s64 	%rd272, %rd5, %rd6;
	mul.lo.s64 	%rd160, %rd272, %rd6;
	sub.s64 	%rd273, %rd5, %rd160;
$L__BB22_7:
	mul.wide.u32 	%rd161, %r16, 8;
	add.s64 	%rd162, %rd1, %rd161;
	ld.global.u64 	%rd163, [%rd162];
	mad.lo.s64 	%rd13, %rd163, %rd273, %rd307;
	add.s32 	%r17, %r265, 2;
	and.b64  	%rd14, %rd272, 4294967295;
	mul.wide.u32 	%rd164, %r17, 8;
	add.s64 	%rd165, %rd2, %rd164;
	ld.global.u64 	%rd15, [%rd165];
	and.b64  	%rd166, %rd15, -4294967296;
	setp.ne.s64 	%p7, %rd166, 0;
	@%p7 bra 	$L__BB22_9;
	cvt.u32.u64 	%r94, %rd15;
	cvt.u32.u64 	%r95, %rd14;
	div.u32 	%r96, %r95, %r94;
	mul.lo.s32 	%r97, %r96, %r94;
	sub.s32 	%r98, %r95, %r97;
	cvt.u64.u32 	%rd274, %r96;
	cvt.u64.u32 	%rd275, %r98;
	bra.uni 	$L__BB22_10;
$L__BB22_9:
	div.s64 	%rd274, %rd14, %rd15;
	mul.lo.s64 	%rd167, %rd274, %rd15;
	sub.s64 	%rd275, %rd14, %rd167;
$L__BB22_10:
	mul.wide.u32 	%rd168, %r17, 8;
	add.s64 	%rd169, %rd1, %rd168;
	ld.global.u64 	%rd170, [%rd169];
	mad.lo.s64 	%rd22, %rd170, %rd275, %rd13;
	add.s32 	%r18, %r265, 1;
	and.b64  	%rd23, %rd274, 4294967295;
	mul.wide.u32 	%rd171, %r18, 8;
	add.s64 	%rd172, %rd2, %rd171;
	ld.global.u64 	%rd24, [%rd172];
	and.b64  	%rd173, %rd24, -4294967296;
	setp.ne.s64 	%p8, %rd173, 0;
	@%p8 bra 	$L__BB22_12;
	cvt.u32.u64 	%r99, %rd24;
	cvt.u32.u64 	%r100, %rd23;
	div.u32 	%r101, %r100, %r99;
	mul.lo.s32 	%r102, %r101, %r99;
	sub.s32 	%r103, %r100, %r102;
	cvt.u64.u32 	%rd276, %r101;
	cvt.u64.u32 	%rd277, %r103;
	bra.uni 	$L__BB22_13;
$L__BB22_12:
	div.s64 	%rd276, %rd23, %rd24;
	mul.lo.s64 	%rd174, %rd276, %rd24;
	sub.s64 	%rd277, %rd23, %rd174;
$L__BB22_13:
	mul.wide.u32 	%rd175, %r18, 8;
	add.s64 	%rd176, %rd1, %rd175;
	ld.global.u64 	%rd177, [%rd176];
	mad.lo.s64 	%rd31, %rd177, %rd277, %rd22;
	and.b64  	%rd32, %rd276, 4294967295;
	mul.wide.u32 	%rd178, %r265, 8;
	add.s64 	%rd179, %rd2, %rd178;
	ld.global.u64 	%rd33, [%rd179];
	and.b64  	%rd180, %rd33, -4294967296;
	setp.ne.s64 	%p9, %rd180, 0;
	@%p9 bra 	$L__BB22_15;
	cvt.u32.u64 	%r104, %rd33;
	cvt.u32.u64 	%r105, %rd32;
	div.u32 	%r106, %r105, %r104;
	mul.lo.s32 	%r107, %r106, %r104;
	sub.s32 	%r108, %r105, %r107;
	cvt.u64.u32 	%rd278, %r106;
	cvt.u64.u32 	%rd279, %r108;
	bra.uni 	$L__BB22_16;
$L__BB22_15:
	div.s64 	%rd278, %rd32, %rd33;
	mul.lo.s64 	%rd181, %rd278, %rd33;
	sub.s64 	%rd279, %rd32, %rd181;
$L__BB22_16:
	mul.wide.u32 	%rd182, %r265, 8;
	add.s64 	%rd183, %rd1, %rd182;
	ld.global.u64 	%rd184, [%rd183];
	mad.lo.s64 	%rd40, %rd184, %rd279, %rd31;
	add.s32 	%r19, %r265, -1;
	and.b64  	%rd41, %rd278, 4294967295;
	mul.wide.u32 	%rd185, %r19, 8;
	add.s64 	%rd186, %rd2, %rd185;
	ld.global.u64 	%rd42, [%rd186];
	and.b64  	%rd187, %rd42, -4294967296;
	setp.ne.s64 	%p10, %rd187, 0;
	@%p10 bra 	$L__BB22_18;
	cvt.u32.u64 	%r109, %rd42;
	cvt.u32.u64 	%r110, %rd41;
	div.u32 	%r111, %r110, %r109;
	mul.lo.s32 	%r112, %r111, %r109;
	sub.s32 	%r113, %r110, %r112;
	cvt.u64.u32 	%rd280, %r111;
	cvt.u64.u32 	%rd281, %r113;
	bra.uni 	$L__BB22_19;
$L__BB22_18:
	div.s64 	%rd280, %rd41, %rd42;
	mul.lo.s64 	%rd188, %rd280, %rd42;
	sub.s64 	%rd281, %rd41, %rd188;
$L__BB22_19:
	mul.wide.u32 	%rd189, %r19, 8;
	add.s64 	%rd190, %rd1, %rd189;
	ld.global.u64 	%rd191, [%rd190];
	mad.lo.s64 	%rd49, %rd191, %rd281, %rd40;
	add.s32 	%r20, %r265, -2;
	and.b64  	%rd50, %rd280, 4294967295;
	mul.wide.u32 	%rd192, %r20, 8;
	add.s64 	%rd193, %rd2, %rd192;
	ld.global.u64 	%rd51, [%rd193];
	and.b64  	%rd194, %rd51, -4294967296;
	setp.ne.s64 	%p11, %rd194, 0;
	@%p11 bra 	$L__BB22_21;
	cvt.u32.u64 	%r114, %rd51;
	cvt.u32.u64 	%r115, %rd50;
	div.u32 	%r116, %r115, %r114;
	mul.lo.s32 	%r117, %r116, %r114;
	sub.s32 	%r118, %r115, %r117;
	cvt.u64.u32 	%rd282, %r116;
	cvt.u64.u32 	%rd283, %r118;
	bra.uni 	$L__BB22_22;
$L__BB22_21:
	div.s64 	%rd282, %rd50, %rd51;
	mul.lo.s64 	%rd195, %rd282, %rd51;
	sub.s64 	%rd283, %rd50, %rd195;
$L__BB22_22:
	mul.wide.u32 	%rd196, %r20, 8;
	add.s64 	%rd197, %rd1, %rd196;
	ld.global.u64 	%rd198, [%rd197];
	mad.lo.s64 	%rd58, %rd198, %rd283, %rd49;
	add.s32 	%r21, %r265, -3;
	and.b64  	%rd59, %rd282, 4294967295;
	mul.wide.u32 	%rd199, %r21, 8;
	add.s64 	%rd200, %rd2, %rd199;
	ld.global.u64 	%rd60, [%rd200];
	and.b64  	%rd201, %rd60, -4294967296;
	setp.ne.s64 	%p12, %rd201, 0;
	@%p12 bra 	$L__BB22_24;
	cvt.u32.u64 	%r119, %rd60;
	cvt.u32.u64 	%r120, %rd59;
	div.u32 	%r121, %r120, %r119;
	mul.lo.s32 	%r122, %r121, %r119;
	sub.s32 	%r123, %r120, %r122;
	cvt.u64.u32 	%rd284, %r121;
	cvt.u64.u32 	%rd285, %r123;
	bra.uni 	$L__BB22_25;
$L__BB22_24:
	div.s64 	%rd284, %rd59, %rd60;
	mul.lo.s64 	%rd202, %rd284, %rd60;
	sub.s64 	%rd285, %rd59, %rd202;
$L__BB22_25:
	mul.wide.u32 	%rd203, %r21, 8;
	add.s64 	%rd204, %rd1, %rd203;
	ld.global.u64 	%rd205, [%rd204];
	mad.lo.s64 	%rd67, %rd205, %rd285, %rd58;
	and.b64  	%rd68, %rd284, 4294967295;
	add.s32 	%r124, %r265, -4;
	mul.wide.u32 	%rd206, %r124, 8;
	add.s64 	%rd207, %rd2, %rd206;
	ld.global.u64 	%rd69, [%rd207];
	and.b64  	%rd208, %rd69, -4294967296;
	setp.ne.s64 	%p13, %rd208, 0;
	@%p13 bra 	$L__BB22_27;
	cvt.u32.u64 	%r125, %rd69;
	cvt.u32.u64 	%r126, %rd68;
	div.u32 	%r127, %r126, %r125;
	mul.lo.s32 	%r128, %r127, %r125;
	sub.s32 	%r129, %r126, %r128;
	cvt.u64.u32 	%rd286, %r127;
	cvt.u64.u32 	%rd287, %r129;
	bra.uni 	$L__BB22_28;
$L__BB22_27:
	div.s64 	%rd286, %rd68, %rd69;
	mul.lo.s64 	%rd209, %rd286, %rd69;
	sub.s64 	%rd287, %rd68, %rd209;
$L__BB22_28:
	mul.wide.u32 	%rd210, %r124, 8;
	add.s64 	%rd211, %rd1, %rd210;
	ld.global.u64 	%rd212, [%rd211];
	mad.lo.s64 	%rd307, %rd212, %rd287, %rd67;
	cvt.u32.u64 	%r270, %rd286;
	add.s32 	%r265, %r265, -8;
	add.s32 	%r264, %r264, 8;
	setp.ne.s32 	%p14, %r264, 0;
	@%p14 bra 	$L__BB22_4;
	add.s32 	%r269, %r265, 3;
$L__BB22_30:
	and.b32  	%r28, %r9, 7;
	setp.eq.s32 	%p15, %r28, 0;
	@%p15 bra 	$L__BB22_59;
	and.b32  	%r29, %r9, 3;
	setp.lt.u32 	%p16, %r28, 4;
	@%p16 bra 	$L__BB22_45;
	cvt.u64.u32 	%rd79, %r270;
	mul.wide.u32 	%rd214, %r269, 8;
	add.s64 	%rd215, %rd2, %rd214;
	ld.global.u64 	%rd80, [%rd215];
	and.b64  	%rd216, %rd80, -4294967296;
	setp.ne.s64 	%p17, %rd216, 0;
	@%p17 bra 	$L__BB22_34;
	cvt.u32.u64 	%r131, %rd80;
	cvt.u32.u64 	%r132, %rd79;
	div.u32 	%r133, %r132, %r131;
	mul.lo.s32 	%r134, %r133, %r131;
	sub.s32 	%r135, %r132, %r134;
	cvt.u64.u32 	%rd290, %r133;
	cvt.u64.u32 	%rd291, %r135;
	bra.uni 	$L__BB22_35;
$L__BB22_34:
	div.s64 	%rd290, %rd79, %rd80;
	mul.lo.s64 	%rd217, %rd290, %rd80;
	sub.s64 	%rd291, %rd79, %rd217;
$L__BB22_35:
	mul.wide.u32 	%rd218, %r269, 8;
	add.s64 	%rd219, %rd1, %rd218;
	ld.global.u64 	%rd220, [%rd219];
	mad.lo.s64 	%rd87, %rd220, %rd291, %rd307;
	add.s32 	%r30, %r269, -1;
	and.b64  	%rd88, %rd290, 4294967295;
	mul.wide.u32 	%rd221, %r30, 8;
	add.s64 	%rd222, %rd2, %rd221;
	ld.global.u64 	%rd89, [%rd222];
	and.b64  	%rd223, %rd89, -4294967296;
	setp.ne.s64 	%p18, %rd223, 0;
	@%p18 bra 	$L__BB22_37;
	cvt.u32.u64 	%r136, %rd89;
	cvt.u32.u64 	%r137, %rd88;
	div.u32 	%r138, %r137, %r136;
	mul.lo.s32 	%r139, %r138, %r136;
	sub.s32 	%r140, %r137, %r139;
	cvt.u64.u32 	%rd292, %r138;
	cvt.u64.u32 	%rd293, %r140;
	bra.uni 	$L__BB22_38;
$L__BB22_37:
	div.s64 	%rd292, %rd88, %rd89;
	mul.lo.s64 	%rd224, %rd292, %rd89;
	sub.s64 	%rd293, %rd88, %rd224;
$L__BB22_38:
	mul.wide.u32 	%rd225, %r30, 8;
	add.s64 	%rd226, %rd1, %rd225;
	ld.global.u64 	%rd227, [%rd226];
	mad.lo.s64 	%rd96, %rd227, %rd293, %rd87;
	add.s32 	%r31, %r269, -2;
	and.b64  	%rd97, %rd292, 4294967295;
	mul.wide.u32 	%rd228, %r31, 8;
	add.s64 	%rd229, %rd2, %rd228;
	ld.global.u64 	%rd98, [%rd229];
	and.b64  	%rd230, %rd98, -4294967296;
	setp.ne.s64 	%p19, %rd230, 0;
	@%p19 bra 	$L__BB22_40;
	cvt.u32.u64 	%r141, %rd98;
	cvt.u32.u64 	%r142, %rd97;
	div.u32 	%r143, %r142, %r141;
	mul.lo.s32 	%r144, %r143, %r141;
	sub.s32 	%r145, %r142, %r144;
	cvt.u64.u32 	%rd294, %r143;
	cvt.u64.u32 	%rd295, %r145;
	bra.uni 	$L__BB22_41;
$L__BB22_40:
	div.s64 	%rd294, %rd97, %rd98;
	mul.lo.s64 	%rd231, %rd294, %rd98;
	sub.s64 	%rd295, %rd97, %rd231;
$L__BB22_41:
	mul.wide.u32 	%rd232, %r31, 8;
	add.s64 	%rd233, %rd1, %rd232;
	ld.global.u64 	%rd234, [%rd233];
	mad.lo.s64 	%rd105, %rd234, %rd295, %rd96;
	add.s32 	%r32, %r269, -3;
	and.b64  	%rd106, %rd294, 4294967295;
	mul.wide.u32 	%rd235, %r32, 8;
	add.s64 	%rd236, %rd2, %rd235;
	ld.global.u64 	%rd107, [%rd236];
	and.b64  	%rd237, %rd107, -4294967296;
	setp.ne.s64 	%p20, %rd237, 0;
	@%p20 bra 	$L__BB22_43;
	cvt.u32.u64 	%r146, %rd107;
	cvt.u32.u64 	%r147, %rd106;
	div.u32 	%r148, %r147, %r146;
	mul.lo.s32 	%r149, %r148, %r146;
	sub.s32 	%r150, %r147, %r149;
	cvt.u64.u32 	%rd296, %r148;
	cvt.u64.u32 	%rd297, %r150;
	bra.uni 	$L__BB22_44;
$L__BB22_43:
	div.s64 	%rd296, %rd106, %rd107;
	mul.lo.s64 	%rd238, %rd296, %rd107;
	sub.s64 	%rd297, %rd106, %rd238;
$L__BB22_44:
	mul.wide.u32 	%rd239, %r32, 8;
	add.s64 	%rd240, %rd1, %rd239;
	ld.global.u64 	%rd241, [%rd240];
	mad.lo.s64 	%rd307, %rd241, %rd297, %rd105;
	cvt.u32.u64 	%r270, %rd296;
	add.s32 	%r269, %r269, -4;
$L__BB22_45:
	setp.eq.s32 	%p21, %r29, 0;
	@%p21 bra 	$L__BB22_59;
	setp.eq.s32 	%p22, %r29, 1;
	@%p22 bra 	$L__BB22_54;
	cvt.u64.u32 	%rd117, %r270;
	mul.wide.u32 	%rd243, %r269, 8;
	add.s64 	%rd244, %rd2, %rd243;
	ld.global.u64 	%rd118, [%rd244];
	and.b64  	%rd245, %rd118, -4294967296;
	setp.ne.s64 	%p23, %rd245, 0;
	@%p23 bra 	$L__BB22_49;
	cvt.u32.u64 	%r151, %rd118;
	cvt.u32.u64 	%r152, %rd117;
	div.u32 	%r153, %r152, %r151;
	mul.lo.s32 	%r154, %r153, %r151;
	sub.s32 	%r155, %r152, %r154;
	cvt.u64.u32 	%rd300, %r153;
	cvt.u64.u32 	%rd301, %r155;
	bra.uni 	$L__BB22_50;
$L__BB22_49:
	div.s64 	%rd300, %rd117, %rd118;
	mul.lo.s64 	%rd246, %rd300, %rd118;
	sub.s64 	%rd301, %rd117, %rd246;
$L__BB22_50:
	add.s64 	%rd248, %rd1, %rd243;
	ld.global.u64 	%rd249, [%rd248];
	mad.lo.s64 	%rd125, %rd249, %rd301, %rd307;
	add.s32 	%r37, %r269, -1;
	and.b64  	%rd126, %rd300, 4294967295;
	mul.wide.u32 	%rd250, %r37, 8;
	add.s64 	%rd251, %rd2, %rd250;
	ld.global.u64 	%rd127, [%rd251];
	and.b64  	%rd252, %rd127, -4294967296;
	setp.ne.s64 	%p24, %rd252, 0;
	@%p24 bra 	$L__BB22_52;
	cvt.u32.u64 	%r156, %rd127;
	cvt.u32.u64 	%r157, %rd126;
	div.u32 	%r158, %r157, %r156;
	mul.lo.s32 	%r159, %r158, %r156;
	sub.s32 	%r160, %r157, %r159;
	cvt.u64.u32 	%rd302, %r158;
	cvt.u64.u32 	%rd303, %r160;
	bra.uni 	$L__BB22_53;
$L__BB22_52:
	div.s64 	%rd302, %rd126, %rd127;
	mul.lo.s64 	%rd253, %rd302, %rd127;
	sub.s64 	%rd303, %rd126, %rd253;
$L__BB22_53:
	add.s64 	%rd255, %rd1, %rd250;
	ld.global.u64 	%rd256, [%rd255];
	mad.lo.s64 	%rd307, %rd256, %rd303, %rd125;
	cvt.u32.u64 	%r270, %rd302;
	add.s32 	%r269, %r269, -2;
$L__BB22_54:
	and.b32  	%r161, %r9, 1;
	setp.eq.b32 	%p25, %r161, 1;
	not.pred 	%p26, %p25;
	@%p26 bra 	$L__BB22_59;
	cvt.u64.u32 	%rd137, %r270;
	mul.wide.u32 	%rd257, %r269, 8;
	add.s64 	%rd258, %rd2, %rd257;
	ld.global.u64 	%rd138, [%rd258];
	and.b64  	%rd259, %rd138, -4294967296;
	setp.ne.s64 	%p27, %rd259, 0;
	@%p27 bra 	$L__BB22_57;
	cvt.u32.u64 	%r162, %rd138;
	cvt.u32.u64 	%r163, %rd137;
	rem.u32 	%r164, %r163, %r162;
	cvt.u64.u32 	%rd306, %r164;
	bra.uni 	$L__BB22_58;
$L__BB22_57:
	rem.s64 	%rd306, %rd137, %rd138;
$L__BB22_58:
	add.s64 	%rd261, %rd1, %rd257;
	ld.global.u64 	%rd262, [%rd261];
	mad.lo.s64 	%rd307, %rd262, %rd306, %rd307;
$L__BB22_59:
	cvta.to.global.u64 	%rd263, %rd145;
	shl.b64 	%rd264, %rd307, 2;
	add.s64 	%rd265, %rd263, %rd264;
	ld.global.u32 	%r165, [%rd265];
	st.shared.u32 	[%r7], %r165;
	bar.sync 	0;
	setp.ne.s32 	%p28, %r1, 0;
	@%p28 bra 	$L__BB22_76;
	setp.gt.u32 	%p29, %r5, 1;
	@%p29 bra 	$L__BB22_62;
	shl.b32 	%r166, %r3, 2;
	mov.u32 	%r167, sdata_i32;
	add.s32 	%r168, %r167, %r166;
	ld.shared.u32 	%r287, [%r168];
	bra.uni 	$L__BB22_75;
$L__BB22_62:
	shl.b32 	%r171, %r3, 2;
	mov.u32 	%r172, sdata_i32;
	add.s32 	%r43, %r172, %r171;
	ld.shared.u32 	%r287, [%r43];
	add.s32 	%r45, %r5, -1;
	add.s32 	%r173, %r5, -2;
	and.b32  	%r46, %r45, 7;
	setp.lt.u32 	%p30, %r173, 7;
	mov.b32 	%r283, 1;
	@%p30 bra 	$L__BB22_66;
	and.b32  	%r176, %r45, -8;
	neg.s32 	%r275, %r176;
	shl.b32 	%r48, %r2, 2;
	add.s32 	%r178, %r171, %r48;
	add.s32 	%r273, %r172, %r178;
	shl.b32 	%r50, %r2, 5;
	mov.b32 	%r277, 1;
	mov.b32 	%r274, 0;
$L__BB22_64:
	.pragma "nounroll";
	abs.s32 	%r180, %r287;
	mul.lo.s32 	%r181, %r277, %r2;
	shl.b32 	%r182, %r181, 2;
	add.s32 	%r183, %r43, %r182;
	ld.shared.u32 	%r184, [%r273];
	abs.s32 	%r185, %r184;
	add.s32 	%r186, %r185, %r180;
	abs.s32 	%r187, %r186;
	add.s32 	%r188, %r183, %r48;
	ld.shared.u32 	%r189, [%r188];
	abs.s32 	%r190, %r189;
	add.s32 	%r191, %r190, %r187;
	abs.s32 	%r192, %r191;
	add.s32 	%r193, %r188, %r48;
	ld.shared.u32 	%r194, [%r193];
	abs.s32 	%r195, %r194;
	add.s32 	%r196, %r195, %r192;
	abs.s32 	%r197, %r196;
	add.s32 	%r198, %r193, %r48;
	ld.shared.u32 	%r199, [%r198];
	abs.s32 	%r200, %r199;
	add.s32 	%r201, %r200, %r197;
	abs.s32 	%r202, %r201;
	add.s32 	%r203, %r198, %r48;
	ld.shared.u32 	%r204, [%r203];
	abs.s32 	%r205, %r204;
	add.s32 	%r206, %r205, %r202;
	abs.s32 	%r207, %r206;
	add.s32 	%r208, %r203, %r48;
	ld.shared.u32 	%r209, [%r208];
	abs.s32 	%r210, %r209;
	add.s32 	%r211, %r210, %r207;
	abs.s32 	%r212, %r211;
	add.s32 	%r213, %r208, %r48;
	ld.shared.u32 	%r214, [%r213];
	abs.s32 	%r215, %r214;
	add.s32 	%r216, %r215, %r212;
	abs.s32 	%r217, %r216;
	add.s32 	%r218, %r213, %r48;
	ld.shared.u32 	%r219, [%r218];
	abs.s32 	%r220, %r219;
	add.s32 	%r287, %r220, %r217;
	add.s32 	%r277, %r277, 8;
	add.s32 	%r275, %r275, 8;
	add.s32 	%r274, %r274, 8;
	add.s32 	%r273, %r273, %r50;
	setp.ne.s32 	%p31, %r275, 0;
	@%p31 bra 	$L__BB22_64;
	add.s32 	%r283, %r274, 1;
$L__BB22_66:
	setp.eq.s32 	%p32, %r46, 0;
	@%p32 bra 	$L__BB22_74;
	and.b32  	%r65, %r45, 3;
	setp.lt.u32 	%p33, %r46, 4;
	@%p33 bra 	$L__BB22_69;
	abs.s32 	%r222, %r287;
	mul.lo.s32 	%r223, %r283, %r2;
	shl.b32 	%r224, %r223, 2;
	add.s32 	%r225, %r43, %r224;
	ld.shared.u32 	%r226, [%r225];
	abs.s32 	%r227, %r226;
	add.s32 	%r228, %r227, %r222;
	abs.s32 	%r229, %r228;
	shl.b32 	%r230, %r2, 2;
	add.s32 	%r231, %r225, %r230;
	ld.shared.u32 	%r232, [%r231];
	abs.s32 	%r233, %r232;
	add.s32 	%r234, %r233, %r229;
	abs.s32 	%r235, %r234;
	add.s32 	%r236, %r231, %r230;
	ld.shared.u32 	%r237, [%r236];
	abs.s32 	%r238, %r237;
	add.s32 	%r239, %r238, %r235;
	abs.s32 	%r240, %r239;
	add.s32 	%r241, %r236, %r230;
	ld.shared.u32 	%r242, [%r241];
	abs.s32 	%r243, %r242;
	add.s32 	%r287, %r243, %r240;
	add.s32 	%r283, %r283, 4;
$L__BB22_69:
	setp.eq.s32 	%p34, %r65, 0;
	@%p34 bra 	$L__BB22_74;
	setp.eq.s32 	%p35, %r65, 1;
	@%p35 bra 	$L__BB22_72;
	abs.s32 	%r245, %r287;
	mul.lo.s32 	%r246, %r283, %r2;
	shl.b32 	%r247, %r246, 2;
	add.s32 	%r248, %r43, %r247;
	ld.shared.u32 	%r249, [%r248];
	abs.s32 	%r250, %r249;
	add.s32 	%r251, %r250, %r245;
	abs.s32 	%r252, %r251;
	shl.b32 	%r253, %r2, 2;
	add.s32 	%r254, %r248, %r253;
	ld.shared.u32 	%r255, [%r254];
	abs.s32 	%r256, %r255;
	add.s32 	%r287, %r256, %r252;
	add.s32 	%r283, %r283, 2;
$L__BB22_72:
	and.b32  	%r257, %r45, 1;
	setp.eq.b32 	%p36, %r257, 1;
	not.pred 	%p37, %p36;
	@%p37 bra 	$L__BB22_74;
	abs.s32 	%r258, %r287;
	mul.lo.s32 	%r259, %r283, %r2;
	shl.b32 	%r260, %r259, 2;
	add.s32 	%r261, %r43, %r260;
	ld.shared.u32 	%r262, [%r261];
	abs.s32 	%r263, %r262;
	add.s32 	%r287, %r263, %r258;
$L__BB22_74:
	st.shared.u32 	[%r43], %r287;
$L__BB22_75:
	cvt.u64.u32 	%rd266, %r4;
	mad.lo.s64 	%rd267, %rd147, %rd266, %rd3;
	cvta.to.global.u64 	%rd268, %rd144;
	shl.b64 	%rd269, %rd267, 2;
	add.s64 	%rd270, %rd268, %rd269;
	st.global.u32 	[%rd270], %r287;
$L__BB22_76:
	ret;

}
	// .globl	contiguous_reduce33_i32
.visible .entry contiguous_reduce33_i32(
	.param .u64 .ptr .align 1 contiguous_reduce33_i32_param_0,
	.param .u64 .ptr .align 1 contiguous_reduce33_i32_param_1,
	.param .u64 contiguous_reduce33_i32_param_2,
	.param .u64 contiguous_reduce33_i32_param_3,
	.param .u64 contiguous_reduce33_i32_param_4
)
{
	.reg .pred 	%p<14>;
	.reg .b32 	%r<170>;
	.reg .b64 	%rd<16>;

	ld.param.u64 	%rd2, [contiguous_reduce33_i32_param_0];
	ld.param.u64 	%rd3, [contiguous_reduce33_i32_param_1];
	ld.param.u64 	%rd4, [contiguous_reduce33_i32_param_3];
	ld.param.u64 	%rd5, [contiguous_reduce33_i32_param_4];
	mov.u32 	%r1, %tid.y;
	mov.u32 	%r2, %ntid.x;
	mov.u32 	%r3, %tid.x;
	mad.lo.s32 	%r45, %r1, %r2, %r3;
	mov.u32 	%r46, %ctaid.x;
	mad.lo.s32 	%r47, %r46, %r2, %r3;
	mov.u32 	%r4, %ctaid.y;
	mov.u32 	%r5, %ntid.y;
	mad.lo.s32 	%r48, %r4, %r5, %r1;
	shl.b32 	%r49, %r45, 2;
	mov.u32 	%r50, sdata_i32;
	add.s32 	%r7, %r50, %r49;
	mov.b32 	%r51, 0;
	st.shared.u32 	[%r7], %r51;
	cvt.u64.u32 	%rd1, %r47;
	setp.le.u64 	%p1, %rd4, %rd1;
	cvt.u64.u32 	%rd7, %r48;
	setp.le.u64 	%p2, %rd5, %rd7;
	or.pred  	%p3, %p1, %p2;
	@%p3 bra 	$L__BB23_18;
	cvt.u32.u64 	%r52, %rd1;
	cvta.to.global.u64 	%rd8, %rd3;
	cvt.u32.u64 	%r53, %rd4;
	mad.lo.s32 	%r54, %r48, %r53, %r52;
	mul.wide.u32 	%rd9, %r54, 4;
	add.s64 	%rd10, %rd8, %rd9;
	ld.global.u32 	%r55, [%rd10];
	st.shared.u32 	[%r7], %r55;
	bar.sync 	0;
	setp.ne.s32 	%p4, %r1, 0;
	@%p4 bra 	$L__BB23_18;
	setp.gt.u32 	%p5, %r5, 1;
	@%p5 bra 	$L__BB23_4;
	shl.b32 	%r56, %r3, 2;
	add.s32 	%r58, %r50, %r56;
	ld.shared.u32 	%r168, [%r58];
	bra.uni 	$L__BB23_17;
$L__BB23_4:
	shl.b32 	%r61, %r3, 2;
	add.s32 	%r9, %r50, %r61;
	ld.shared.u32 	%r168, [%r9];
	add.s32 	%r11, %r5, -1;
	add.s32 	%r63, %r5, -2;
	and.b32  	%r12, %r11, 7;
	setp.lt.u32 	%p6, %r63, 7;
	mov.b32 	%r164, 1;
	@%p6 bra 	$L__BB23_8;
	and.b32  	%r66, %r11, -8;
	neg.s32 	%r156, %r66;
	shl.b32 	%r14, %r2, 2;
	add.s32 	%r68, %r61, %r14;
	add.s32 	%r154, %r50, %r68;
	shl.b32 	%r16, %r2, 5;
	mov.b32 	%r158, 1;
	mov.b32 	%r155, 0;
$L__BB23_6:
	.pragma "nounroll";
	abs.s32 	%r70, %r168;
	mul.lo.s32 	%r71, %r158, %r2;
	shl.b32 	%r72, %r71, 2;
	add.s32 	%r73, %r9, %r72;
	ld.shared.u32 	%r74, [%r154];
	abs.s32 	%r75, %r74;
	add.s32 	%r76, %r75, %r70;
	abs.s32 	%r77, %r76;
	add.s32 	%r78, %r73, %r14;
	ld.shared.u32 	%r79, [%r78];
	abs.s32 	%r80, %r79;
	add.s32 	%r81, %r80, %r77;
	abs.s32 	%r82, %r81;
	add.s32 	%r83, %r78, %r14;
	ld.shared.u32 	%r84, [%r83];
	abs.s32 	%r85, %r84;
	add.s32 	%r86, %r85, %r82;
	abs.s32 	%r87, %r86;
	add.s32 	%r88, %r83, %r14;
	ld.shared.u32 	%r89, [%r88];
	abs.s32 	%r90, %r89;
	add.s32 	%r91, %r90, %r87;
	abs.s32 	%r92, %r91;
	add.s32 	%r93, %r88, %r14;
	ld.shared.u32 	%r94, [%r93];
	abs.s32 	%r95, %r94;
	add.s32 	%r96, %r95, %r92;
	abs.s32 	%r97, %r96;
	add.s32 	%r98, %r93, %r14;
	ld.shared.u32 	%r99, [%r98];
	abs.s32 	%r100, %r99;
	add.s32 	%r101, %r100, %r97;
	abs.s32 	%r102, %r101;
	add.s32 	%r103, %r98, %r14;
	ld.shared.u32 	%r104, [%r103];
	abs.s32 	%r105, %r104;
	add.s32 	%r106, %r105, %r102;
	abs.s32 	%r107, %r106;
	add.s32 	%r108, %r103, %r14;
	ld.shared.u32 	%r109, [%r108];
	abs.s32 	%r110, %r109;
	add.s32 	%r168, %r110, %r107;
	add.s32 	%r158, %r158, 8;
	add.s32 	%r156, %r156, 8;
	add.s32 	%r155, %r155, 8;
	add.s32 	%r154, %r154, %r16;
	setp.ne.s32 	%p7, %r156, 0;
	@%p7 bra 	$L__BB23_6;
	add.s32 	%r164, %r155, 1;
$L__BB23_8:
	setp.eq.s32 	%p8, %r12, 0;
	@%p8 bra 	$L__BB23_16;
	and.b32  	%r31, %r11, 3;
	setp.lt.u32 	%p9, %r12, 4;
	@%p9 bra 	$L__BB23_11;
	abs.s32 	%r112, %r168;
	mul.lo.s32 	%r113, %r164, %r2;
	shl.b32 	%r114, %r113, 2;
	add.s32 	%r115, %r9, %r114;
	ld.shared.u32 	%r116, [%r115];
	abs.s32 	%r117, %r116;
	add.s32 	%r118, %r117, %r112;
	abs.s32 	%r119, %r118;
	shl.b32 	%r120, %r2, 2;
	add.s32 	%r121, %r115, %r120;
	ld.shared.u32 	%r122, [%r121];
	abs.s32 	%r123, %r122;
	add.s32 	%r124, %r123, %r119;
	abs.s32 	%r125, %r124;
	add.s32 	%r126, %r121, %r120;
	ld.shared.u32 	%r127, [%r126];
	abs.s32 	%r128, %r127;
	add.s32 	%r129, %r128, %r125;
	abs.s32 	%r130, %r129;
	add.s32 	%r131, %r126, %r120;
	ld.shared.u32 	%r132, [%r131];
	abs.s32 	%r133, %r132;
	add.s32 	%r168, %r133, %r130;
	add.s32 	%r164, %r164, 4;
$L__BB23_11:
	setp.eq.s32 	%p10, %r31, 0;
	@%p10 bra 	$L__BB23_16;
	setp.eq.s32 	%p11, %r31, 1;
	@%p11 bra 	$L__BB23_14;
	abs.s32 	%r135, %r168;
	mul.lo.s32 	%r136, %r164, %r2;
	shl.b32 	%r137, %r136, 2;
	add.s32 	%r138, %r9, %r137;
	ld.shared.u32 	%r139, [%r138];
	abs.s32 	%r140, %r139;
	add.s32 	%r141, %r140, %r135;
	abs.s32 	%r142, %r141;
	shl.b32 	%r143, %r2, 2;
	add.s32 	%r144, %r138, %r143;
	ld.shared.u32 	%r145, [%r144];
	abs.s32 	%r146, %r145;
	add.s32 	%r168, %r146, %r142;
	add.s32 	%r164, %r164, 2;
$L__BB23_14:
	and.b32  	%r147, %r11, 1;
	setp.eq.b32 	%p12, %r147, 1;
	not.pred 	%p13, %p12;
	@%p13 bra 	$L__BB23_16;
	abs.s32 	%r148, %r168;
	mul.lo.s32 	%r149, %r164, %r2;
	shl.b32 	%r150, %r149, 2;
	add.s32 	%r151, %r9, %r150;
	ld.shared.u32 	%r152, [%r151];
	abs.s32 	%r153, %r152;
	add.s32 	%r168, %r153, %r148;
$L__BB23_16:
	st.shared.u32 	[%r9], %r168;
$L__BB23_17:
	cvt.u64.u32 	%rd11, %r4;
	mad.lo.s64 	%rd12, %rd4, %rd11, %rd1;
	cvta.to.global.u64 	%rd13, %rd2;
	shl.b64 	%rd14, %rd12, 2;
	add.s64 	%rd15, %rd13, %rd14;
	st.global.u32 	[%rd15], %r168;
$L__BB23_18:
	ret;

}
	// .globl	contiguous_reduce_i64
.visible .entry contiguous_reduce_i64(
	.param .u64 .ptr .align 1 contiguous_reduce_i64_param_0,
	.param .u64 .ptr .align 1 contiguous_reduce_i64_param_1,
	.param .u64 contiguous_reduce_i64_param_2
)
{
	.reg .pred 	%p<8>;
	.reg .b32 	%r<16>;
	.reg .b64 	%rd<59>;

	ld.param.u64 	%rd4, [contiguous_reduce_i64_param_0];
	ld.param.u64 	%rd6, [contiguous_reduce_i64_param_1];
	ld.param.u64 	%rd5, [contiguous_reduce_i64_param_2];
	cvta.to.global.u64 	%rd1, %rd6;
	mov.u32 	%r1, %tid.x;
	mov.u32 	%r2, %ctaid.x;
	mov.u32 	%r15, %ntid.x;
	mul.lo.s32 	%r8, %r2, %r15;
	shl.b32 	%r9, %r8, 1;
	add.s32 	%r4, %r9, %r1;
	shl.b32 	%r10, %r1, 3;
	mov.u32 	%r11, sdata_i64;
	add.s32 	%r5, %r11, %r10;
	mov.b64 	%rd7, 0;
	st.shared.u64 	[%r5], %rd7;
	add.s32 	%r12, %r4, %r15;
	cvt.u64.u32 	%rd2, %r12;
	setp.le.u64 	%p1, %rd5, %rd2;
	@%p1 bra 	$L__BB24_2;
	mul.wide.u32 	%rd11, %r4, 8;
	add.s64 	%rd12, %rd1, %rd11;
	ld.global.u64 	%rd13, [%rd12];
	abs.s64 	%rd14, %rd13;
	shl.b64 	%rd15, %rd2, 3;
	add.s64 	%rd16, %rd1, %rd15;
	ld.global.u64 	%rd17, [%rd16];
	abs.s64 	%rd18, %rd17;
	add.s64 	%rd19, %rd18, %rd14;
	st.shared.u64 	[%r5], %rd19;
	bra.uni 	$L__BB24_4;
$L__BB24_2:
	cvt.u64.u32 	%rd3, %r4;
	setp.le.u64 	%p2, %rd5, %rd3;
	@%p2 bra 	$L__BB24_4;
	shl.b64 	%rd8, %rd3, 3;
	add.s64 	%rd9, %rd1, %rd8;
	ld.global.u64 	%rd10, [%rd9];
	st.shared.u64 	[%r5], %rd10;
$L__BB24_4:
	bar.sync 	0;
	setp.lt.u32 	%p3, %r15, 66;
	@%p3 bra 	$L__BB24_8;
$L__BB24_5:
	shr.u32 	%r7, %r15, 1;
	setp.ge.u32 	%p4, %r1, %r7;
	@%p4 bra 	$L__BB24_7;
	ld.shared.u64 	%rd20, [%r5];
	abs.s64 	%rd21, %rd20;
	shl.b32 	%r13, %r7, 3;
	add.s32 	%r14, %r5, %r13;
	ld.shared.u64 	%rd22, [%r14];
	abs.s64 	%rd23, %rd22;
	add.s64 	%rd24, %rd23, %rd21;
	st.shared.u64 	[%r5], %rd24;
$L__BB24_7:
	bar.sync 	0;
	setp.gt.u32 	%p5, %r15, 131;
	mov.u32 	%r15, %r7;
	@%p5 bra 	$L__BB24_5;
$L__BB24_8:
	setp.gt.u32 	%p6, %r1, 31;
	@%p6 bra 	$L__BB24_11;
	ld.volatile.shared.u64 	%rd25, [%r5];
	abs.s64 	%rd26, %rd25;
	ld.volatile.shared.u64 	%rd27, [%r5+256];
	abs.s64 	%rd28, %rd27;
	add.s64 	%rd29, %rd28, %rd26;
	st.volatile.shared.u64 	[%r5], %rd29;
	ld.volatile.shared.u64 	%rd30, [%r5];
	abs.s64 	%rd31, %rd30;
	ld.volatile.shared.u64 	%rd32, [%r5+128];
	abs.s64 	%rd33, %rd32;
	add.s64 	%rd34, %rd33, %rd31;
	st.volatile.shared.u64 	[%r5], %rd34;
	ld.volatile.shared.u64 	%rd35, [%r5];
	abs.s64 	%rd36, %rd35;
	ld.volatile.shared.u64 	%rd37, [%r5+64];
	abs.s64 	%rd38, %rd37;
	add.s64 	%rd39, %rd38, %rd36;
	st.volatile.shared.u64 	[%r5], %rd39;
	ld.volatile.shared.u64 	%rd40, [%r5];
	abs.s64 	%rd41, %rd40;
	ld.volatile.shared.u64 	%rd42, [%r5+32];
	abs.s64 	%rd43, %rd42;
	add.s64 	%rd44, %rd43, %rd41;
	st.volatile.shared.u64 	[%r5], %rd44;
	ld.volatile.shared.u64 	%rd45, [%r5];
	abs.s64 	%rd46, %rd45;
	ld.volatile.shared.u64 	%rd47, [%r5+16];
	abs.s64 	%rd48, %rd47;
	add.s64 	%rd49, %rd48, %rd46;
	st.volatile.shared.u64 	[%r5], %rd49;
	ld.volatile.shared.u64 	%rd50, [%r5];
	abs.s64 	%rd51, %rd50;
	ld.volatile.shared.u64 	%rd52, [%r5+8];
	abs.s64 	%rd53, %rd52;
	add.s64 	%rd54, %rd53, %rd51;
	st.volatile.shared.u64 	[%r5], %rd54;
	setp.ne.s32 	%p7, %r1, 0;
	@%p7 bra 	$L__BB24_11;
	ld.shared.u64 	%rd55, [sdata_i64];
	cvta.to.global.u64 	%rd56, %rd4;
	mul.wide.u32 	%rd57, %r2, 8;
	add.s64 	%rd58, %rd56, %rd57;
	st.global.u64 	[%rd58], %rd55;
$L__BB24_11:
	ret;

}
	// .globl	uncontiguous_reduce_i64
.visible .entry uncontiguous_reduce_i64(
	.param .u64 .ptr .align 1 uncontiguous_reduce_i64_param_0,
	.param .u64 .ptr .align 1 uncontiguous_reduce_i64_param_1,
	.param .u64 .ptr .align 1 uncontiguous_reduce_i64_param_2,
	.param .u64 .ptr .align 1 uncontiguous_reduce_i64_param_3,
	.param .u64 uncontiguous_reduce_i64_param_4,
	.param .u64 uncontiguous_reduce_i64_param_5
)
{
	.reg .pred 	%p<53>;
	.reg .b32 	%r<212>;
	.reg .b64 	%rd<601>;

	ld.param.u64 	%rd260, [uncontiguous_reduce_i64_param_0];
	ld.param.u64 	%rd263, [uncontiguous_reduce_i64_param_1];
	ld.param.u64 	%rd264, [uncontiguous_reduce_i64_param_2];
	ld.param.u64 	%rd265, [uncontiguous_reduce_i64_param_3];
	ld.param.u64 	%rd261, [uncontiguous_reduce_i64_param_4];
	ld.param.u64 	%rd262, [uncontiguous_reduce_i64_param_5];
	cvta.to.global.u64 	%rd1, %rd265;
	cvta.to.global.u64 	%rd2, %rd264;
	cvta.to.global.u64 	%rd3, %rd263;
	mov.u32 	%r1, %tid.x;
	mov.u32 	%r2, %ctaid.x;
	mov.u32 	%r211, %ntid.x;
	mul.lo.s32 	%r52, %r2, %r211;
	shl.b32 	%r53, %r52, 1;
	add.s32 	%r4, %r53, %r1;
	shl.b32 	%r54, %r1, 3;
	mov.u32 	%r55, sdata_i64;
	add.s32 	%r5, %r55, %r54;
	mov.b64 	%rd266, 0;
	st.shared.u64 	[%r5], %rd266;
	add.s32 	%r56, %r4, %r211;
	cvt.u64.u32 	%rd554, %r56;
	setp.le.u64 	%p1, %rd262, %rd554;
	@%p1 bra 	$L__BB25_54;
	cvt.u32.u64 	%r6, %rd261;
	add.s32 	%r205, %r6, -1;
	setp.lt.s32 	%p27, %r205, 0;
	mov.b64 	%rd558, 0;
	mov.u64 	%rd559, %rd558;
	@%p27 bra 	$L__BB25_53;
	cvt.u64.u32 	%rd555, %r4;
	setp.lt.u32 	%p28, %r205, 3;
	mov.b64 	%rd559, 0;
	mov.u64 	%rd558, %rd559;
	@%p28 bra 	$L__BB25_30;
	add.s32 	%r203, %r6, -2;
	and.b32  	%r132, %r6, -4;
	neg.s32 	%r202, %r132;
	mov.b64 	%rd559, 0;
$L__BB25_4:
	.pragma "nounroll";
	add.s32 	%r12, %r203, 1;
	mul.wide.u32 	%rd399, %r12, 8;
	add.s64 	%rd400, %rd2, %rd399;
	ld.global.u64 	%rd10, [%rd400];
	or.b64  	%rd401, %rd555, %rd10;
	and.b64  	%rd402, %rd401, -4294967296;
	setp.ne.s64 	%p29, %rd402, 0;
	@%p29 bra 	$L__BB25_6;
	cvt.u32.u64 	%r133, %rd10;
	cvt.u32.u64 	%r134, %rd555;
	div.u32 	%r135, %r134, %r133;
	mul.lo.s32 	%r136, %r135, %r133;
	sub.s32 	%r137, %r134, %r136;
	cvt.u64.u32 	%rd520, %r135;
	cvt.u64.u32 	%rd521, %r137;
	bra.uni 	$L__BB25_7;
$L__BB25_6:
	div.s64 	%rd520, %rd555, %rd10;
	mul.lo.s64 	%rd403, %rd520, %rd10;
	sub.s64 	%rd521, %rd555, %rd403;
$L__BB25_7:
	mul.wide.u32 	%rd404, %r12, 8;
	add.s64 	%rd405, %rd1, %rd404;
	ld.global.u64 	%rd17, [%rd405];
	mad.lo.s64 	%rd18, %rd17, %rd521, %rd558;
	or.b64  	%rd406, %rd554, %rd10;
	and.b64  	%rd407, %rd406, -4294967296;
	setp.ne.s64 	%p30, %rd407, 0;
	@%p30 bra 	$L__BB25_9;
	cvt.u32.u64 	%r138, %rd10;
	cvt.u32.u64 	%r139, %rd554;
	div.u32 	%r140, %r139, %r138;
	mul.lo.s32 	%r141, %r140, %r138;
	sub.s32 	%r142, %r139, %r141;
	cvt.u64.u32 	%rd522, %r140;
	cvt.u64.u32 	%rd523, %r142;
	bra.uni 	$L__BB25_10;
$L__BB25_9:
	div.s64 	%rd522, %rd554, %rd10;
	mul.lo.s64 	%rd408, %rd522, %rd10;
	sub.s64 	%rd523, %rd554, %rd408;
$L__BB25_10:
	mad.lo.s64 	%rd25, %rd523, %rd17, %rd559;
	add.s32 	%r13, %r203, -2;
	mul.wide.u32 	%rd409, %r203, 8;
	add.s64 	%rd410, %rd2, %rd409;
	ld.global.u64 	%rd26, [%rd410];
	or.b64  	%rd411, %rd520, %rd26;
	and.b64  	%rd412, %rd411, -4294967296;
	setp.ne.s64 	%p31, %rd412, 0;
	@%p31 bra 	$L__BB25_12;
	cvt.u32.u64 	%r143, %rd26;
	cvt.u32.u64 	%r144, %rd520;
	div.u32 	%r145, %r144, %r143;
	mul.lo.s32 	%r146, %r145, %r143;
	sub.s32 	%r147, %r144, %r146;
	cvt.u64.u32 	%rd524, %r145;
	cvt.u64.u32 	%rd525, %r147;
	bra.uni 	$L__BB25_13;
$L__BB25_12:
	div.s64 	%rd524, %rd520, %rd26;
	mul.lo.s64 	%rd413, %rd524, %rd26;
	sub.s64 	%rd525, %rd520, %rd413;
$L__BB25_13:
	mul.wide.u32 	%rd414, %r203, 8;
	add.s64 	%rd415, %rd1, %rd414;
	ld.global.u64 	%rd33, [%rd415];
	mad.lo.s64 	%rd34, %rd33, %rd525, %rd18;
	or.b64  	%rd416, %rd522, %rd26;
	and.b64  	%rd417, %rd416, -4294967296;
	setp.ne.s64 	%p32, %rd417, 0;
	@%p32 bra 	$L__BB25_15;
	cvt.u32.u64 	%r148, %rd26;
	cvt.u32.u64 	%r149, %rd522;
	div.u32 	%r150, %r149, %r148;
	mul.lo.s32 	%r151, %r150, %r148;
	sub.s32 	%r152, %r149, %r151;
	cvt.u64.u32 	%rd526, %r150;
	cvt.u64.u32 	%rd527, %r152;
	bra.uni 	$L__BB25_16;
$L__BB25_15:
	div.s64 	%rd526, %rd522, %rd26;
	mul.lo.s64 	%rd418, %rd526, %rd26;
	sub.s64 	%rd527, %rd522, %rd418;
$L__BB25_16:
	mad.lo.s64 	%rd41, %rd527, %rd33, %rd25;
	add.s32 	%r14, %r203, -1;
	mul.wide.u32 	%rd419, %r14, 8;
	add.s64 	%rd420, %rd2, %rd419;
	ld.global.u64 	%rd42, [%rd420];
	or.b64  	%rd421, %rd524, %rd42;
	and.b64  	%rd422, %rd421, -4294967296;
	setp.ne.s64 	%p33, %rd422, 0;
	@%p33 bra 	$L__BB25_18;
	cvt.u32.u64 	%r153, %rd42;
	cvt.u32.u64 	%r154, %rd524;
	div.u32 	%r155, %r154, %r153;
	mul.lo.s32 	%r156, %r155, %r153;
	sub.s32 	%r157, %r154, %r156;
	cvt.u64.u32 	%rd528, %r155;
	cvt.u64.u32 	%rd529, %r157;
	bra.uni 	$L__BB25_19;
$L__BB25_18:
	div.s64 	%rd528, %rd524, %rd42;
	mul.lo.s64 	%rd423, %rd528, %rd42;
	sub.s64 	%rd529, %rd524, %rd423;
$L__BB25_19:
	mul.wide.u32 	%rd424, %r14, 8;
	add.s64 	%rd425, %rd1, %rd424;
	ld.global.u64 	%rd49, [%rd425];
	mad.lo.s64 	%rd50, %rd49, %rd529, %rd34;
	or.b64  	%rd426, %rd526, %rd42;
	and.b64  	%rd427, %rd426, -4294967296;
	setp.ne.s64 	%p34, %rd427, 0;
	@%p34 bra 	$L__BB25_21;
	cvt.u32.u64 	%r158, %rd42;
	cvt.u32.u64 	%r159, %rd526;
	div.u32 	%r160, %r159, %r158;
	mul.lo.s32 	%r161, %r160, %r158;
	sub.s32 	%r162, %r159, %r161;
	cvt.u64.u32 	%rd530, %r160;
	cvt.u64.u32 	%rd531, %r162;
	bra.uni 	$L__BB25_22;
$L__BB25_21:
	div.s64 	%rd530, %rd526, %rd42;
	mul.lo.s64 	%rd428, %rd530, %rd42;
	sub.s64 	%rd531, %rd526, %rd428;
$L__BB25_22:
	mad.lo.s64 	%rd57, %rd531, %rd49, %rd41;
	mul.wide.u32 	%rd429, %r13, 8;
	add.s64 	%rd430, %rd2, %rd429;
	ld.global.u64 	%rd58, [%rd430];
	or.b64  	%rd431, %rd528, %rd58;
	and.b64  	%rd432, %rd431, -4294967296;
	setp.ne.s64 	%p35, %rd432, 0;
	@%p35 bra 	$L__BB25_24;
	cvt.u32.u64 	%r163, %rd58;
	cvt.u32.u64 	%r164, %rd528;
	div.u32 	%r165, %r164, %r163;
	mul.lo.s32 	%r166, %r165, %r163;
	sub.s32 	%r167, %r164, %r166;
	cvt.u64.u32 	%rd555, %r165;
	cvt.u64.u32 	%rd533, %r167;
	bra.uni 	$L__BB25_25;
$L__BB25_24:
	div.s64 	%rd555, %rd528, %rd58;
	mul.lo.s64 	%rd433, %rd555, %rd58;
	sub.s64 	%rd533, %rd528, %rd433;
$L__BB25_25:
	mul.wide.u32 	%rd434, %r13, 8;
	add.s64 	%rd435, %rd1, %rd434;
	ld.global.u64 	%rd65, [%rd435];
	mad.lo.s64 	%rd558, %rd65, %rd533, %rd50;
	or.b64  	%rd436, %rd530, %rd58;
	and.b64  	%rd437, %rd436, -4294967296;
	setp.ne.s64 	%p36, %rd437, 0;
	@%p36 bra 	$L__BB25_27;
	cvt.u32.u64 	%r168, %rd58;
	cvt.u32.u64 	%r169, %rd530;
	div.u32 	%r170, %r169, %r168;
	mul.lo.s32 	%r171, %r170, %r168;
	sub.s32 	%r172, %r169, %r171;
	cvt.u64.u32 	%rd554, %r170;
	cvt.u64.u32 	%rd535, %r172;
	bra.uni 	$L__BB25_28;
$L__BB25_27:
	div.s64 	%rd554, %rd530, %rd58;
	mul.lo.s64 	%rd438, %rd554, %rd58;
	sub.s64 	%rd535, %rd530, %rd438;
$L__BB25_28:
	mad.lo.s64 	%rd559, %rd535, %rd65, %rd57;
	add.s32 	%r203, %r203, -4;
	add.s32 	%r202, %r202, 4;
	setp.ne.s32 	%p37, %r202, 0;
	@%p37 bra 	$L__BB25_4;
	add.s32 	%r205, %r203, 1;
$L__BB25_30:
	and.b32  	%r19, %r6, 3;
	setp.eq.s32 	%p38, %r19, 0;
	@%p38 bra 	$L__BB25_53;
	setp.eq.s32 	%p39, %r19, 1;
	@%p39 bra 	$L__BB25_45;
	mul.wide.u32 	%rd440, %r205, 8;
	add.s64 	%rd441, %rd2, %rd440;
	ld.global.u64 	%rd80, [%rd441];
	or.b64  	%rd442, %rd555, %rd80;
	and.b64  	%rd443, %rd442, -4294967296;
	setp.ne.s64 	%p40, %rd443, 0;
	@%p40 bra 	$L__BB25_34;
	cvt.u32.u64 	%r173, %rd80;
	cvt.u32.u64 	%r174, %rd555;
	div.u32 	%r175, %r174, %r173;
	mul.lo.s32 	%r176, %r175, %r173;
	sub.s32 	%r177, %r174, %r176;
	cvt.u64.u32 	%rd542, %r175;
	cvt.u64.u32 	%rd543, %r177;
	bra.uni 	$L__BB25_35;
$L__BB25_34:
	div.s64 	%rd542, %rd555, %rd80;
	mul.lo.s64 	%rd444, %rd542, %rd80;
	sub.s64 	%rd543, %rd555, %rd444;
$L__BB25_35:
	add.s64 	%rd446, %rd1, %rd440;
	ld.global.u64 	%rd87, [%rd446];
	mad.lo.s64 	%rd88, %rd87, %rd543, %rd558;
	or.b64  	%rd447, %rd554, %rd80;
	and.b64  	%rd448, %rd447, -4294967296;
	setp.ne.s64 	%p41, %rd448, 0;
	@%p41 bra 	$L__BB25_37;
	cvt.u32.u64 	%r178, %rd80;
	cvt.u32.u64 	%r179, %rd554;
	div.u32 	%r180, %r179, %r178;
	mul.lo.s32 	%r181, %r180, %r178;
	sub.s32 	%r182, %r179, %r181;
	cvt.u64.u32 	%rd544, %r180;
	cvt.u64.u32 	%rd545, %r182;
	bra.uni 	$L__BB25_38;
$L__BB25_37:
	div.s64 	%rd544, %rd554, %rd80;
	mul.lo.s64 	%rd449, %rd544, %rd80;
	sub.s64 	%rd545, %rd554, %rd449;
$L__BB25_38:
	mad.lo.s64 	%rd95, %rd545, %rd87, %rd559;
	add.s32 	%r20, %r205, -1;
	mul.wide.u32 	%rd450, %r20, 8;
	add.s64 	%rd451, %rd2, %rd450;
	ld.global.u64 	%rd96, [%rd451];
	or.b64  	%rd452, %rd542, %rd96;
	and.b64  	%rd453, %rd452, -4294967296;
	setp.ne.s64 	%p42, %rd453, 0;
	@%p42 bra 	$L__BB25_40;
	cvt.u32.u64 	%r183, %rd96;
	cvt.u32.u64 	%r184, %rd542;
	div.u32 	%r185, %r184, %r183;
	mul.lo.s32 	%r186, %r185, %r183;
	sub.s32 	%r187, %r184, %r186;
	cvt.u64.u32 	%rd555, %r185;
	cvt.u64.u32 	%rd547, %r187;
	bra.uni 	$L__BB25_41;
$L__BB25_40:
	div.s64 	%rd555, %rd542, %rd96;
	mul.lo.s64 	%rd454, %rd555, %rd96;
	sub.s64 	%rd547, %rd542, %rd454;
$L__BB25_41:
	add.s64 	%rd456, %rd1, %rd450;
	ld.global.u64 	%rd103, [%rd456];
	mad.lo.s64 	%rd558, %rd103, %rd547, %rd88;
	or.b64  	%rd457, %rd544, %rd96;
	and.b64  	%rd458, %rd457, -4294967296;
	setp.ne.s64 	%p43, %rd458, 0;
	@%p43 bra 	$L__BB25_43;
	cvt.u32.u64 	%r188, %rd96;
	cvt.u32.u64 	%r189, %rd544;
	div.u32 	%r190, %r189, %r188;
	mul.lo.s32 	%r191, %r190, %r188;
	sub.s32 	%r192, %r189, %r191;
	cvt.u64.u32 	%rd554, %r190;
	cvt.u64.u32 	%rd549, %r192;
	bra.uni 	$L__BB25_44;
$L__BB25_43:
	div.s64 	%rd554, %rd544, %rd96;
	mul.lo.s64 	%rd459, %rd554, %rd96;
	sub.s64 	%rd549, %rd544, %rd459;
$L__BB25_44:
	mad.lo.s64 	%rd559, %rd549, %rd103, %rd95;
	add.s32 	%r205, %r205, -2;
$L__BB25_45:
	and.b32  	%r193, %r6, 1;
	setp.eq.b32 	%p44, %r193, 1;
	not.pred 	%p45, %p44;
	@%p45 bra 	$L__BB25_53;
	mul.wide.u32 	%rd460, %r205, 8;
	add.s64 	%rd461, %rd2, %rd460;
	ld.global.u64 	%rd118, [%rd461];
	or.b64  	%rd462, %rd555, %rd118;
	and.b64  	%rd463, %rd462, -4294967296;
	setp.ne.s64 	%p46, %rd463, 0;
	@%p46 bra 	$L__BB25_48;
	cvt.u32.u64 	%r194, %rd118;
	cvt.u32.u64 	%r195, %rd555;
	rem.u32 	%r196, %r195, %r194;
	cvt.u64.u32 	%rd556, %r196;
	bra.uni 	$L__BB25_49;
$L__BB25_48:
	rem.s64 	%rd556, %rd555, %rd118;
$L__BB25_49:
	add.s64 	%rd465, %rd1, %rd460;
	ld.global.u64 	%rd122, [%rd465];
	mad.lo.s64 	%rd558, %rd122, %rd556, %rd558;
	or.b64  	%rd466, %rd554, %rd118;
	and.b64  	%rd467, %rd466, -4294967296;
	setp.ne.s64 	%p47, %rd467, 0;
	@%p47 bra 	$L__BB25_51;
	cvt.u32.u64 	%r197, %rd118;
	cvt.u32.u64 	%r198, %rd554;
	rem.u32 	%r199, %r198, %r197;
	cvt.u64.u32 	%rd557, %r199;
	bra.uni 	$L__BB25_52;
$L__BB25_51:
	rem.s64 	%rd557, %rd554, %rd118;
$L__BB25_52:
	mad.lo.s64 	%rd559, %rd557, %rd122, %rd559;
$L__BB25_53:
	shl.b64 	%rd468, %rd558, 3;
	add.s64 	%rd469, %rd3, %rd468;
	ld.global.u64 	%rd470, [%rd469];
	abs.s64 	%rd471, %rd470;
	shl.b64 	%rd472, %rd559, 3;
	add.s64 	%rd473, %rd3, %rd472;
	ld.global.u64 	%rd474, [%rd473];
	abs.s64 	%rd475, %rd474;
	add.s64 	%rd476, %rd475, %rd471;
	st.shared.u64 	[%r5], %rd476;
	bra.uni 	$L__BB25_114;
$L__BB25_54:
	cvt.u64.u32 	%rd591, %r4;
	setp.le.u64 	%p2, %rd262, %rd591;
	@%p2 bra 	$L__BB25_114;
	cvt.u32.u64 	%r23, %rd261;
	add.s32 	%r209, %r23, -1;
	setp.lt.s32 	%p3, %r209, 0;
	mov.b64 	%rd600, 0;
	@%p3 bra 	$L__BB25_113;
	and.b32  	%r25, %r23, 7;
	setp.lt.u32 	%p4, %r209, 7;
	mov.b64 	%rd600, 0;
	@%p4 bra 	$L__BB25_84;
	add.s32 	%r207, %r23, -4;
	and.b32  	%r57, %r23, -8;
	neg.s32 	%r206, %r57;
	mov.b64 	%rd600, 0;
$L__BB25_58:
	.pragma "nounroll";
	add.s32 	%r30, %r207, 3;
	mul.wide.u32 	%rd271, %r30, 8;
	add.s64 	%rd272, %rd2, %rd271;
	ld.global.u64 	%rd133, [%rd272];
	or.b64  	%rd273, %rd591, %rd133;
	and.b64  	%rd274, %rd273, -4294967296;
	setp.ne.s64 	%p5, %rd274, 0;
	@%p5 bra 	$L__BB25_60;
	cvt.u32.u64 	%r58, %rd133;
	cvt.u32.u64 	%r59, %rd591;
	div.u32 	%r60, %r59, %r58;
	mul.lo.s32 	%r61, %r60, %r58;
	sub.s32 	%r62, %r59, %r61;
	cvt.u64.u32 	%rd562, %r60;
	cvt.u64.u32 	%rd563, %r62;
	bra.uni 	$L__BB25_61;
$L__BB25_60:
	div.s64 	%rd562, %rd591, %rd133;
	mul.lo.s64 	%rd275, %rd562, %rd133;
	sub.s64 	%rd563, %rd591, %rd275;
$L__BB25_61:
	add.s64 	%rd277, %rd1, %rd271;
	ld.global.u64 	%rd278, [%rd277];
	mad.lo.s64 	%rd140, %rd278, %rd563, %rd600;
	add.s32 	%r31, %r207, 2;
	mul.wide.u32 	%rd279, %r31, 8;
	add.s64 	%rd280, %rd2, %rd279;
	ld.global.u64 	%rd141, [%rd280];
	or.b64  	%rd281, %rd562, %rd141;
	and.b64  	%rd282, %rd281, -4294967296;
	setp.ne.s64 	%p6, %rd282, 0;
	@%p6 bra 	$L__BB25_63;
	cvt.u32.u64 	%r63, %rd141;
	cvt.u32.u64 	%r64, %rd562;
	div.u32 	%r65, %r64, %r63;
	mul.lo.s32 	%r66, %r65, %r63;
	sub.s32 	%r67, %r64, %r66;
	cvt.u64.u32 	%rd564, %r65;
	cvt.u64.u32 	%rd565, %r67;
	bra.uni 	$L__BB25_64;
$L__BB25_63:
	div.s64 	%rd564, %rd562, %rd141;
	mul.lo.s64 	%rd283, %rd564, %rd141;
	sub.s64 	%rd565, %rd562, %rd283;
$L__BB25_64:
	add.s64 	%rd285, %rd1, %rd279;
	ld.global.u64 	%rd286, [%rd285];
	mad.lo.s64 	%rd148, %rd286, %rd565, %rd140;
	add.s32 	%r32, %r207, 1;
	mul.wide.u32 	%rd287, %r32, 8;
	add.s64 	%rd288, %rd2, %rd287;
	ld.global.u64 	%rd149, [%rd288];
	or.b64  	%rd289, %rd564, %rd149;
	and.b64  	%rd290, %rd289, -4294967296;
	setp.ne.s64 	%p7, %rd290, 0;
	@%p7 bra 	$L__BB25_66;
	cvt.u32.u64 	%r68, %rd149;
	cvt.u32.u64 	%r69, %rd564;
	div.u32 	%r70, %r69, %r68;
	mul.lo.s32 	%r71, %r70, %r68;
	sub.s32 	%r72, %r69, %r71;
	cvt.u64.u32 	%rd566, %r70;
	cvt.u64.u32 	%rd567, %r72;
	bra.uni 	$L__BB25_67;
$L__BB25_66:
	div.s64 	%rd566, %rd564, %rd149;
	mul.lo.s64 	%rd291, %rd566, %rd149;
	sub.s64 	%rd567, %rd564, %rd291;
$L__BB25_67:
	add.s64 	%rd293, %rd1, %rd287;
	ld.global.u64 	%rd294, [%rd293];
	mad.lo.s64 	%rd156, %rd294, %rd567, %rd148;
	add.s32 	%r33, %r207, -4;
	mul.wide.u32 	%rd295, %r207, 8;
	add.s64 	%rd296, %rd2, %rd295;
	ld.global.u64 	%rd157, [%rd296];
	or.b64  	%rd297, %rd566, %rd157;
	and.b64  	%rd298, %rd297, -4294967296;
	setp.ne.s64 	%p8, %rd298, 0;
	@%p8 bra 	$L__BB25_69;
	cvt.u32.u64 	%r73, %rd157;
	cvt.u32.u64 	%r74, %rd566;
	div.u32 	%r75, %r74, %r73;
	mul.lo.s32 	%r76, %r75, %r73;
	sub.s32 	%r77, %r74, %r76;
	cvt.u64.u32 	%rd568, %r75;
	cvt.u64.u32 	%rd569, %r77;
	bra.uni 	$L__BB25_70;
$L__BB25_69:
	div.s64 	%rd568, %rd566, %rd157;
	mul.lo.s64 	%rd299, %rd568, %rd157;
	sub.s64 	%rd569, %rd566, %rd299;
$L__BB25_70:
	add.s64 	%rd301, %rd1, %rd295;
	ld.global.u64 	%rd302, [%rd301];
	mad.lo.s64 	%rd164, %rd302, %rd569, %rd156;
	add.s32 	%r34, %r207, -1;
	mul.wide.u32 	%rd303, %r34, 8;
	add.s64 	%rd304, %rd2, %rd303;
	ld.global.u64 	%rd165, [%rd304];
	or.b64  	%rd305, %rd568, %rd165;
	and.b64  	%rd306, %rd305, -4294967296;
	setp.ne.s64 	%p9, %rd306, 0;
	@%p9 bra 	$L__BB25_72;
	cvt.u32.u64 	%r78, %rd165;
	cvt.u32.u64 	%r79, %rd568;
	div.u32 	%r80, %r79, %r78;
	mul.lo.s32 	%r81, %r80, %r78;
	sub.s32 	%r82, %r79, %r81;
	cvt.u64.u32 	%rd570, %r80;
	cvt.u64.u32 	%rd571, %r82;
	bra.uni 	$L__BB25_73;
$L__BB25_72:
	div.s64 	%rd570, %rd568, %rd165;
	mul.lo.s64 	%rd307, %rd570, %rd165;
	sub.s64 	%rd571, %rd568, %rd307;
$L__BB25_73:
	add.s64 	%rd309, %rd1, %rd303;
	ld.global.u64 	%rd310, [%rd309];
	mad.lo.s64 	%rd172, %rd310, %rd571, %rd164;
	add.s32 	%r35, %r207, -2;
	mul.wide.u32 	%rd311, %r35, 8;
	add.s64 	%rd312, %rd2, %rd311;
	ld.global.u64 	%rd173, [%rd312];
	or.b64  	%rd313, %rd570, %rd173;
	and.b64  	%rd314, %rd313, -4294967296;
	setp.ne.s64 	%p10, %rd314, 0;
	@%p10 bra 	$L__BB25_75;
	cvt.u32.u64 	%r83, %rd173;
	cvt.u32.u64 	%r84, %rd570;
	div.u32 	%r85, %r84, %r83;
	mul.lo.s32 	%r86, %r85, %r83;
	sub.s32 	%r87, %r84, %r86;
	cvt.u64.u32 	%rd572, %r85;
	cvt.u64.u32 	%rd573, %r87;
	bra.uni 	$L__BB25_76;
$L__BB25_75:
	div.s64 	%rd572, %rd570, %rd173;
	mul.lo.s64 	%rd315, %rd572, %rd173;
	sub.s64 	%rd573, %rd570, %rd315;
$L__BB25_76:
	add.s64 	%rd317, %rd1, %rd311;
	ld.global.u64 	%rd318, [%rd317];
	mad.lo.s64 	%rd180, %rd318, %rd573, %rd172;
	add.s32 	%r36, %r207, -3;
	mul.wide.u32 	%rd319, %r36, 8;
	add.s64 	%rd320, %rd2, %rd319;
	ld.global.u64 	%rd181, [%rd320];
	or.b64  	%rd321, %rd572, %rd181;
	and.b64  	%rd322, %rd321, -4294967296;
	setp.ne.s64 	%p11, %rd322, 0;
	@%p11 bra 	$L__BB25_78;
	cvt.u32.u64 	%r88, %rd181;
	cvt.u32.u64 	%r89, %rd572;
	div.u32 	%r90, %r89, %r88;
	mul.lo.s32 	%r91, %r90, %r88;
	sub.s32 	%r92, %r89, %r91;
	cvt.u64.u32 	%rd574, %r90;
	cvt.u64.u32 	%rd575, %r92;
	bra.uni 	$L__BB25_79;
$L__BB25_78:
	div.s64 	%rd574, %rd572, %rd181;
	mul.lo.s64 	%rd323, %rd574, %rd181;
	sub.s64 	%rd575, %rd572, %rd323;
$L__BB25_79:
	add.s64 	%rd325, %rd1, %rd319;
	ld.global.u64 	%rd326, [%rd325];
	mad.lo.s64 	%rd188, %rd326, %rd575, %rd180;
	mul.wide.u32 	%rd327, %r33, 8;
	add.s64 	%rd328, %rd2, %rd327;
	ld.global.u64 	%rd189, [%rd328];
	or.b64  	%rd329, %rd574, %rd189;
	and.b64  	%rd330, %rd329, -4294967296;
	setp.ne.s64 	%p12, %rd330, 0;
	@%p12 bra 	$L__BB25_81;
	cvt.u32.u64 	%r93, %rd189;
	cvt.u32.u64 	%r94, %rd574;
	div.u32 	%r95, %r94, %r93;
	mul.lo.s32 	%r96, %r95, %r93;
	sub.s32 	%r97, %r94, %r96;
	cvt.u64.u32 	%rd591, %r95;
	cvt.u64.u32 	%rd577, %r97;
	bra.uni 	$L__BB25_82;
$L__BB25_81:
	div.s64 	%rd591, %rd574, %rd189;
	mul.lo.s64 	%rd331, %rd591, %rd189;
	sub.s64 	%rd577, %rd574, %rd331;
$L__BB25_82:
	add.s64 	%rd333, %rd1, %rd327;
	ld.global.u64 	%rd334, [%rd333];
	mad.lo.s64 	%rd600, %rd334, %rd577, %rd188;
	add.s32 	%r207, %r207, -8;
	add.s32 	%r206, %r206, 8;
	setp.ne.s32 	%p13, %r206, 0;
	@%p13 bra 	$L__BB25_58;
	add.s32 	%r209, %r207, 3;
$L__BB25_84:
	setp.eq.s32 	%p14, %r25, 0;
	@%p14 bra 	$L__BB25_113;
	and.b32  	%r41, %r23, 3;
	setp.lt.u32 	%p15, %r25, 4;
	@%p15 bra 	$L__BB25_99;
	mul.wide.u32 	%rd336, %r209, 8;
	add.s64 	%rd337, %rd2, %rd336;
	ld.global.u64 	%rd200, [%rd337];
	or.b64  	%rd338, %rd591, %rd200;
	and.b64  	%rd339, %rd338, -4294967296;
	setp.ne.s64 	%p16, %rd339, 0;
	@%p16 bra 	$L__BB25_88;
	cvt.u32.u64 	%r98, %rd200;
	cvt.u32.u64 	%r99, %rd591;
	div.u32 	%r100, %r99, %r98;
	mul.lo.s32 	%r101, %r100, %r98;
	sub.s32 	%r102, %r99, %r101;
	cvt.u64.u32 	%rd581, %r100;
	cvt.u64.u32 	%rd582, %r102;
	bra.uni 	$L__BB25_89;
$L__BB25_88:
	div.s64 	%rd581, %rd591, %rd200;
	mul.lo.s64 	%rd340, %rd581, %rd200;
	sub.s64 	%rd582, %rd591, %rd340;
$L__BB25_89:
	add.s64 	%rd342, %rd1, %rd336;
	ld.global.u64 	%rd343, [%rd342];
	mad.lo.s64 	%rd207, %rd343, %rd582, %rd600;
	add.s32 	%r42, %r209, -1;
	mul.wide.u32 	%rd344, %r42, 8;
	add.s64 	%rd345, %rd2, %rd344;
	ld.global.u64 	%rd208, [%rd345];
	or.b64  	%rd346, %rd581, %rd208;
	and.b64  	%rd347, %rd346, -4294967296;
	setp.ne.s64 	%p17, %rd347, 0;
	@%p17 bra 	$L__BB25_91;
	cvt.u32.u64 	%r103, %rd208;
	cvt.u32.u64 	%r104, %rd581;
	div.u32 	%r105, %r104, %r103;
	mul.lo.s32 	%r106, %r105, %r103;
	sub.s32 	%r107, %r104, %r106;
	cvt.u64.u32 	%rd583, %r105;
	cvt.u64.u32 	%rd584, %r107;
	bra.uni 	$L__BB25_92;
$L__BB25_91:
	div.s64 	%rd583, %rd581, %rd208;
	mul.lo.s64 	%rd348, %rd583, %rd208;
	sub.s64 	%rd584, %rd581, %rd348;
$L__BB25_92:
	add.s64 	%rd350, %rd1, %rd344;
	ld.global.u64 	%rd351, [%rd350];
	mad.lo.s64 	%rd215, %rd351, %rd584, %rd207;
	add.s32 	%r43, %r209, -2;
	mul.wide.u32 	%rd352, %r43, 8;
	add.s64 	%rd353, %rd2, %rd352;
	ld.global.u64 	%rd216, [%rd353];
	or.b64  	%rd354, %rd583, %rd216;
	and.b64  	%rd355, %rd354, -4294967296;
	setp.ne.s64 	%p18, %rd355, 0;
	@%p18 bra 	$L__BB25_94;
	cvt.u32.u64 	%r108, %rd216;
	cvt.u32.u64 	%r109, %rd583;
	div.u32 	%r110, %r109, %r108;
	mul.lo.s32 	%r111, %r110, %r108;
	sub.s32 	%r112, %r109, %r111;
	cvt.u64.u32 	%rd585, %r110;
	cvt.u64.u32 	%rd586, %r112;
	bra.uni 	$L__BB25_95;
$L__BB25_94:
	div.s64 	%rd585, %rd583, %rd216;
	mul.lo.s64 	%rd356, %rd585, %rd216;
	sub.s64 	%rd586, %rd583, %rd356;
$L__BB25_95:
	add.s64 	%rd358, %rd1, %rd352;
	ld.global.u64 	%rd359, [%rd358];
	mad.lo.s64 	%rd223, %rd359, %rd586, %rd215;
	add.s32 	%r44, %r209, -3;
	mul.wide.u32 	%rd360, %r44, 8;
	add.s64 	%rd361, %rd2, %rd360;
	ld.global.u64 	%rd224, [%rd361];
	or.b64  	%rd362, %rd585, %rd224;
	and.b64  	%rd363, %rd362, -4294967296;
	setp.ne.s64 	%p19, %rd363, 0;
	@%p19 bra 	$L__BB25_97;
	cvt.u32.u64 	%r113, %rd224;
	cvt.u32.u64 	%r114, %rd585;
	div.u32 	%r115, %r114, %r113;
	mul.lo.s32 	%r116, %r115, %r113;
	sub.s32 	%r117, %r114, %r116;
	cvt.u64.u32 	%rd591, %r115;
	cvt.u64.u32 	%rd588, %r117;
	bra.uni 	$L__BB25_98;
$L__BB25_97:
	div.s64 	%rd591, %rd585, %rd224;
	mul.lo.s64 	%rd364, %rd591, %rd224;
	sub.s64 	%rd588, %rd585, %rd364;
$L__BB25_98:
	add.s64 	%rd366, %rd1, %rd360;
	ld.global.u64 	%rd367, [%rd366];
	mad.lo.s64 	%rd600, %rd367, %rd588, %rd223;
	add.s32 	%r209, %r209, -4;
$L__BB25_99:
	setp.eq.s32 	%p20, %r41, 0;
	@%p20 bra 	$L__BB25_113;
	setp.eq.s32 	%p21, %r41, 1;
	@%p21 bra 	$L__BB25_108;
	mul.wide.u32 	%rd369, %r209, 8;
	add.s64 	%rd370, %rd2, %rd369;
	ld.global.u64 	%rd235, [%rd370];
	or.b64  	%rd371, %rd591, %rd235;
	and.b64  	%rd372, %rd371, -4294967296;
	setp.ne.s64 	%p22, %rd372, 0;
	@%p22 bra 	$L__BB25_103;
	cvt.u32.u64 	%r118, %rd235;
	cvt.u32.u64 	%r119, %rd591;
	div.u32 	%r120, %r119, %r118;
	mul.lo.s32 	%r121, %r120, %r118;
	sub.s32 	%r122, %r119, %r121;
	cvt.u64.u32 	%rd592, %r120;
	cvt.u64.u32 	%rd593, %r122;
	bra.uni 	$L__BB25_104;
$L__BB25_103:
	div.s64 	%rd592, %rd591, %rd235;
	mul.lo.s64 	%rd373, %rd592, %rd235;
	sub.s64 	%rd593, %rd591, %rd373;
$L__BB25_104:
	add.s64 	%rd375, %rd1, %rd369;
	ld.global.u64 	%rd376, [%rd375];
	mad.lo.s64 	%rd242, %rd376, %rd593, %rd600;
	add.s32 	%r47, %r209, -1;
	mul.wide.u32 	%rd377, %r47, 8;
	add.s64 	%rd378, %rd2, %rd377;
	ld.global.u64 	%rd243, [%rd378];
	or.b64  	%rd379, %rd592, %rd243;
	and.b64  	%rd380, %rd379, -4294967296;
	setp.ne.s64 	%p23, %rd380, 0;
	@%p23 bra 	$L__BB25_106;
	cvt.u32.u64 	%r123, %rd243;
	cvt.u32.u64 	%r124, %rd592;
	div.u32 	%r125, %r124, %r123;
	mul.lo.s32 	%r126, %r125, %r123;
	sub.s32 	%r127, %r124, %r126;
	cvt.u64.u32 	%rd591, %r125;
	cvt.u64.u32 	%rd595, %r127;
	bra.uni 	$L__BB25_107;
$L__BB25_106:
	div.s64 	%rd591, %rd592, %rd243;
	mul.lo.s64 	%rd381, %rd591, %rd243;
	sub.s64 	%rd595, %rd592, %rd381;
$L__BB25_107:
	add.s64 	%rd383, %rd1, %rd377;
	ld.global.u64 	%rd384, [%rd383];
	mad.lo.s64 	%rd600, %rd384, %rd595, %rd242;
	add.s32 	%r209, %r209, -2;
$L__BB25_108:
	and.b32  	%r128, %r23, 1;
	setp.eq.b32 	%p24, %r128, 1;
	not.pred 	%p25, %p24;
	@%p25 bra 	$L__BB25_113;
	mul.wide.u32 	%rd385, %r209, 8;
	add.s64 	%rd386, %rd2, %rd385;
	ld.global.u64 	%rd254, [%rd386];
	or.b64  	%rd387, %rd591, %rd254;
	and.b64  	%rd388, %rd387, -4294967296;
	setp.ne.s64 	%p26, %rd388, 0;
	@%p26 bra 	$L__BB25_111;
	cvt.u32.u64 	%r129, %rd254;
	cvt.u32.u64 	%r130, %rd591;
	rem.u32 	%r131, %r130, %r129;
	cvt.u64.u32 	%rd599, %r131;
	bra.uni 	$L__BB25_112;
$L__BB25_111:
	rem.s64 	%rd599, %rd591, %rd254;
$L__BB25_112:
	add.s64 	%rd390, %rd1, %rd385;
	ld.global.u64 	%rd391, [%rd390];
	mad.lo.s64 	%rd600, %rd391, %rd599, %rd600;
$L__BB25_113:
	shl.b64 	%rd392, %rd600, 3;
	add.s64 	%rd393, %rd3, %rd392;
	ld.global.u64 	%rd394, [%rd393];
	st.shared.u64 	[%r5], %rd394;
$L__BB25_114:
	bar.sync 	0;
	setp.lt.u32 	%p48, %r211, 66;
	@%p48 bra 	$L__BB25_118;
$L__BB25_115:
	shr.u32 	%r51, %r211, 1;
	setp.ge.u32 	%p49, %r1, %r51;
	@%p49 bra 	$L__BB25_117;
	ld.shared.u64 	%rd477, [%r5];
	abs.s64 	%rd478, %rd477;
	shl.b32 	%r200, %r51, 3;
	add.s32 	%r201, %r5, %r200;
	ld.shared.u64 	%rd479, [%r201];
	abs.s64 	%rd480, %rd479;
	add.s64 	%rd481, %rd480, %rd478;
	st.shared.u64 	[%r5], %rd481;
$L__BB25_117:
	bar.sync 	0;
	setp.gt.u32 	%p50, %r211, 131;
	mov.u32 	%r211, %r51;
	@%p50 bra 	$L__BB25_115;
$L__BB25_118:
	setp.gt.u32 	%p51, %r1, 31;
	@%p51 bra 	$L__BB25_121;
	ld.volatile.shared.u64 	%rd482, [%r5];
	abs.s64 	%rd483, %rd482;
	ld.volatile.shared.u64 	%rd484, [%r5+256];
	abs.s64 	%rd485, %rd484;
	add.s64 	%rd486, %rd485, %rd483;
	st.volatile.shared.u64 	[%r5], %rd486;
	ld.volatile.shared.u64 	%rd487, [%r5];
	abs.s64 	%rd488, %rd487;
	ld.volatile.shared.u64 	%rd489, [%r5+128];
	abs.s64 	%rd490, %rd489;
	add.s64 	%rd491, %rd490, %rd488;
	st.volatile.shared.u64 	[%r5], %rd491;
	ld.volatile.shared.u64 	%rd492, [%r5];
	abs.s64 	%rd493, %rd492;
	ld.volatile.shared.u64 	%rd494, [%r5+64];
	abs.s64 	%rd495, %rd494;
	add.s64 	%rd496, %rd495, %rd493;
	st.volatile.shared.u64 	[%r5], %rd496;
	ld.volatile.shared.u64 	%rd497, [%r5];
	abs.s64 	%rd498, %rd497;
	ld.volatile.shared.u64 	%rd499, [%r5+32];
	abs.s64 	%rd500, %rd499;
	add.s64 	%rd501, %rd500, %rd498;
	st.volatile.shared.u64 	[%r5], %rd501;
	ld.volatile.shared.u64 	%rd502, [%r5];
	abs.s64 	%rd503, %rd502;
	ld.volatile.shared.u64 	%rd504, [%r5+16];
	abs.s64 	%rd505, %rd504;
	add.s64 	%rd506, %rd505, %rd503;
	st.volatile.shared.u64 	[%r5], %rd506;
	ld.volatile.shared.u64 	%rd507, [%r5];
	abs.s64 	%rd508, %rd507;
	ld.volatile.shared.u64 	%rd509, [%r5+8];
	abs.s64 	%rd510, %rd509;
	add.s64 	%rd511, %rd510, %rd508;
	st.volatile.shared.u64 	[%r5], %rd511;
	setp.ne.s32 	%p52, %r1, 0;
	@%p52 bra 	$L__BB25_121;
	ld.shared.u64 	%rd512, [sdata_i64];
	cvta.to.global.u64 	%rd513, %rd260;
	mul.wide.u32 	%rd514, %r2, 8;
	add.s64 	%rd515, %rd513, %rd514;
	st.global.u64 	[%rd515], %rd512;
$L__BB25_121:
	ret;

}
	// .globl	contiguous_reduce2_i64
.visible .entry contiguous_reduce2_i64(
	.param .u64 .ptr .align 1 contiguous_reduce2_i64_param_0,
	.param .u64 .ptr .align 1 contiguous_reduce2_i64_param_1,
	.param .u64 .ptr .align 1 contiguous_reduce2_i64_param_2,
	.param .u64 .ptr .align 1 contiguous_reduce2_i64_param_3,
	.param .u64 contiguous_reduce2_i64_param_4,
	.param .u64 contiguous_reduce2_i64_param_5,
	.param .u64 contiguous_reduce2_i64_param_6
)
{
	.reg .pred 	%p<53>;
	.reg .b32 	%r<216>;
	.reg .b64 	%rd<615>;

	ld.param.u64 	%rd266, [contiguous_reduce2_i64_param_1];
	ld.param.u64 	%rd267, [contiguous_reduce2_i64_param_2];
	ld.param.u64 	%rd268, [contiguous_reduce2_i64_param_3];
	ld.param.u64 	%rd263, [contiguous_reduce2_i64_param_4];
	ld.param.u64 	%rd264, [contiguous_reduce2_i64_param_5];
	ld.param.u64 	%rd265, [contiguous_reduce2_i64_param_6];
	cvta.to.global.u64 	%rd1, %rd268;
	cvta.to.global.u64 	%rd2, %rd267;
	cvta.to.global.u64 	%rd614, %rd266;
	mov.u32 	%r1, %tid.x;
	mov.u32 	%r2, %ctaid.x;
	mov.u32 	%r215, %ntid.x;
	mul.lo.s32 	%r51, %r2, %r215;
	shl.b32 	%r52, %r51, 1;
	add.s32 	%r4, %r52, %r1;
	shl.b32 	%r53, %r1, 3;
	mov.u32 	%r54, sdata_i64;
	add.s32 	%r5, %r54, %r53;
	mov.b64 	%rd269, 0;
	st.shared.u64 	[%r5], %rd269;
	add.s32 	%r55, %r4, %r215;
	cvt.u64.u32 	%rd4, %r55;
	setp.le.u64 	%p1, %rd264, %rd4;
	@%p1 bra 	$L__BB26_54;
	cvt.u64.u32 	%rd403, %r4;
	mov.u32 	%r132, %ctaid.y;
	cvt.u64.u32 	%rd404, %r132;
	mul.lo.s64 	%rd405, %rd264, %rd404;
	add.s64 	%rd568, %rd405, %rd403;
	add.s64 	%rd566, %rd405, %rd4;
	cvt.u32.u64 	%r6, %rd263;
	add.s32 	%r209, %r6, -1;
	setp.lt.s32 	%p27, %r209, 0;
	mov.b64 	%rd572, 0;
	mov.u64 	%rd573, %rd572;
	@%p27 bra 	$L__BB26_53;
	setp.lt.u32 	%p28, %r209, 3;
	mov.b64 	%rd573, 0;
	mov.u64 	%rd572, %rd573;
	@%p28 bra 	$L__BB26_30;
	add.s32 	%r207, %r6, -2;
	and.b32  	%r133, %r6, -4;
	neg.s32 	%r206, %r133;
	mov.b64 	%rd573, 0;
$L__BB26_4:
	.pragma "nounroll";
	add.s32 	%r12, %r207, 1;
	mul.wide.u32 	%rd409, %r12, 8;
	add.s64 	%rd410, %rd2, %rd409;
	ld.global.u64 	%rd11, [%rd410];
	or.b64  	%rd411, %rd568, %rd11;
	and.b64  	%rd412, %rd411, -4294967296;
	setp.ne.s64 	%p29, %rd412, 0;
	@%p29 bra 	$L__BB26_6;
	cvt.u32.u64 	%r134, %rd11;
	cvt.u32.u64 	%r135, %rd568;
	div.u32 	%r136, %r135, %r134;
	mul.lo.s32 	%r137, %r136, %r134;
	sub.s32 	%r138, %r135, %r137;
	cvt.u64.u32 	%rd534, %r136;
	cvt.u64.u32 	%rd535, %r138;
	bra.uni 	$L__BB26_7;
$L__BB26_6:
	div.s64 	%rd534, %rd568, %rd11;
	mul.lo.s64 	%rd413, %rd534, %rd11;
	sub.s64 	%rd535, %rd568, %rd413;
$L__BB26_7:
	mul.wide.u32 	%rd414, %r12, 8;
	add.s64 	%rd415, %rd1, %rd414;
	ld.global.u64 	%rd18, [%rd415];
	mad.lo.s64 	%rd19, %rd18, %rd535, %rd572;
	or.b64  	%rd416, %rd566, %rd11;
	and.b64  	%rd417, %rd416, -4294967296;
	setp.ne.s64 	%p30, %rd417, 0;
	@%p30 bra 	$L__BB26_9;
	cvt.u32.u64 	%r139, %rd11;
	cvt.u32.u64 	%r140, %rd566;
	div.u32 	%r141, %r140, %r139;
	mul.lo.s32 	%r142, %r141, %r139;
	sub.s32 	%r143, %r140, %r142;
	cvt.u64.u32 	%rd536, %r141;
	cvt.u64.u32 	%rd537, %r143;
	bra.uni 	$L__BB26_10;
$L__BB26_9:
	div.s64 	%rd536, %rd566, %rd11;
	mul.lo.s64 	%rd418, %rd536, %rd11;
	sub.s64 	%rd537, %rd566, %rd418;
$L__BB26_10:
	mad.lo.s64 	%rd26, %rd537, %rd18, %rd573;
	mul.wide.u32 	%rd419, %r207, 8;
	add.s64 	%rd420, %rd2, %rd419;
	ld.global.u64 	%rd27, [%rd420];
	or.b64  	%rd421, %rd534, %rd27;
	and.b64  	%rd422, %rd421, -4294967296;
	setp.ne.s64 	%p31, %rd422, 0;
	@%p31 bra 	$L__BB26_12;
	cvt.u32.u64 	%r144, %rd27;
	cvt.u32.u64 	%r145, %rd534;
	div.u32 	%r146, %r145, %r144;
	mul.lo.s32 	%r147, %r146, %r144;
	sub.s32 	%r148, %r145, %r147;
	cvt.u64.u32 	%rd538, %r146;
	cvt.u64.u32 	%rd539, %r148;
	bra.uni 	$L__BB26_13;
$L__BB26_12:
	div.s64 	%rd538, %rd534, %rd27;
	mul.lo.s64 	%rd423, %rd538, %rd27;
	sub.s64 	%rd539, %rd534, %rd423;
$L__BB26_13:
	mul.wide.u32 	%rd424, %r207, 8;
	add.s64 	%rd425, %rd1, %rd424;
	ld.global.u64 	%rd34, [%rd425];
	mad.lo.s64 	%rd35, %rd34, %rd539, %rd19;
	or.b64  	%rd426, %rd536, %rd27;
	and.b64  	%rd427, %rd426, -4294967296;
	setp.ne.s64 	%p32, %rd427, 0;
	@%p32 bra 	$L__BB26_15;
	cvt.u32.u64 	%r149, %rd27;
	cvt.u32.u64 	%r150, %rd536;
	div.u32 	%r151, %r150, %r149;
	mul.lo.s32 	%r152, %r151, %r149;
	sub.s32 	%r153, %r150, %r152;
	cvt.u64.u32 	%rd540, %r151;
	cvt.u64.u32 	%rd541, %r153;
	bra.uni 	$L__BB26_16;
$L__BB26_15:
	div.s64 	%rd540, %rd536, %rd27;
	mul.lo.s64 	%rd428, %rd540, %rd27;
	sub.s64 	%rd541, %rd536, %rd428;
$L__BB26_16:
	mad.lo.s64 	%rd42, %rd541, %rd34, %rd26;
	add.s32 	%r13, %r207, -1;
	mul.wide.u32 	%rd429, %r13, 8;
	add.s64 	%rd430, %rd2, %rd429;
	ld.global.u64 	%rd43, [%rd430];
	or.b64  	%rd431, %rd538, %rd43;
	and.b64  	%rd432, %rd431, -4294967296;
	setp.ne.s64 	%p33, %rd432, 0;
	@%p33 bra 	$L__BB26_18;
	cvt.u32.u64 	%r154, %rd43;
	cvt.u32.u64 	%r155, %rd538;
	div.u32 	%r156, %r155, %r154;
	mul.lo.s32 	%r157, %r156, %r154;
	sub.s32 	%r158, %r155, %r157;
	cvt.u64.u32 	%rd542, %r156;
	cvt.u64.u32 	%rd543, %r158;
	bra.uni 	$L__BB26_19;
$L__BB26_18:
	div.s64 	%rd542, %rd538, %rd43;
	mul.lo.s64 	%rd433, %rd542, %rd43;
	sub.s64 	%rd543, %rd538, %rd433;
$L__BB26_19:
	mul.wide.u32 	%rd434, %r13, 8;
	add.s64 	%rd435, %rd1, %rd434;
	ld.global.u64 	%rd50, [%rd435];
	mad.lo.s64 	%rd51, %rd50, %rd543, %rd35;
	or.b64  	%rd436, %rd540, %rd43;
	and.b64  	%rd437, %rd436, -4294967296;
	setp.ne.s64 	%p34, %rd437, 0;
	@%p34 bra 	$L__BB26_21;
	cvt.u32.u64 	%r159, %rd43;
	cvt.u32.u64 	%r160, %rd540;
	div.u32 	%r161, %r160, %r159;
	mul.lo.s32 	%r162, %r161, %r159;
	sub.s32 	%r163, %r160, %r162;
	cvt.u64.u32 	%rd544, %r161;
	cvt.u64.u32 	%rd545, %r163;
	bra.uni 	$L__BB26_22;
$L__BB26_21:
	div.s64 	%rd544, %rd540, %rd43;
	mul.lo.s64 	%rd438, %rd544, %rd43;
	sub.s64 	%rd545, %rd540, %rd438;
$L__BB26_22:
	mad.lo.s64 	%rd58, %rd545, %rd50, %rd42;
	add.s32 	%r164, %r207, -2;
	mul.wide.u32 	%rd439, %r164, 8;
	add.s64 	%rd440, %rd2, %rd439;
	ld.global.u64 	%rd59, [%rd440];
	or.b64  	%rd441, %rd542, %rd59;
	and.b64  	%rd442, %rd441, -4294967296;
	setp.ne.s64 	%p35, %rd442, 0;
	@%p35 bra 	$L__BB26_24;
	cvt.u32.u64 	%r165, %rd59;
	cvt.u32.u64 	%r166, %rd542;
	div.u32 	%r167, %r166, %r165;
	mul.lo.s32 	%r168, %r167, %r165;
	sub.s32 	%r169, %r166, %r168;
	cvt.u64.u32 	%rd568, %r167;
	cvt.u64.u32 	%rd547, %r169;
	bra.uni 	$L__BB26_25;
$L__BB26_24:
	div.s64 	%rd568, %rd542, %rd59;
	mul.lo.s64 	%rd443, %rd568, %rd59;
	sub.s64 	%rd547, %rd542, %rd443;
$L__BB26_25:
	mul.wide.u32 	%rd444, %r164, 8;
	add.s64 	%rd445, %rd1, %rd444;
	ld.global.u64 	%rd66, [%rd445];
	mad.lo.s64 	%rd572, %rd66, %rd547, %rd51;
	or.b64  	%rd446, %rd544, %rd59;
	and.b64  	%rd447, %rd446, -4294967296;
	setp.ne.s64 	%p36, %rd447, 0;
	@%p36 bra 	$L__BB26_27;
	cvt.u32.u64 	%r171, %rd59;
	cvt.u32.u64 	%r172, %rd544;
	div.u32 	%r173, %r172, %r171;
	mul.lo.s32 	%r174, %r173, %r171;
	sub.s32 	%r175, %r172, %r174;
	cvt.u64.u32 	%rd566, %r173;
	cvt.u64.u32 	%rd549, %r175;
	bra.uni 	$L__BB26_28;
$L__BB26_27:
	div.s64 	%rd566, %rd544, %rd59;
	mul.lo.s64 	%rd448, %rd566, %rd59;
	sub.s64 	%rd549, %rd544, %rd448;
$L__BB26_28:
	mad.lo.s64 	%rd573, %rd549, %rd66, %rd58;
	add.s32 	%r207, %r207, -4;
	add.s32 	%r206, %r206, 4;
	setp.ne.s32 	%p37, %r206, 0;
	@%p37 bra 	$L__BB26_4;
	add.s32 	%r209, %r207, 1;
$L__BB26_30:
	and.b32  	%r18, %r6, 3;
	setp.eq.s32 	%p38, %r18, 0;
	@%p38 bra 	$L__BB26_53;
	setp.eq.s32 	%p39, %r18, 1;
	@%p39 bra 	$L__BB26_45;
	mul.wide.u32 	%rd450, %r209, 8;
	add.s64 	%rd451, %rd2, %rd450;
	ld.global.u64 	%rd81, [%rd451];
	or.b64  	%rd452, %rd568, %rd81;
	and.b64  	%rd453, %rd452, -4294967296;
	setp.ne.s64 	%p40, %rd453, 0;
	@%p40 bra 	$L__BB26_34;
	cvt.u32.u64 	%r176, %rd81;
	cvt.u32.u64 	%r177, %rd568;
	div.u32 	%r178, %r177, %r176;
	mul.lo.s32 	%r179, %r178, %r176;
	sub.s32 	%r180, %r177, %r179;
	cvt.u64.u32 	%rd556, %r178;
	cvt.u64.u32 	%rd557, %r180;
	bra.uni 	$L__BB26_35;
$L__BB26_34:
	div.s64 	%rd556, %rd568, %rd81;
	mul.lo.s64 	%rd454, %rd556, %rd81;
	sub.s64 	%rd557, %rd568, %rd454;
$L__BB26_35:
	add.s64 	%rd456, %rd1, %rd450;
	ld.global.u64 	%rd88, [%rd456];
	mad.lo.s64 	%rd89, %rd88, %rd557, %rd572;
	or.b64  	%rd457, %rd566, %rd81;
	and.b64  	%rd458, %rd457, -4294967296;
	setp.ne.s64 	%p41, %rd458, 0;
	@%p41 bra 	$L__BB26_37;
	cvt.u32.u64 	%r181, %rd81;
	cvt.u32.u64 	%r182, %rd566;
	div.u32 	%r183, %r182, %r181;
	mul.lo.s32 	%r184, %r183, %r181;
	sub.s32 	%r185, %r182, %r184;
	cvt.u64.u32 	%rd558, %r183;
	cvt.u64.u32 	%rd559, %r185;
	bra.uni 	$L__BB26_38;
$L__BB26_37:
	div.s64 	%rd558, %rd566, %rd81;
	mul.lo.s64 	%rd459, %rd558, %rd81;
	sub.s64 	%rd559, %rd566, %rd459;
$L__BB26_38:
	mad.lo.s64 	%rd96, %rd559, %rd88, %rd573;
	add.s32 	%r19, %r209, -1;
	mul.wide.u32 	%rd460, %r19, 8;
	add.s64 	%rd461, %rd2, %rd460;
	ld.global.u64 	%rd97, [%rd461];
	or.b64  	%rd462, %rd556, %rd97;
	and.b64  	%rd463, %rd462, -4294967296;
	setp.ne.s64 	%p42, %rd463, 0;
	@%p42 bra 	$L__BB26_40;
	cvt.u32.u64 	%r186, %rd97;
	cvt.u32.u64 	%r187, %rd556;
	div.u32 	%r188, %r187, %r186;
	mul.lo.s32 	%r189, %r188, %r186;
	sub.s32 	%r190, %r187, %r189;
	cvt.u64.u32 	%rd568, %r188;
	cvt.u64.u32 	%rd561, %r190;
	bra.uni 	$L__BB26_41;
$L__BB26_40:
	div.s64 	%rd568, %rd556, %rd97;
	mul.lo.s64 	%rd464, %rd568, %rd97;
	sub.s64 	%rd561, %rd556, %rd464;
$L__BB26_41:
	add.s64 	%rd466, %rd1, %rd460;
	ld.global.u64 	%rd104, [%rd466];
	mad.lo.s64 	%rd572, %rd104, %rd561, %rd89;
	or.b64  	%rd467, %rd558, %rd97;
	and.b64  	%rd468, %rd467, -4294967296;
	setp.ne.s64 	%p43, %rd468, 0;
	@%p43 bra 	$L__BB26_43;
	cvt.u32.u64 	%r191, %rd97;
	cvt.u32.u64 	%r192, %rd558;
	div.u32 	%r193, %r192, %r191;
	mul.lo.s32 	%r194, %r193, %r191;
	sub.s32 	%r195, %r192, %r194;
	cvt.u64.u32 	%rd566, %r193;
	cvt.u64.u32 	%rd563, %r195;
	bra.uni 	$L__BB26_44;
$L__BB26_43:
	div.s64 	%rd566, %rd558, %rd97;
	mul.lo.s64 	%rd469, %rd566, %rd97;
	sub.s64 	%rd563, %rd558, %rd469;
$L__BB26_44:
	mad.lo.s64 	%rd573, %rd563, %rd104, %rd96;
	add.s32 	%r209, %r209, -2;
$L__BB26_45:
	and.b32  	%r196, %r6, 1;
	setp.eq.b32 	%p44, %r196, 1;
	not.pred 	%p45, %p44;
	@%p45 bra 	$L__BB26_53;
	mul.wide.u32 	%rd470, %r209, 8;
	add.s64 	%rd471, %rd2, %rd470;
	ld.global.u64 	%rd119, [%rd471];
	or.b64  	%rd472, %rd568, %rd119;
	and.b64  	%rd473, %rd472, -4294967296;
	setp.ne.s64 	%p46, %rd473, 0;
	@%p46 bra 	$L__BB26_48;
	cvt.u32.u64 	%r197, %rd119;
	cvt.u32.u64 	%r198, %rd568;
	rem.u32 	%r199, %r198, %r197;
	cvt.u64.u32 	%rd570, %r199;
	bra.uni 	$L__BB26_49;
$L__BB26_48:
	rem.s64 	%rd570, %rd568, %rd119;
$L__BB26_49:
	add.s64 	%rd475, %rd1, %rd470;
	ld.global.u64 	%rd123, [%rd475];
	mad.lo.s64 	%rd572, %rd123, %rd570, %rd572;
	or.b64  	%rd476, %rd566, %rd119;
	and.b64  	%rd477, %rd476, -4294967296;
	setp.ne.s64 	%p47, %rd477, 0;
	@%p47 bra 	$L__BB26_51;
	cvt.u32.u64 	%r200, %rd119;
	cvt.u32.u64 	%r201, %rd566;
	rem.u32 	%r202, %r201, %r200;
	cvt.u64.u32 	%rd571, %r202;
	bra.uni 	$L__BB26_52;
$L__BB26_51:
	rem.s64 	%rd571, %rd566, %rd119;
$L__BB26_52:
	mad.lo.s64 	%rd573, %rd571, %rd123, %rd573;
$L__BB26_53:
	shl.b64 	%rd478, %rd572, 3;
	add.s64 	%rd479, %rd614, %rd478;
	ld.global.u64 	%rd480, [%rd479];
	abs.s64 	%rd481, %rd480;
	shl.b64 	%rd482, %rd573, 3;
	add.s64 	%rd483, %rd614, %rd482;
	ld.global.u64 	%rd484, [%rd483];
	abs.s64 	%rd485, %rd484;
	add.s64 	%rd486, %rd485, %rd481;
	st.shared.u64 	[%r5], %rd486;
	bra.uni 	$L__BB26_114;
$L__BB26_54:
	cvt.u64.u32 	%rd131, %r4;
	setp.le.u64 	%p2, %rd264, %rd131;
	@%p2 bra 	$L__BB26_114;
	mov.u32 	%r56, %ctaid.y;
	cvt.u64.u32 	%rd270, %r56;
	mad.lo.s64 	%rd605, %rd264, %rd270, %rd131;
	cvt.u32.u64 	%r22, %rd263;
	add.s32 	%r213, %r22, -1;
	setp.lt.s32 	%p3, %r213, 0;
	@%p3 bra 	$L__BB26_113;
	and.b32  	%r24, %r22, 7;
	setp.lt.u32 	%p4, %r213, 7;
	@%p4 bra 	$L__BB26_84;
	add.s32 	%r211, %r22, -4;
	and.b32  	%r57, %r22, -8;
	neg.s32 	%r210, %r57;
$L__BB26_58:
	.pragma "nounroll";
	add.s32 	%r29, %r211, 3;
	mul.wide.u32 	%rd272, %r29, 8;
	add.s64 	%rd273, %rd2, %rd272;
	ld.global.u64 	%rd135, [%rd273];
	or.b64  	%rd274, %rd605, %rd135;
	and.b64  	%rd275, %rd274, -4294967296;
	setp.ne.s64 	%p5, %rd275, 0;
	@%p5 bra 	$L__BB26_60;
	cvt.u32.u64 	%r58, %rd135;
	cvt.u32.u64 	%r59, %rd605;
	div.u32 	%r60, %r59, %r58;
	mul.lo.s32 	%r61, %r60, %r58;
	sub.s32 	%r62, %r59, %r61;
	cvt.u64.u32 	%rd576, %r60;
	cvt.u64.u32 	%rd577, %r62;
	bra.uni 	$L__BB26_61;
$L__BB26_60:
	div.s64 	%rd576, %rd605, %rd135;
	mul.lo.s64 	%rd276, %rd576, %rd135;
	sub.s64 	%rd577, %rd605, %rd276;
$L__BB26_61:
	add.s64 	%rd278, %rd1, %rd272;
	ld.global.u64 	%rd279, [%rd278];
	mul.lo.s64 	%rd142, %rd279, %rd577;
	add.s32 	%r30, %r211, 2;
	mul.wide.u32 	%rd280, %r30, 8;
	add.s64 	%rd281, %rd2, %rd280;
	ld.global.u64 	%rd143, [%rd281];
	or.b64  	%rd282, %rd576, %rd143;
	and.b64  	%rd283, %rd282, -4294967296;
	setp.ne.s64 	%p6, %rd283, 0;
	@%p6 bra 	$L__BB26_63;
	cvt.u32.u64 	%r63, %rd143;
	cvt.u32.u64 	%r64, %rd576;
	div.u32 	%r65, %r64, %r63;
	mul.lo.s32 	%r66, %r65, %r63;
	sub.s32 	%r67, %r64, %r66;
	cvt.u64.u32 	%rd578, %r65;
	cvt.u64.u32 	%rd579, %r67;
	bra.uni 	$L__BB26_64;
$L__BB26_63:
	div.s64 	%rd578, %rd576, %rd143;
	mul.lo.s64 	%rd284, %rd578, %rd143;
	sub.s64 	%rd579, %rd576, %rd284;
$L__BB26_64:
	add.s64 	%rd286, %rd1, %rd280;
	ld.global.u64 	%rd287, [%rd286];
	mad.lo.s64 	%rd150, %rd287, %rd579, %rd142;
	add.s32 	%r31, %r211, 1;
	mul.wide.u32 	%rd288, %r31, 8;
	add.s64 	%rd289, %rd2, %rd288;
	ld.global.u64 	%rd151, [%rd289];
	or.b64  	%rd290, %rd578, %rd151;
	and.b64  	%rd291, %rd290, -4294967296;
	setp.ne.s64 	%p7, %rd291, 0;
	@%p7 bra 	$L__BB26_66;
	cvt.u32.u64 	%r68, %rd151;
	cvt.u32.u64 	%r69, %rd578;
	div.u32 	%r70, %r69, %r68;
	mul.lo.s32 	%r71, %r70, %r68;
	sub.s32 	%r72, %r69, %r71;
	cvt.u64.u32 	%rd580, %r70;
	cvt.u64.u32 	%rd581, %r72;
	bra.uni 	$L__BB26_67;
$L__BB26_66:
	div.s64 	%rd580, %rd578, %rd151;
	mul.lo.s64 	%rd292, %rd580, %rd151;
	sub.s64 	%rd581, %rd578, %rd292;
$L__BB26_67:
	add.s64 	%rd294, %rd1, %rd288;
	ld.global.u64 	%rd295, [%rd294];
	mad.lo.s64 	%rd158, %rd295, %rd581, %rd150;
	add.s32 	%r32, %r211, -4;
	mul.wide.u32 	%rd296, %r211, 8;
	add.s64 	%rd297, %rd2, %rd296;
	ld.global.u64 	%rd159, [%rd297];
	or.b64  	%rd298, %rd580, %rd159;
	and.b64  	%rd299, %rd298, -4294967296;
	setp.ne.s64 	%p8, %rd299, 0;
	@%p8 bra 	$L__BB26_69;
	cvt.u32.u64 	%r73, %rd159;
	cvt.u32.u64 	%r74, %rd580;
	div.u32 	%r75, %r74, %r73;
	mul.lo.s32 	%r76, %r75, %r73;
	sub.s32 	%r77, %r74, %r76;
	cvt.u64.u32 	%rd582, %r75;
	cvt.u64.u32 	%rd583, %r77;
	bra.uni 	$L__BB26_70;
$L__BB26_69:
	div.s64 	%rd582, %rd580, %rd159;
	mul.lo.s64 	%rd300, %rd582, %rd159;
	sub.s64 	%rd583, %rd580, %rd300;
$L__BB26_70:
	add.s64 	%rd302, %rd1, %rd296;
	ld.global.u64 	%rd303, [%rd302];
	mad.lo.s64 	%rd166, %rd303, %rd583, %rd158;
	add.s32 	%r33, %r211, -1;
	mul.wide.u32 	%rd304, %r33, 8;
	add.s64 	%rd305, %rd2, %rd304;
	ld.global.u64 	%rd167, [%rd305];
	or.b64  	%rd306, %rd582, %rd167;
	and.b64  	%rd307, %rd306, -4294967296;
	setp.ne.s64 	%p9, %rd307, 0;
	@%p9 bra 	$L__BB26_72;
	cvt.u32.u64 	%r78, %rd167;
	cvt.u32.u64 	%r79, %rd582;
	div.u32 	%r80, %r79, %r78;
	mul.lo.s32 	%r81, %r80, %r78;
	sub.s32 	%r82, %r79, %r81;
	cvt.u64.u32 	%rd584, %r80;
	cvt.u64.u32 	%rd585, %r82;
	bra.uni 	$L__BB26_73;
$L__BB26_72:
	div.s64 	%rd584, %rd582, %rd167;
	mul.lo.s64 	%rd308, %rd584, %rd167;
	sub.s64 	%rd585, %rd582, %rd308;
$L__BB26_73:
	add.s64 	%rd310, %rd1, %rd304;
	ld.global.u64 	%rd311, [%rd310];
	mad.lo.s64 	%rd174, %rd311, %rd585, %rd166;
	add.s32 	%r34, %r211, -2;
	mul.wide.u32 	%rd312, %r34, 8;
	add.s64 	%rd313, %rd2, %rd312;
	ld.global.u64 	%rd175, [%rd313];
	or.b64  	%rd314, %rd584, %rd175;
	and.b64  	%rd315, %rd314, -4294967296;
	setp.ne.s64 	%p10, %rd315, 0;
	@%p10 bra 	$L__BB26_75;
	cvt.u32.u64 	%r83, %rd175;
	cvt.u32.u64 	%r84, %rd584;
	div.u32 	%r85, %r84, %r83;
	mul.lo.s32 	%r86, %r85, %r83;
	sub.s32 	%r87, %r84, %r86;
	cvt.u64.u32 	%rd586, %r85;
	cvt.u64.u32 	%rd587, %r87;
	bra.uni 	$L__BB26_76;
$L__BB26_75:
	div.s64 	%rd586, %rd584, %rd175;
	mul.lo.s64 	%rd316, %rd586, %rd175;
	sub.s64 	%rd587, %rd584, %rd316;
$L__BB26_76:
	add.s64 	%rd318, %rd1, %rd312;
	ld.global.u64 	%rd319, [%rd318];
	mad.lo.s64 	%rd182, %rd319, %rd587, %rd174;
	add.s32 	%r35, %r211, -3;
	mul.wide.u32 	%rd320, %r35, 8;
	add.s64 	%rd321, %rd2, %rd320;
	ld.global.u64 	%rd183, [%rd321];
	or.b64  	%rd322, %rd586, %rd183;
	and.b64  	%rd323, %rd322, -4294967296;
	setp.ne.s64 	%p11, %rd323, 0;
	@%p11 bra 	$L__BB26_78;
	cvt.u32.u64 	%r88, %rd183;
	cvt.u32.u64 	%r89, %rd586;
	div.u32 	%r90, %r89, %r88;
	mul.lo.s32 	%r91, %r90, %r88;
	sub.s32 	%r92, %r89, %r91;
	cvt.u64.u32 	%rd588, %r90;
	cvt.u64.u32 	%rd589, %r92;
	bra.uni 	$L__BB26_79;
$L__BB26_78:
	div.s64 	%rd588, %rd586, %rd183;
	mul.lo.s64 	%rd324, %rd588, %rd183;
	sub.s64 	%rd589, %rd586, %rd324;
$L__BB26_79:
	add.s64 	%rd326, %rd1, %rd320;
	ld.global.u64 	%rd327, [%rd326];
	mad.lo.s64 	%rd190, %rd327, %rd589, %rd182;
	mul.wide.u32 	%rd328, %r32, 8;
	add.s64 	%rd329, %rd2, %rd328;
	ld.global.u64 	%rd191, [%rd329];
	or.b64  	%rd330, %rd588, %rd191;
	and.b64  	%rd331, %rd330, -4294967296;
	setp.ne.s64 	%p12, %rd331, 0;
	@%p12 bra 	$L__BB26_81;
	cvt.u32.u64 	%r93, %rd191;
	cvt.u32.u64 	%r94, %rd588;
	div.u32 	%r95, %r94, %r93;
	mul.lo.s32 	%r96, %r95, %r93;
	sub.s32 	%r97, %r94, %r96;
	cvt.u64.u32 	%rd605, %r95;
	cvt.u64.u32 	%rd591, %r97;
	bra.uni 	$L__BB26_82;
$L__BB26_81:
	div.s64 	%rd605, %rd588, %rd191;
	mul.lo.s64 	%rd332, %rd605, %rd191;
	sub.s64 	%rd591, %rd588, %rd332;
$L__BB26_82:
	add.s64 	%rd334, %rd1, %rd328;
	ld.global.u64 	%rd335, [%rd334];
	mad.lo.s64 	%rd336, %rd335, %rd591, %rd190;
	shl.b64 	%rd337, %rd336, 3;
	add.s64 	%rd614, %rd614, %rd337;
	add.s32 	%r211, %r211, -8;
	add.s32 	%r210, %r210, 8;
	setp.ne.s32 	%p13, %r210, 0;
	@%p13 bra 	$L__BB26_58;
	add.s32 	%r213, %r211, 3;
$L__BB26_84:
	setp.eq.s32 	%p14, %r24, 0;
	@%p14 bra 	$L__BB26_113;
	and.b32  	%r40, %r22, 3;
	setp.lt.u32 	%p15, %r24, 4;
	@%p15 bra 	$L__BB26_99;
	mul.wide.u32 	%rd339, %r213, 8;
	add.s64 	%rd340, %rd2, %rd339;
	ld.global.u64 	%rd202, [%rd340];
	or.b64  	%rd341, %rd605, %rd202;
	and.b64  	%rd342, %rd341, -4294967296;
	setp.ne.s64 	%p16, %rd342, 0;
	@%p16 bra 	$L__BB26_88;
	cvt.u32.u64 	%r98, %rd202;
	cvt.u32.u64 	%r99, %rd605;
	div.u32 	%r100, %r99, %r98;
	mul.lo.s32 	%r101, %r100, %r98;
	sub.s32 	%r102, %r99, %r101;
	cvt.u64.u32 	%rd595, %r100;
	cvt.u64.u32 	%rd596, %r102;
	bra.uni 	$L__BB26_89;
$L__BB26_88:
	div.s64 	%rd595, %rd605, %rd202;
	mul.lo.s64 	%rd343, %rd595, %rd202;
	sub.s64 	%rd596, %rd605, %rd343;
$L__BB26_89:
	add.s64 	%rd345, %rd1, %rd339;
	ld.global.u64 	%rd346, [%rd345];
	mul.lo.s64 	%rd209, %rd346, %rd596;
	add.s32 	%r41, %r213, -1;
	mul.wide.u32 	%rd347, %r41, 8;
	add.s64 	%rd348, %rd2, %rd347;
	ld.global.u64 	%rd210, [%rd348];
	or.b64  	%rd349, %rd595, %rd210;
	and.b64  	%rd350, %rd349, -4294967296;
	setp.ne.s64 	%p17, %rd350, 0;
	@%p17 bra 	$L__BB26_91;
	cvt.u32.u64 	%r103, %rd210;
	cvt.u32.u64 	%r104, %rd595;
	div.u32 	%r105, %r104, %r103;
	mul.lo.s32 	%r106, %r105, %r103;
	sub.s32 	%r107, %r104, %r106;
	cvt.u64.u32 	%rd597, %r105;
	cvt.u64.u32 	%rd598, %r107;
	bra.uni 	$L__BB26_92;
$L__BB26_91:
	div.s64 	%rd597, %rd595, %rd210;
	mul.lo.s64 	%rd351, %rd597, %rd210;
	sub.s64 	%rd598, %rd595, %rd351;
$L__BB26_92:
	add.s64 	%rd353, %rd1, %rd347;
	ld.global.u64 	%rd354, [%rd353];
	mad.lo.s64 	%rd217, %rd354, %rd598, %rd209;
	add.s32 	%r42, %r213, -2;
	mul.wide.u32 	%rd355, %r42, 8;
	add.s64 	%rd356, %rd2, %rd355;
	ld.global.u64 	%rd218, [%rd356];
	or.b64  	%rd357, %rd597, %rd218;
	and.b64  	%rd358, %rd357, -4294967296;
	setp.ne.s64 	%p18, %rd358, 0;
	@%p18 bra 	$L__BB26_94;
	cvt.u32.u64 	%r108, %rd218;
	cvt.u32.u64 	%r109, %rd597;
	div.u32 	%r110, %r109, %r108;
	mul.lo.s32 	%r111, %r110, %r108;
	sub.s32 	%r112, %r109, %r111;
	cvt.u64.u32 	%rd599, %r110;
	cvt.u64.u32 	%rd600, %r112;
	bra.uni 	$L__BB26_95;
$L__BB26_94:
	div.s64 	%rd599, %rd597, %rd218;
	mul.lo.s64 	%rd359, %rd599, %rd218;
	sub.s64 	%rd600, %rd597, %rd359;
$L__BB26_95:
	add.s64 	%rd361, %rd1, %rd355;
	ld.global.u64 	%rd362, [%rd361];
	mad.lo.s64 	%rd225, %rd362, %rd600, %rd217;
	add.s32 	%r43, %r213, -3;
	mul.wide.u32 	%rd363, %r43, 8;
	add.s64 	%rd364, %rd2, %rd363;
	ld.global.u64 	%rd226, [%rd364];
	or.b64  	%rd365, %rd599, %rd226;
	and.b64  	%rd366, %rd365, -4294967296;
	setp.ne.s64 	%p19, %rd366, 0;
	@%p19 bra 	$L__BB26_97;
	cvt.u32.u64 	%r113, %rd226;
	cvt.u32.u64 	%r114, %rd599;
	div.u32 	%r115, %r114, %r113;
	mul.lo.s32 	%r116, %r115, %r113;
	sub.s32 	%r117, %r114, %r116;
	cvt.u64.u32 	%rd605, %r115;
	cvt.u64.u32 	%rd602, %r117;
	bra.uni 	$L__BB26_98;
$L__BB26_97:
	div.s64 	%rd605, %rd599, %rd226;
	mul.lo.s64 	%rd367, %rd605, %rd226;
	sub.s64 	%rd602, %rd599, %rd367;
$L__BB26_98:
	add.s64 	%rd369, %rd1, %rd363;
	ld.global.u64 	%rd370, [%rd369];
	mad.lo.s64 	%rd371, %rd370, %rd602, %rd225;
	shl.b64 	%rd372, %rd371, 3;
	add.s64 	%rd614, %rd614, %rd372;
	add.s32 	%r213, %r213, -4;
$L__BB26_99:
	setp.eq.s32 	%p20, %r40, 0;
	@%p20 bra 	$L__BB26_113;
	setp.eq.s32 	%p21, %r40, 1;
	@%p21 bra 	$L__BB26_108;
	mul.wide.u32 	%rd374, %r213, 8;
	add.s64 	%rd375, %rd2, %rd374;
	ld.global.u64 	%rd237, [%rd375];
	or.b64  	%rd376, %rd605, %rd237;
	and.b64  	%rd377, %rd376, -4294967296;
	setp.ne.s64 	%p22, %rd377, 0;
	@%p22 bra 	$L__BB26_103;
	cvt.u32.u64 	%r118, %rd237;
	cvt.u32.u64 	%r119, %rd605;
	div.u32 	%r120, %r119, %r118;
	mul.lo.s32 	%r121, %r120, %r118;
	sub.s32 	%r122, %r119, %r121;
	cvt.u64.u32 	%rd606, %r120;
	cvt.u64.u32 	%rd607, %r122;
	bra.uni 	$L__BB26_104;
$L__BB26_103:
	div.s64 	%rd606, %rd605, %rd237;
	mul.lo.s64 	%rd378, %rd606, %rd237;
	sub.s64 	%rd607, %rd605, %rd378;
$L__BB26_104:
	add.s64 	%rd380, %rd1, %rd374;
	ld.global.u64 	%rd381, [%rd380];
	mul.lo.s64 	%rd244, %rd381, %rd607;
	add.s32 	%r46, %r213, -1;
	mul.wide.u32 	%rd382, %r46, 8;
	add.s64 	%rd383, %rd2, %rd382;
	ld.global.u64 	%rd245, [%rd383];
	or.b64  	%rd384, %rd606, %rd245;
	and.b64  	%rd385, %rd384, -4294967296;
	setp.ne.s64 	%p23, %rd385, 0;
	@%p23 bra 	$L__BB26_106;
	cvt.u32.u64 	%r123, %rd245;
	cvt.u32.u64 	%r124, %rd606;
	div.u32 	%r125, %r124, %r123;
	mul.lo.s32 	%r126, %r125, %r123;
	sub.s32 	%r127, %r124, %r126;
	cvt.u64.u32 	%rd605, %r125;
	cvt.u64.u32 	%rd609, %r127;
	bra.uni 	$L__BB26_107;
$L__BB26_106:
	div.s64 	%rd605, %rd606, %rd245;
	mul.lo.s64 	%rd386, %rd605, %rd245;
	sub.s64 	%rd609, %rd606, %rd386;
$L__BB26_107:
	add.s64 	%rd388, %rd1, %rd382;
	ld.global.u64 	%rd389, [%rd388];
	mad.lo.s64 	%rd390, %rd389, %rd609, %rd244;
	shl.b64 	%rd391, %rd390, 3;
	add.s64 	%rd614, %rd614, %rd391;
	add.s32 	%r213, %r213, -2;
$L__BB26_108:
	and.b32  	%r128, %r22, 1;
	setp.eq.b32 	%p24, %r128, 1;
	not.pred 	%p25, %p24;
	@%p25 bra 	$L__BB26_113;
	mul.wide.u32 	%rd392, %r213, 8;
	add.s64 	%rd393, %rd2, %rd392;
	ld.global.u64 	%rd256, [%rd393];
	or.b64  	%rd394, %rd605, %rd256;
	and.b64  	%rd395, %rd394, -4294967296;
	setp.ne.s64 	%p26, %rd395, 0;
	@%p26 bra 	$L__BB26_111;
	cvt.u32.u64 	%r129, %rd256;
	cvt.u32.u64 	%r130, %rd605;
	rem.u32 	%r131, %r130, %r129;
	cvt.u64.u32 	%rd613, %r131;
	bra.uni 	$L__BB26_112;
$L__BB26_111:
	rem.s64 	%rd613, %rd605, %rd256;
$L__BB26_112:
	add.s64 	%rd397, %rd1, %rd392;
	ld.global.u64 	%rd398, [%rd397];
	mul.lo.s64 	%rd399, %rd398, %rd613;
	shl.b64 	%rd400, %rd399, 3;
	add.s64 	%rd614, %rd614, %rd400;
$L__BB26_113:
	ld.global.u64 	%rd401, [%rd614];
	st.shared.u64 	[%r5], %rd401;
$L__BB26_114:
	bar.sync 	0;
	setp.lt.u32 	%p48, %r215, 66;
	@%p48 bra 	$L__BB26_118;
$L__BB26_115:
	shr.u32 	%r50, %r215, 1;
	setp.ge.u32 	%p49, %r1, %r50;
	@%p49 bra 	$L__BB26_117;
	ld.shared.u64 	%rd487, [%r5];
	abs.s64 	%rd488, %rd487;
	shl.b32 	%r203, %r50, 3;
	add.s32 	%r204, %r5, %r203;
	ld.shared.u64 	%rd489, [%r204];
	abs.s64 	%rd490, %rd489;
	add.s64 	%rd491, %rd490, %rd488;
	st.shared.u64 	[%r5], %rd491;
$L__BB26_117:
	bar.sync 	0;
	setp.gt.u32 	%p50, %r215, 131;
	mov.u32 	%r215, %r50;
	@%p50 bra 	$L__BB26_115;
$L__BB26_118:
	setp.gt.u32 	%p51, %r1, 31;
	@%p51 bra 	$L__BB26_121;
	ld.volatile.shared.u64 	%rd492, [%r5];
	abs.s64 	%rd493, %rd492;
	ld.volatile.shared.u64 	%rd494, [%r5+256];
	abs.s64 	%rd495, %rd494;
	add.s64 	%rd496, %rd495, %rd493;
	st.volatile.shared.u64 	[%r5], %rd496;
	ld.volatile.shared.u64 	%rd497, [%r5];
	abs.s64 	%rd498, %rd497;
	ld.volatile.shared.u64 	%rd499, [%r5+128];
	abs.s64 	%rd500, %rd499;
	add.s64 	%rd501, %rd500, %rd498;
	st.volatile.shared.u64 	[%r5], %rd501;
	ld.volatile.shared.u64 	%rd502, [%r5];
	abs.s64 	%rd503, %rd502;
	ld.volatile.shared.u64 	%rd504, [%r5+64];
	abs.s64 	%rd505, %rd504;
	add.s64 	%rd506, %rd505, %rd503;
	st.volatile.shared.u64 	[%r5], %rd506;
	ld.volatile.shared.u64 	%rd507, [%r5];
	abs.s64 	%rd508, %rd507;
	ld.volatile.shared.u64 	%rd509, [%r5+32];
	abs.s64 	%rd510, %rd509;
	add.s64 	%rd511, %rd510, %rd508;
	st.volatile.shared.u64 	[%r5], %rd511;
	ld.volatile.shared.u64 	%rd512, [%r5];
	abs.s64 	%rd513, %rd512;
	ld.volatile.shared.u64 	%rd514, [%r5+16];
	abs.s64 	%rd515, %rd514;
	add.s64 	%rd516, %rd515, %rd513;
	st.volatile.shared.u64 	[%r5], %rd516;
	ld.volatile.shared.u64 	%rd517, [%r5];
	abs.s64 	%rd518, %rd517;
	ld.volatile.shared.u64 	%rd519, [%r5+8];
	abs.s64 	%rd520, %rd519;
	add.s64 	%rd521, %rd520, %rd518;
	st.volatile.shared.u64 	[%r5], %rd521;
	setp.ne.s32 	%p52, %r1, 0;
	@%p52 bra 	$L__BB26_121;
	ld.param.u64 	%rd529, [contiguous_reduce2_i64_param_0];
	ld.shared.u64 	%rd522, [sdata_i64];
	cvt.u64.u32 	%rd523, %r2;
	mov.u32 	%r205, %ctaid.y;
	cvt.u64.u32 	%rd524, %r205;
	mad.lo.s64 	%rd525, %rd265, %rd524, %rd523;
	cvta.to.global.u64 	%rd526, %rd529;
	shl.b64 	%rd527, %rd525, 3;
	add.s64 	%rd528, %rd526, %rd527;
	st.global.u64 	[%rd528], %rd522;
$L__BB26_121:
	ret;

}
	// .globl	contiguous_reduce22_i64
.visible .entry contiguous_reduce22_i64(
	.param .u64 .ptr .align 1 contiguous_reduce22_i64_param_0,
	.param .u64 .ptr .align 1 contiguous_reduce22_i64_param_1,
	.param .u64 contiguous_reduce22_i64_param_2,
	.param .u64 contiguous_reduce22_i64_param_3
)
{
	.reg .pred 	%p<8>;
	.reg .b32 	%r<19>;
	.reg .b64 	%rd<70>;

	ld.param.u64 	%rd4, [contiguous_reduce22_i64_param_0];
	ld.param.u64 	%rd7, [contiguous_reduce22_i64_param_1];
	ld.param.u64 	%rd5, [contiguous_reduce22_i64_param_2];
	ld.param.u64 	%rd6, [contiguous_reduce22_i64_param_3];
	cvta.to.global.u64 	%rd1, %rd7;
	mov.u32 	%r1, %tid.x;
	mov.u32 	%r2, %ctaid.x;
	mov.u32 	%r18, %ntid.x;
	mul.lo.s32 	%r8, %r2, %r18;
	shl.b32 	%r9, %r8, 1;
	add.s32 	%r4, %r9, %r1;
	shl.b32 	%r10, %r1, 3;
	mov.u32 	%r11, sdata_i64;
	add.s32 	%r5, %r11, %r10;
	mov.b64 	%rd8, 0;
	st.shared.u64 	[%r5], %rd8;
	add.s32 	%r12, %r4, %r18;
	cvt.u64.u32 	%rd2, %r12;
	setp.le.u64 	%p1, %rd5, %rd2;
	@%p1 bra 	$L__BB27_2;
	cvt.u64.u32 	%rd14, %r4;
	mov.u32 	%r14, %ctaid.y;
	cvt.u64.u32 	%rd15, %r14;
	mul.lo.s64 	%rd16, %rd5, %rd15;
	add.s64 	%rd17, %rd16, %rd14;
	shl.b64 	%rd18, %rd17, 3;
	add.s64 	%rd19, %rd1, %rd18;
	ld.global.u64 	%rd20, [%rd19];
	abs.s64 	%rd21, %rd20;
	add.s64 	%rd22, %rd16, %rd2;
	shl.b64 	%rd23, %rd22, 3;
	add.s64 	%rd24, %rd1, %rd23;
	ld.global.u64 	%rd25, [%rd24];
	abs.s64 	%rd26, %rd25;
	add.s64 	%rd27, %rd26, %rd21;
	st.shared.u64 	[%r5], %rd27;
	bra.uni 	$L__BB27_4;
$L__BB27_2:
	cvt.u64.u32 	%rd3, %r4;
	setp.le.u64 	%p2, %rd5, %rd3;
	@%p2 bra 	$L__BB27_4;
	mov.u32 	%r13, %ctaid.y;
	cvt.u64.u32 	%rd9, %r13;
	mad.lo.s64 	%rd10, %rd5, %rd9, %rd3;
	shl.b64 	%rd11, %rd10, 3;
	add.s64 	%rd12, %rd1, %rd11;
	ld.global.u64 	%rd13, [%rd12];
	st.shared.u64 	[%r5], %rd13;
$L__BB27_4:
	bar.sync 	0;
	setp.lt.u32 	%p3, %r18, 66;
	@%p3 bra 	$L__BB27_8;
$L__BB27_5:
	shr.u32 	%r7, %r18, 1;
	setp.ge.u32 	%p4, %r1, %r7;
	@%p4 bra 	$L__BB27_7;
	ld.shared.u64 	%rd28, [%r5];
	abs.s64 	%rd29, %rd28;
	shl.b32 	%r15, %r7, 3;
	add.s32 	%r16, %r5, %r15;
	ld.shared.u64 	%rd30, [%r16];
	abs.s64 	%rd31, %rd30;
	add.s64 	%rd32, %rd31, %rd29;
	st.shared.u64 	[%r5], %rd32;
$L__BB27_7:
	bar.sync 	0;
	setp.gt.u32 	%p5, %r18, 131;
	mov.u32 	%r18, %r7;
	@%p5 bra 	$L__BB27_5;
$L__BB27_8:
	setp.gt.u32 	%p6, %r1, 31;
	@%p6 bra 	$L__BB27_11;
	ld.volatile.shared.u64 	%rd33, [%r5];
	abs.s64 	%rd34, %rd33;
	ld.volatile.shared.u64 	%rd35, [%r5+256];
	abs.s64 	%rd36, %rd35;
	add.s64 	%rd37, %rd36, %rd34;
	st.volatile.shared.u64 	[%r5], %rd37;
	ld.volatile.shared.u64 	%rd38, [%r5];
	abs.s64 	%rd39, %rd38;
	ld.volatile.shared.u64 	%rd40, [%r5+128];
	abs.s64 	%rd41, %rd40;
	add.s64 	%rd42, %rd41, %rd39;
	st.volatile.shared.u64 	[%r5], %rd42;
	ld.volatile.shared.u64 	%rd43, [%r5];
	abs.s64 	%rd44, %rd43;
	ld.volatile.shared.u64 	%rd45, [%r5+64];
	abs.s64 	%rd46, %rd45;
	add.s64 	%rd47, %rd46, %rd44;
	st.volatile.shared.u64 	[%r5], %rd47;
	ld.volatile.shared.u64 	%rd48, [%r5];
	abs.s64 	%rd49, %rd48;
	ld.volatile.shared.u64 	%rd50, [%r5+32];
	abs.s64 	%rd51, %rd50;
	add.s64 	%rd52, %rd51, %rd49;
	st.volatile.shared.u64 	[%r5], %rd52;
	ld.volatile.shared.u64 	%rd53, [%r5];
	abs.s64 	%rd54, %rd53;
	ld.volatile.shared.u64 	%rd55, [%r5+16];
	abs.s64 	%rd56, %rd55;
	add.s64 	%rd57, %rd56, %rd54;
	st.volatile.shared.u64 	[%r5], %rd57;
	ld.volatile.shared.u64 	%rd58, [%r5];
	abs.s64 	%rd59, %rd58;
	ld.volatile.shared.u64 	%rd60, [%r5+8];
	abs.s64 	%rd61, %rd60;
	add.s64 	%rd62, %rd61, %rd59;
	st.volatile.shared.u64 	[%r5], %rd62;
	setp.ne.s32 	%p7, %r1, 0;
	@%p7 bra 	$L__BB27_11;
	ld.shared.u64 	%rd63, [sdata_i64];
	cvt.u64.u32 	%rd64, %r2;
	mov.u32 	%r17, %ctaid.y;
	cvt.u64.u32 	%rd65, %r17;
	mad.lo.s64 	%rd66, %rd6, %rd65, %rd64;
	cvta.to.global.u64 	%rd67, %rd4;
	shl.b64 	%rd68, %rd66, 3;
	add.s64 	%rd69, %rd67, %rd68;
	st.global.u64 	[%rd69], %rd63;
$L__BB27_11:
	ret;

}
	// .globl	contiguous_reduce3_i64
.visible .entry contiguous_reduce3_i64(
	.param .u64 .ptr .align 1 contiguous_reduce3_i64_param_0,
	.param .u64 .ptr .align 1 contiguous_reduce3_i64_param_1,
	.param .u64 .ptr .align 1 contiguous_reduce3_i64_param_2,
	.param .u64 .ptr .align 1 contiguous_reduce3_i64_param_3,
	.param .u64 contiguous_reduce3_i64_param_4,
	.param .u64 contiguous_reduce3_i64_param_5,
	.param .u64 contiguous_reduce3_i64_param_6
)
{
	.reg .pred 	%p<38>;
	.reg .b32 	%r<204>;
	.reg .b64 	%rd<393>;

	ld.param.u64 	%rd159, [contiguous_reduce3_i64_param_0];
	ld.param.u64 	%rd160, [contiguous_reduce3_i64_param_1];
	ld.param.u64 	%rd163, [contiguous_reduce3_i64_param_2];
	ld.param.u64 	%rd164, [contiguous_reduce3_i64_param_3];
	ld.param.u64 	%rd161, [contiguous_reduce3_i64_param_4];
	ld.param.u64 	%rd162, [contiguous_reduce3_i64_param_5];
	ld.param.u64 	%rd165, [contiguous_reduce3_i64_param_6];
	cvta.to.global.u64 	%rd1, %rd164;
	cvta.to.global.u64 	%rd2, %rd163;
	mov.u32 	%r1, %tid.y;
	mov.u32 	%r2, %ntid.x;
	mov.u32 	%r3, %tid.x;
	mad.lo.s32 	%r64, %r1, %r2, %r3;
	mov.u32 	%r65, %ctaid.x;
	mad.lo.s32 	%r66, %r65, %r2, %r3;
	mov.u32 	%r4, %ctaid.y;
	mov.u32 	%r5, %ntid.y;
	mad.lo.s32 	%r67, %r4, %r5, %r1;
	shl.b32 	%r68, %r64, 3;
	mov.u32 	%r69, sdata_i64;
	add.s32 	%r7, %r69, %r68;
	mov.b64 	%rd167, 0;
	st.shared.u64 	[%r7], %rd167;
	cvt.u64.u32 	%rd3, %r66;
	setp.le.u64 	%p1, %rd162, %rd3;
	cvt.u64.u32 	%rd168, %r67;
	setp.le.u64 	%p2, %rd165, %rd168;
	or.pred  	%p3, %p1, %p2;
	@%p3 bra 	$L__BB28_76;
	cvt.u32.u64 	%r70, %rd3;
	cvt.u32.u64 	%r71, %rd162;
	mad.lo.s32 	%r194, %r67, %r71, %r70;
	cvt.u32.u64 	%r9, %rd161;
	add.s32 	%r193, %r9, -1;
	setp.lt.s32 	%p4, %r193, 0;
	mov.b64 	%rd383, 0;
	@%p4 bra 	$L__BB28_59;
	setp.lt.u32 	%p5, %r193, 7;
	mov.b64 	%rd383, 0;
	@%p5 bra 	$L__BB28_30;
	add.s32 	%r189, %r9, -4;
	and.b32  	%r72, %r9, -8;
	neg.s32 	%r188, %r72;
	mov.b64 	%rd383, 0;
$L__BB28_4:
	.pragma "nounroll";
	add.s32 	%r16, %r189, 3;
	cvt.u64.u32 	%rd5, %r194;
	mul.wide.u32 	%rd173, %r16, 8;
	add.s64 	%rd174, %rd2, %rd173;
	ld.global.u64 	%rd6, [%rd174];
	and.b64  	%rd175, %rd6, -4294967296;
	setp.ne.s64 	%p6, %rd175, 0;
	@%p6 bra 	$L__BB28_6;
	cvt.u32.u64 	%r73, %rd6;
	cvt.u32.u64 	%r74, %rd5;
	div.u32 	%r75, %r74, %r73;
	mul.lo.s32 	%r76, %r75, %r73;
	sub.s32 	%r77, %r74, %r76;
	cvt.u64.u32 	%rd348, %r75;
	cvt.u64.u32 	%rd349, %r77;
	bra.uni 	$L__BB28_7;
$L__BB28_6:
	div.s64 	%rd348, %rd5, %rd6;
	mul.lo.s64 	%rd176, %rd348, %rd6;
	sub.s64 	%rd349, %rd5, %rd176;
$L__BB28_7:
	mul.wide.u32 	%rd177, %r16, 8;
	add.s64 	%rd178, %rd1, %rd177;
	ld.global.u64 	%rd179, [%rd178];
	mad.lo.s64 	%rd13, %rd179, %rd349, %rd383;
	add.s32 	%r17, %r189, 2;
	and.b64  	%rd14, %rd348, 4294967295;
	mul.wide.u32 	%rd180, %r17, 8;
	add.s64 	%rd181, %rd2, %rd180;
	ld.global.u64 	%rd15, [%rd181];
	and.b64  	%rd182, %rd15, -4294967296;
	setp.ne.s64 	%p7, %rd182, 0;
	@%p7 bra 	$L__BB28_9;
	cvt.u32.u64 	%r78, %rd15;
	cvt.u32.u64 	%r79, %rd14;
	div.u32 	%r80, %r79, %r78;
	mul.lo.s32 	%r81, %r80, %r78;
	sub.s32 	%r82, %r79, %r81;
	cvt.u64.u32 	%rd350, %r80;
	cvt.u64.u32 	%rd351, %r82;
	bra.uni 	$L__BB28_10;
$L__BB28_9:
	div.s64 	%rd350, %rd14, %rd15;
	mul.lo.s64 	%rd183, %rd350, %rd15;
	sub.s64 	%rd351, %rd14, %rd183;
$L__BB28_10:
	mul.wide.u32 	%rd184, %r17, 8;
	add.s64 	%rd185, %rd1, %rd184;
	ld.global.u64 	%rd186, [%rd185];
	mad.lo.s64 	%rd22, %rd186, %rd351, %rd13;
	add.s32 	%r18, %r189, 1;
	and.b64  	%rd23, %rd350, 4294967295;
	mul.wide.u32 	%rd187, %r18, 8;
	add.s64 	%rd188, %rd2, %rd187;
	ld.global.u64 	%rd24, [%rd188];
	and.b64  	%rd189, %rd24, -4294967296;
	setp.ne.s64 	%p8, %rd189, 0;
	@%p8 bra 	$L__BB28_12;
	cvt.u32.u64 	%r83, %rd24;
	cvt.u32.u64 	%r84, %rd23;
	div.u32 	%r85, %r84, %r83;
	mul.lo.s32 	%r86, %r85, %r83;
	sub.s32 	%r87, %r84, %r86;
	cvt.u64.u32 	%rd352, %r85;
	cvt.u64.u32 	%rd353, %r87;
	bra.uni 	$L__BB28_13;
$L__BB28_12:
	div.s64 	%rd352, %rd23, %rd24;
	mul.lo.s64 	%rd190, %rd352, %rd24;
	sub.s64 	%rd353, %rd23, %rd190;
$L__BB28_13:
	mul.wide.u32 	%rd191, %r18, 8;
	add.s64 	%rd192, %rd1, %rd191;
	ld.global.u64 	%rd193, [%rd192];
	mad.lo.s64 	%rd31, %rd193, %rd353, %rd22;
	and.b64  	%rd32, %rd352, 4294967295;
	mul.wide.u32 	%rd194, %r189, 8;
	add.s64 	%rd195, %rd2, %rd194;
	ld.global.u64 	%rd33, [%rd195];
	and.b64  	%rd196, %rd33, -4294967296;
	setp.ne.s64 	%p9, %rd196, 0;
	@%p9 bra 	$L__BB28_15;
	cvt.u32.u64 	%r88, %rd33;
	cvt.u32.u64 	%r89, %rd32;
	div.u32 	%r90, %r89, %r88;
	mul.lo.s32 	%r91, %r90, %r88;
	sub.s32 	%r92, %r89, %r91;
	cvt.u64.u32 	%rd354, %r90;
	cvt.u64.u32 	%rd355, %r92;
	bra.uni 	$L__BB28_16;
$L__BB28_15:
	div.s64 	%rd354, %rd32, %rd33;
	mul.lo.s64 	%rd197, %rd354, %rd33;
	sub.s64 	%rd355, %rd32, %rd197;
$L__BB28_16:
	mul.wide.u32 	%rd198, %r189, 8;
	add.s64 	%rd199, %rd1, %rd198;
	ld.global.u64 	%rd200, [%rd199];
	mad.lo.s64 	%rd40, %rd200, %rd355, %rd31;
	add.s32 	%r19, %r189, -1;
	and.b64  	%rd41, %rd354, 4294967295;
	mul.wide.u32 	%rd201, %r19, 8;
	add.s64 	%rd202, %rd2, %rd201;
	ld.global.u64 	%rd42, [%rd202];
	and.b64  	%rd203, %rd42, -4294967296;
	setp.ne.s64 	%p10, %rd203, 0;
	@%p10 bra 	$L__BB28_18;
	cvt.u32.u64 	%r93, %rd42;
	cvt.u32.u64 	%r94, %rd41;
	div.u32 	%r95, %r94, %r93;
	mul.lo.s32 	%r96, %r95, %r93;
	sub.s32 	%r97, %r94, %r96;
	cvt.u64.u32 	%rd356, %r95;
	cvt.u64.u32 	%rd357, %r97;
	bra.uni 	$L__BB28_19;
$L__BB28_18:
	div.s64 	%rd356, %rd41, %rd42;
	mul.lo.s64 	%rd204, %rd356, %rd42;
	sub.s64 	%rd357, %rd41, %rd204;
$L__BB28_19:
	mul.wide.u32 	%rd205, %r19, 8;
	add.s64 	%rd206, %rd1, %rd205;
	ld.global.u64 	%rd207, [%rd206];
	mad.lo.s64 	%rd49, %rd207, %rd357, %rd40;
	add.s32 	%r20, %r189, -2;
	and.b64  	%rd50, %rd356, 4294967295;
	mul.wide.u32 	%rd208, %r20, 8;
	add.s64 	%rd209, %rd2, %rd208;
	ld.global.u64 	%rd51, [%rd209];
	and.b64  	%rd210, %rd51, -4294967296;
	setp.ne.s64 	%p11, %rd210, 0;
	@%p11 bra 	$L__BB28_21;
	cvt.u32.u64 	%r98, %rd51;
	cvt.u32.u64 	%r99, %rd50;
	div.u32 	%r100, %r99, %r98;
	mul.lo.s32 	%r101, %r100, %r98;
	sub.s32 	%r102, %r99, %r101;
	cvt.u64.u32 	%rd358, %r100;
	cvt.u64.u32 	%rd359, %r102;
	bra.uni 	$L__BB28_22;
$L__BB28_21:
	div.s64 	%rd358, %rd50, %rd51;
	mul.lo.s64 	%rd211, %rd358, %rd51;
	sub.s64 	%rd359, %rd50, %rd211;
$L__BB28_22:
	mul.wide.u32 	%rd212, %r20, 8;
	add.s64 	%rd213, %rd1, %rd212;
	ld.global.u64 	%rd214, [%rd213];
	mad.lo.s64 	%rd58, %rd214, %rd359, %rd49;
	add.s32 	%r21, %r189, -3;
	and.b64  	%rd59, %rd358, 4294967295;
	mul.wide.u32 	%rd215, %r21, 8;
	add.s64 	%rd216, %rd2, %rd215;
	ld.global.u64 	%rd60, [%rd216];
	and.b64  	%rd217, %rd60, -4294967296;
	setp.ne.s64 	%p12, %rd217, 0;
	@%p12 bra 	$L__BB28_24;
	cvt.u32.u64 	%r103, %rd60;
	cvt.u32.u64 	%r104, %rd59;
	div.u32 	%r105, %r104, %r103;
	mul.lo.s32 	%r106, %r105, %r103;
	sub.s32 	%r107, %r104, %r106;
	cvt.u64.u32 	%rd360, %r105;
	cvt.u64.u32 	%rd361, %r107;
	bra.uni 	$L__BB28_25;
$L__BB28_24:
	div.s64 	%rd360, %rd59, %rd60;
	mul.lo.s64 	%rd218, %rd360, %rd60;
	sub.s64 	%rd361, %rd59, %rd218;
$L__BB28_25:
	mul.wide.u32 	%rd219, %r21, 8;
	add.s64 	%rd220, %rd1, %rd219;
	ld.global.u64 	%rd221, [%rd220];
	mad.lo.s64 	%rd67, %rd221, %rd361, %rd58;
	and.b64  	%rd68, %rd360, 4294967295;
	add.s32 	%r108, %r189, -4;
	mul.wide.u32 	%rd222, %r108, 8;
	add.s64 	%rd223, %rd2, %rd222;
	ld.global.u64 	%rd69, [%rd223];
	and.b64  	%rd224, %rd69, -4294967296;
	setp.ne.s64 	%p13, %rd224, 0;
	@%p13 bra 	$L__BB28_27;
	cvt.u32.u64 	%r109, %rd69;
	cvt.u32.u64 	%r110, %rd68;
	div.u32 	%r111, %r110, %r109;
	mul.lo.s32 	%r112, %r111, %r109;
	sub.s32 	%r113, %r110, %r112;
	cvt.u64.u32 	%rd362, %r111;
	cvt.u64.u32 	%rd363, %r113;
	bra.uni 	$L__BB28_28;
$L__BB28_27:
	div.s64 	%rd362, %rd68, %rd69;
	mul.lo.s64 	%rd225, %rd362, %rd69;
	sub.s64 	%rd363, %rd68, %rd225;
$L__BB28_28:
	mul.wide.u32 	%rd226, %r108, 8;
	add.s64 	%rd227, %rd1, %rd226;
	ld.global.u64 	%rd228, [%rd227];
	mad.lo.s64 	%rd383, %rd228, %rd363, %rd67;
	cvt.u32.u64 	%r194, %rd362;
	add.s32 	%r189, %r189, -8;
	add.s32 	%r188, %r188, 8;
	setp.ne.s32 	%p14, %r188, 0;
	@%p14 bra 	$L__BB28_4;
	add.s32 	%r193, %r189, 3;
$L__BB28_30:
	and.b32  	%r28, %r9, 7;
	setp.eq.s32 	%p15, %r28, 0;
	@%p15 bra 	$L__BB28_59;
	and.b32  	%r29, %r9, 3;
	setp.lt.u32 	%p16, %r28, 4;
	@%p16 bra 	$L__BB28_45;
	cvt.u64.u32 	%rd79, %r194;
	mul.wide.u32 	%rd230, %r193, 8;
	add.s64 	%rd231, %rd2, %rd230;
	ld.global.u64 	%rd80, [%rd231];
	and.b64  	%rd232, %rd80, -4294967296;
	setp.ne.s64 	%p17, %rd232, 0;
	@%p17 bra 	$L__BB28_34;
	cvt.u32.u64 	%r115, %rd80;
	cvt.u32.u64 	%r116, %rd79;
	div.u32 	%r117, %r116, %r115;
	mul.lo.s32 	%r118, %r117, %r115;
	sub.s32 	%r119, %r116, %r118;
	cvt.u64.u32 	%rd366, %r117;
	cvt.u64.u32 	%rd367, %r119;
	bra.uni 	$L__BB28_35;
$L__BB28_34:
	div.s64 	%rd366, %rd79, %rd80;
	mul.lo.s64 	%rd233, %rd366, %rd80;
	sub.s64 	%rd367, %rd79, %rd233;
$L__BB28_35:
	mul.wide.u32 	%rd234, %r193, 8;
	add.s64 	%rd235, %rd1, %rd234;
	ld.global.u64 	%rd236, [%rd235];
	mad.lo.s64 	%rd87, %rd236, %rd367, %rd383;
	add.s32 	%r30, %r193, -1;
	and.b64  	%rd88, %rd366, 4294967295;
	mul.wide.u32 	%rd237, %r30, 8;
	add.s64 	%rd238, %rd2, %rd237;
	ld.global.u64 	%rd89, [%rd238];
	and.b64  	%rd239, %rd89, -4294967296;
	setp.ne.s64 	%p18, %rd239, 0;
	@%p18 bra 	$L__BB28_37;
	cvt.u32.u64 	%r120, %rd89;
	cvt.u32.u64 	%r121, %rd88;
	div.u32 	%r122, %r121, %r120;
	mul.lo.s32 	%r123, %r122, %r120;
	sub.s32 	%r124, %r121, %r123;
	cvt.u64.u32 	%rd368, %r122;
	cvt.u64.u32 	%rd369, %r124;
	bra.uni 	$L__BB28_38;
$L__BB28_37:
	div.s64 	%rd368, %rd88, %rd89;
	mul.lo.s64 	%rd240, %rd368, %rd89;
	sub.s64 	%rd369, %rd88, %rd240;
$L__BB28_38:
	mul.wide.u32 	%rd241, %r30, 8;
	add.s64 	%rd242, %rd1, %rd241;
	ld.global.u64 	%rd243, [%rd242];
	mad.lo.s64 	%rd96, %rd243, %rd369, %rd87;
	add.s32 	%r31, %r193, -2;
	and.b64  	%rd97, %rd368, 4294967295;
	mul.wide.u32 	%rd244, %r31, 8;
	add.s64 	%rd245, %rd2, %rd244;
	ld.global.u64 	%rd98, [%rd245];
	and.b64  	%rd246, %rd98, -4294967296;
	setp.ne.s64 	%p19, %rd246, 0;
	@%p19 bra 	$L__BB28_40;
	cvt.u32.u64 	%r125, %rd98;
	cvt.u32.u64 	%r126, %rd97;
	div.u32 	%r127, %r126, %r125;
	mul.lo.s32 	%r128, %r127, %r125;
	sub.s32 	%r129, %r126, %r128;
	cvt.u64.u32 	%rd370, %r127;
	cvt.u64.u32 	%rd371, %r129;
	bra.uni 	$L__BB28_41;
$L__BB28_40:
	div.s64 	%rd370, %rd97, %rd98;
	mul.lo.s64 	%rd247, %rd370, %rd98;
	sub.s64 	%rd371, %rd97, %rd247;
$L__BB28_41:
	mul.wide.u32 	%rd248, %r31, 8;
	add.s64 	%rd249, %rd1, %rd248;
	ld.global.u64 	%rd250, [%rd249];
	mad.lo.s64 	%rd105, %rd250, %rd371, %rd96;
	add.s32 	%r32, %r193, -3;
	and.b64  	%rd106, %rd370, 4294967295;
	mul.wide.u32 	%rd251, %r32, 8;
	add.s64 	%rd252, %rd2, %rd251;
	ld.global.u64 	%rd107, [%rd252];
	and.b64  	%rd253, %rd107, -4294967296;
	setp.ne.s64 	%p20, %rd253, 0;
	@%p20 bra 	$L__BB28_43;
	cvt.u32.u64 	%r130, %rd107;
	cvt.u32.u64 	%r131, %rd106;
	div.u32 	%r132, %r131, %r130;
	mul.lo.s32 	%r133, %r132, %r130;
	sub.s32 	%r134, %r131, %r133;
	cvt.u64.u32 	%rd372, %r132;
	cvt.u64.u32 	%rd373, %r134;
	bra.uni 	$L__BB28_44;
$L__BB28_43:
	div.s64 	%rd372, %rd106, %rd107;
	mul.lo.s64 	%rd254, %rd372, %rd107;
	sub.s64 	%rd373, %rd106, %rd254;
$L__BB28_44:
	mul.wide.u32 	%rd255, %r32, 8;
	add.s64 	%rd256, %rd1, %rd255;
	ld.global.u64 	%rd257, [%rd256];
	mad.lo.s64 	%rd383, %rd257, %rd373, %rd105;
	cvt.u32.u64 	%r194, %rd372;
	add.s32 	%r193, %r193, -4;
$L__BB28_45:
	setp.eq.s32 	%p21, %r29, 0;
	@%p21 bra 	$L__BB28_59;
	setp.eq.s32 	%p22, %r29, 1;
	@%p22 bra 	$L__BB28_54;
	cvt.u64.u32 	%rd117, %r194;
	mul.wide.u32 	%rd259, %r193, 8;
	add.s64 	%rd260, %rd2, %rd259;
	ld.global.u64 	%rd118, [%rd260];
	and.b64  	%rd261, %rd118, -4294967296;
	setp.ne.s64 	%p23, %rd261, 0;
	@%p23 bra 	$L__BB28_49;
	cvt.u32.u64 	%r135, %rd118;
	cvt.u32.u64 	%r136, %rd117;
	div.u32 	%r137, %r136, %r135;
	mul.lo.s32 	%r138, %r137, %r135;
	sub.s32 	%r139, %r136, %r138;
	cvt.u64.u32 	%rd376, %r137;
	cvt.u64.u32 	%rd377, %r139;
	bra.uni 	$L__BB28_50;
$L__BB28_49:
	div.s64 	%rd376, %rd117, %rd118;
	mul.lo.s64 	%rd262, %rd376, %rd118;
	sub.s64 	%rd377, %rd117, %rd262;
$L__BB28_50:
	add.s64 	%rd264, %rd1, %rd259;
	ld.global.u64 	%rd265, [%rd264];
	mad.lo.s64 	%rd125, %rd265, %rd377, %rd383;
	add.s32 	%r37, %r193, -1;
	and.b64  	%rd126, %rd376, 4294967295;
	mul.wide.u32 	%rd266, %r37, 8;
	add.s64 	%rd267, %rd2, %rd266;
	ld.global.u64 	%rd127, [%rd267];
	and.b64  	%rd268, %rd127, -4294967296;
	setp.ne.s64 	%p24, %rd268, 0;
	@%p24 bra 	$L__BB28_52;
	cvt.u32.u64 	%r140, %rd127;
	cvt.u32.u64 	%r141, %rd126;
	div.u32 	%r142, %r141, %r140;
	mul.lo.s32 	%r143, %r142, %r140;
	sub.s32 	%r144, %r141, %r143;
	cvt.u64.u32 	%rd378, %r142;
	cvt.u64.u32 	%rd379, %r144;
	bra.uni 	$L__BB28_53;
$L__BB28_52:
	div.s64 	%rd378, %rd126, %rd127;
	mul.lo.s64 	%rd269, %rd378, %rd127;
	sub.s64 	%rd379, %rd126, %rd269;
$L__BB28_53:
	add.s64 	%rd271, %rd1, %rd266;
	ld.global.u64 	%rd272, [%rd271];
	mad.lo.s64 	%rd383, %rd272, %rd379, %rd125;
	cvt.u32.u64 	%r194, %rd378;
	add.s32 	%r193, %r193, -2;
$L__BB28_54:
	and.b32  	%r145, %r9, 1;
	setp.eq.b32 	%p25, %r145, 1;
	not.pred 	%p26, %p25;
	@%p26 bra 	$L__BB28_59;
	cvt.u64.u32 	%rd137, %r194;
	mul.wide.u32 	%rd273, %r193, 8;
	add.s64 	%rd274, %rd2, %rd273;
	ld.global.u64 	%rd138, [%rd274];
	and.b64  	%rd275, %rd138, -4294967296;
	setp.ne.s64 	%p27, %rd275, 0;
	@%p27 bra 	$L__BB28_57;
	cvt.u32.u64 	%r146, %rd138;
	cvt.u32.u64 	%r147, %rd137;
	rem.u32 	%r148, %r147, %r146;
	cvt.u64.u32 	%rd382, %r148;
	bra.uni 	$L__BB28_58;
$L__BB28_57:
	rem.s64 	%rd382, %rd137, %rd138;
$L__BB28_58:
	add.s64 	%rd277, %rd1, %rd273;
	ld.global.u64 	%rd278, [%rd277];
	mad.lo.s64 	%rd383, %rd278, %rd382, %rd383;
$L__BB28_59:
	cvta.to.global.u64 	%rd279, %rd160;
	shl.b64 	%rd280, %rd383, 3;
	add.s64 	%rd281, %rd279, %rd280;
	ld.global.u64 	%rd282, [%rd281];
	st.shared.u64 	[%r7], %rd282;
	bar.sync 	0;
	setp.ne.s32 	%p28, %r1, 0;
	@%p28 bra 	$L__BB28_76;
	setp.gt.u32 	%p29, %r5, 1;
	@%p29 bra 	$L__BB28_62;
	shl.b32 	%r149, %r3, 3;
	mov.u32 	%r150, sdata_i64;
	add.s32 	%r151, %r150, %r149;
	ld.shared.u64 	%rd391, [%r151];
	bra.uni 	$L__BB28_75;
$L__BB28_62:
	shl.b32 	%r153, %r3, 3;
	mov.u32 	%r154, sdata_i64;
	add.s32 	%r42, %r154, %r153;
	ld.shared.u64 	%rd391, [%r42];
	add.s32 	%r43, %r5, -1;
	add.s32 	%r155, %r5, -2;
	and.b32  	%r44, %r43, 7;
	setp.lt.u32 	%p30, %r155, 7;
	mov.b32 	%r202, 1;
	@%p30 bra 	$L__BB28_66;
	and.b32  	%r158, %r43, -8;
	neg.s32 	%r199, %r158;
	shl.b32 	%r46, %r2, 3;
	add.s32 	%r160, %r153, %r46;
	add.s32 	%r197, %r154, %r160;
	shl.b32 	%r48, %r2, 6;
	mov.b32 	%r200, 1;
	mov.b32 	%r198, 0;
$L__BB28_64:
	.pragma "nounroll";
	abs.s64 	%rd284, %rd391;
	mul.lo.s32 	%r162, %r200, %r2;
	shl.b32 	%r163, %r162, 3;
	add.s32 	%r164, %r42, %r163;
	ld.shared.u64 	%rd285, [%r197];
	abs.s64 	%rd286, %rd285;
	add.s64 	%rd287, %rd286, %rd284;
	abs.s64 	%rd288, %rd287;
	add.s32 	%r165, %r164, %r46;
	ld.shared.u64 	%rd289, [%r165];
	abs.s64 	%rd290, %rd289;
	add.s64 	%rd291, %rd290, %rd288;
	abs.s64 	%rd292, %rd291;
	add.s32 	%r166, %r165, %r46;
	ld.shared.u64 	%rd293, [%r166];
	abs.s64 	%rd294, %rd293;
	add.s64 	%rd295, %rd294, %rd292;
	abs.s64 	%rd296, %rd295;
	add.s32 	%r167, %r166, %r46;
	ld.shared.u64 	%rd297, [%r167];
	abs.s64 	%rd298, %rd297;
	add.s64 	%rd299, %rd298, %rd296;
	abs.s64 	%rd300, %rd299;
	add.s32 	%r168, %r167, %r46;
	ld.shared.u64 	%rd301, [%r168];
	abs.s64 	%rd302, %rd301;
	add.s64 	%rd303, %rd302, %rd300;
	abs.s64 	%rd304, %rd303;
	add.s32 	%r169, %r168, %r46;
	ld.shared.u64 	%rd305, [%r169];
	abs.s64 	%rd306, %rd305;
	add.s64 	%rd307, %rd306, %rd304;
	abs.s64 	%rd308, %rd307;
	add.s32 	%r170, %r169, %r46;
	ld.shared.u64 	%rd309, [%r170];
	abs.s64 	%rd310, %rd309;
	add.s64 	%rd311, %rd310, %rd308;
	abs.s64 	%rd312, %rd311;
	add.s32 	%r171, %r170, %r46;
	ld.shared.u64 	%rd313, [%r171];
	abs.s64 	%rd314, %rd313;
	add.s64 	%rd391, %rd314, %rd312;
	add.s32 	%r200, %r200, 8;
	add.s32 	%r199, %r199, 8;
	add.s32 	%r198, %r198, 8;
	add.s32 	%r197, %r197, %r48;
	setp.ne.s32 	%p31, %r199, 0;
	@%p31 bra 	$L__BB28_64;
	add.s32 	%r202, %r198, 1;
$L__BB28_66:
	setp.eq.s32 	%p32, %r44, 0;
	@%p32 bra 	$L__BB28_74;
	and.b32  	%r59, %r43, 3;
	setp.lt.u32 	%p33, %r44, 4;
	@%p33 bra 	$L__BB28_69;
	abs.s64 	%rd316, %rd391;
	mul.lo.s32 	%r172, %r202, %r2;
	shl.b32 	%r173, %r172, 3;
	add.s32 	%r174, %r42, %r173;
	ld.shared.u64 	%rd317, [%r174];
	abs.s64 	%rd318, %rd317;
	add.s64 	%rd319, %rd318, %rd316;
	abs.s64 	%rd320, %rd319;
	shl.b32 	%r175, %r2, 3;
	add.s32 	%r176, %r174, %r175;
	ld.shared.u64 	%rd321, [%r176];
	abs.s64 	%rd322, %rd321;
	add.s64 	%rd323, %rd322, %rd320;
	abs.s64 	%rd324, %rd323;
	add.s32 	%r177, %r176, %r175;
	ld.shared.u64 	%rd325, [%r177];
	abs.s64 	%rd326, %rd325;
	add.s64 	%rd327, %rd326, %rd324;
	abs.s64 	%rd328, %rd327;
	add.s32 	%r178, %r177, %r175;
	ld.shared.u64 	%rd329, [%r178];
	abs.s64 	%rd330, %rd329;
	add.s64 	%rd391, %rd330, %rd328;
	add.s32 	%r202, %r202, 4;
$L__BB28_69:
	setp.eq.s32 	%p34, %r59, 0;
	@%p34 bra 	$L__BB28_74;
	setp.eq.s32 	%p35, %r59, 1;
	@%p35 bra 	$L__BB28_72;
	abs.s64 	%rd332, %rd391;
	mul.lo.s32 	%r179, %r202, %r2;
	shl.b32 	%r180, %r179, 3;
	add.s32 	%r181, %r42, %r180;
	ld.shared.u64 	%rd333, [%r181];
	abs.s64 	%rd334, %rd333;
	add.s64 	%rd335, %rd334, %rd332;
	abs.s64 	%rd336, %rd335;
	shl.b32 	%r182, %r2, 3;
	add.s32 	%r183, %r181, %r182;
	ld.shared.u64 	%rd337, [%r183];
	abs.s64 	%rd338, %rd337;
	add.s64 	%rd391, %rd338, %rd336;
	add.s32 	%r202, %r202, 2;
$L__BB28_72:
	and.b32  	%r184, %r43, 1;
	setp.eq.b32 	%p36, %r184, 1;
	not.pred 	%p37, %p36;
	@%p37 bra 	$L__BB28_74;
	abs.s64 	%rd339, %rd391;
	mul.lo.s32 	%r185, %r202, %r2;
	shl.b32 	%r186, %r185, 3;
	add.s32 	%r187, %r42, %r186;
	ld.shared.u64 	%rd340, [%r187];
	abs.s64 	%rd341, %rd340;
	add.s64 	%rd391, %rd341, %rd339;
$L__BB28_74:
	st.shared.u64 	[%r42], %rd391;
$L__BB28_75:
	cvt.u64.u32 	%rd342, %r4;
	mad.lo.s64 	%rd343, %rd162, %rd342, %rd3;
	cvta.to.global.u64 	%rd344, %rd159;
	shl.b64 	%rd345, %rd343, 3;
	add.s64 	%rd346, %rd344, %rd345;
	st.global.u64 	[%rd346], %rd391;
$L__BB28_76:
	ret;

}
	// .globl	contiguous_reduce33_i64
.visible .entry contiguous_reduce33_i64(
	.param .u64 .ptr .align 1 contiguous_reduce33_i64_param_0,
	.param .u64 .ptr .align 1 contiguous_reduce33_i64_param_1,
	.param .u64 contiguous_reduce33_i64_param_2,
	.param .u64 contiguous_reduce33_i64_param_3,
	.param .u64 contiguous_reduce33_i64_param_4
)
{
	.reg .pred 	%p<14>;
	.reg .b32 	%r<85>;
	.reg .b64 	%rd<101>;

	ld.param.u64 	%rd17, [contiguous_reduce33_i64_param_0];
	ld.param.u64 	%rd18, [contiguous_reduce33_i64_param_1];
	ld.param.u64 	%rd19, [contiguous_reduce33_i64_param_3];
	ld.param.u64 	%rd20, [contiguous_reduce33_i64_param_4];
	mov.u32 	%r1, %tid.y;
	mov.u32 	%r2, %ntid.x;
	mov.u32 	%r3, %tid.x;
	mad.lo.s32 	%r30, %r1, %r2, %r3;
	mov.u32 	%r31, %ctaid.x;
	mad.lo.s32 	%r32, %r31, %r2, %r3;
	mov.u32 	%r4, %ctaid.y;
	mov.u32 	%r5, %ntid.y;
	mad.lo.s32 	%r33, %r4, %r5, %r1;
	shl.b32 	%r34, %r30, 3;
	mov.u32 	%r35, sdata_i64;
	add.s32 	%r7, %r35, %r34;
	mov.b64 	%rd22, 0;
	st.shared.u64 	[%r7], %rd22;
	cvt.u64.u32 	%rd1, %r32;
	setp.le.u64 	%p1, %rd19, %rd1;
	cvt.u64.u32 	%rd23, %r33;
	setp.le.u64 	%p2, %rd20, %rd23;
	or.pred  	%p3, %p1, %p2;
	@%p3 bra 	$L__BB29_18;
	cvt.u32.u64 	%r36, %rd1;
	cvta.to.global.u64 	%rd24, %rd18;
	cvt.u32.u64 	%r37, %rd19;
	mad.lo.s32 	%r38, %r33, %r37, %r36;
	mul.wide.u32 	%rd25, %r38, 8;
	add.s64 	%rd26, %rd24, %rd25;
	ld.global.u64 	%rd27, [%rd26];
	st.shared.u64 	[%r7], %rd27;
	bar.sync 	0;
	setp.ne.s32 	%p4, %r1, 0;
	@%p4 bra 	$L__BB29_18;
	setp.gt.u32 	%p5, %r5, 1;
	@%p5 bra 	$L__BB29_4;
	shl.b32 	%r39, %r3, 3;
	add.s32 	%r41, %r35, %r39;
	ld.shared.u64 	%rd99, [%r41];
	bra.uni 	$L__BB29_17;
$L__BB29_4:
	shl.b32 	%r43, %r3, 3;
	add.s32 	%r8, %r35, %r43;
	ld.shared.u64 	%rd99, [%r8];
	add.s32 	%r9, %r5, -1;
	add.s32 	%r45, %r5, -2;
	and.b32  	%r10, %r9, 7;
	setp.lt.u32 	%p6, %r45, 7;
	mov.b32 	%r83, 1;
	@%p6 bra 	$L__BB29_8;
	and.b32  	%r48, %r9, -8;
	neg.s32 	%r80, %r48;
	shl.b32 	%r12, %r2, 3;
	add.s32 	%r50, %r43, %r12;
	add.s32 	%r78, %r35, %r50;
	shl.b32 	%r14, %r2, 6;
	mov.b32 	%r81, 1;
	mov.b32 	%r79, 0;
$L__BB29_6:
	.pragma "nounroll";
	abs.s64 	%rd29, %rd99;
	mul.lo.s32 	%r52, %r81, %r2;
	shl.b32 	%r53, %r52, 3;
	add.s32 	%r54, %r8, %r53;
	ld.shared.u64 	%rd30, [%r78];
	abs.s64 	%rd31, %rd30;
	add.s64 	%rd32, %rd31, %rd29;
	abs.s64 	%rd33, %rd32;
	add.s32 	%r55, %r54, %r12;
	ld.shared.u64 	%rd34, [%r55];
	abs.s64 	%rd35, %rd34;
	add.s64 	%rd36, %rd35, %rd33;
	abs.s64 	%rd37, %rd36;
	add.s32 	%r56, %r55, %r12;
	ld.shared.u64 	%rd38, [%r56];
	abs.s64 	%rd39, %rd38;
	add.s64 	%rd40, %rd39, %rd37;
	abs.s64 	%rd41, %rd40;
	add.s32 	%r57, %r56, %r12;
	ld.shared.u64 	%rd42, [%r57];
	abs.s64 	%rd43, %rd42;
	add.s64 	%rd44, %rd43, %rd41;
	abs.s64 	%rd45, %rd44;
	add.s32 	%r58, %r57, %r12;
	ld.shared.u64 	%rd46, [%r58];
	abs.s64 	%rd47, %rd46;
	add.s64 	%rd48, %rd47, %rd45;
	abs.s64 	%rd49, %rd48;
	add.s32 	%r59, %r58, %r12;
	ld.shared.u64 	%rd50, [%r59];
	abs.s64 	%rd51, %rd50;
	add.s64 	%rd52, %rd51, %rd49;
	abs.s64 	%rd53, %rd52;
	add.s32 	%r60, %r59, %r12;
	ld.shared.u64 	%rd54, [%r60];
	abs.s64 	%rd55, %rd54;
	add.s64 	%rd56, %rd55, %rd53;
	abs.s64 	%rd57, %rd56;
	add.s32 	%r61, %r60, %r12;
	ld.shared.u64 	%rd58, [%r61];
	abs.s64 	%rd59, %rd58;
	add.s64 	%rd99, %rd59, %rd57;
	add.s32 	%r81, %r81, 8;
	add.s32 	%r80, %r80, 8;
	add.s32 	%r79, %r79, 8;
	add.s32 	%r78, %r78, %r14;
	setp.ne.s32 	%p7, %r80, 0;
	@%p7 bra 	$L__BB29_6;
	add.s32 	%r83, %r79, 1;
$L__BB29_8:
	setp.eq.s32 	%p8, %r10, 0;
	@%p8 bra 	$L__BB29_16;
	and.b32  	%r25, %r9, 3;
	setp.lt.u32 	%p9, %r10, 4;
	@%p9 bra 	$L__BB29_11;
	abs.s64 	%rd61, %rd99;
	mul.lo.s32 	%r62, %r83, %r2;
	shl.b32 	%r63, %r62, 3;
	add.s32 	%r64, %r8, %r63;
	ld.shared.u64 	%rd62, [%r64];
	abs.s64 	%rd63, %rd62;
	add.s64 	%rd64, %rd63, %rd61;
	abs.s64 	%rd65, %rd64;
	shl.b32 	%r65, %r2, 3;
	add.s32 	%r66, %r64, %r65;
	ld.shared.u64 	%rd66, [%r66];
	abs.s64 	%rd67, %rd66;
	add.s64 	%rd68, %rd67, %rd65;
	abs.s64 	%rd69, %rd68;
	add.s32 	%r67, %r66, %r65;
	ld.shared.u64 	%rd70, [%r67];
	abs.s64 	%rd71, %rd70;
	add.s64 	%rd72, %rd71, %rd69;
	abs.s64 	%rd73, %rd72;
	add.s32 	%r68, %r67, %r65;
	ld.shared.u64 	%rd74, [%r68];
	abs.s64 	%rd75, %rd74;
	add.s64 	%rd99, %rd75, %rd73;
	add.s32 	%r83, %r83, 4;
$L__BB29_11:
	setp.eq.s32 	%p10, %r25, 0;
	@%p10 bra 	$L__BB29_16;
	setp.eq.s32 	%p11, %r25, 1;
	@%p11 bra 	$L__BB29_14;
	abs.s64 	%rd77, %rd99;
	mul.lo.s32 	%r69, %r83, %r2;
	shl.b32 	%r70, %r69, 3;
	add.s32 	%r71, %r8, %r70;
	ld.shared.u64 	%rd78, [%r71];
	abs.s64 	%rd79, %rd78;
	add.s64 	%rd80, %rd79, %rd77;
	abs.s64 	%rd81, %rd80;
	shl.b32 	%r72, %r2, 3;
	add.s32 	%r73, %r71, %r72;
	ld.shared.u64 	%rd82, [%r73];
	abs.s64 	%rd83, %rd82;
	add.s64 	%rd99, %rd83, %rd81;
	add.s32 	%r83, %r83, 2;
$L__BB29_14:
	and.b32  	%r74, %r9, 1;
	setp.eq.b32 	%p12, %r74, 1;
	not.pred 	%p13, %p12;
	@%p13 bra 	$L__BB29_16;
	abs.s64 	%rd84, %rd99;
	mul.lo.s32 	%r75, %r83, %r2;
	shl.b32 	%r76, %r75, 3;
	add.s32 	%r77, %r8, %r76;
	ld.shared.u64 	%rd85, [%r77];
	abs.s64 	%rd86, %rd85;
	add.s64 	%rd99, %rd86, %rd84;
$L__BB29_16:
	st.shared.u64 	[%r8], %rd99;
$L__BB29_17:
	cvt.u64.u32 	%rd87, %r4;
	mad.lo.s64 	%rd88, %rd19, %rd87, %rd1;
	cvta.to.global.u64 	%rd89, %rd17;
	shl.b64 	%rd90, %rd88, 3;
	add.s64 	%rd91, %rd89, %rd90;
	st.global.u64 	[%rd91], %rd99;
$L__BB29_18:
	ret;

}
	// .globl	contiguous_reduce_u8
.visible .entry contiguous_reduce_u8(
	.param .u64 .ptr .align 1 contiguous_reduce_u8_param_0,
	.param .u64 .ptr .align 1 contiguous_reduce_u8_param_1,
	.param .u64 contiguous_reduce_u8_param_2
)
{
	.reg .pred 	%p<8>;
	.reg .b16 	%rs<28>;
	.reg .b32 	%r<14>;
	.reg .b64 	%rd<14>;

	ld.param.u64 	%rd4, [contiguous_reduce_u8_param_0];
	ld.param.u64 	%rd6, [contiguous_reduce_u8_param_1];
	ld.param.u64 	%rd5, [contiguous_reduce_u8_param_2];
	cvta.to.global.u64 	%rd1, %rd6;
	mov.u32 	%r1, %tid.x;
	mov.u32 	%r2, %ctaid.x;
	mov.u32 	%r13, %ntid.x;
	mul.lo.s32 	%r8, %r2, %r13;
	shl.b32 	%r9, %r8, 1;
	add.s32 	%r4, %r9, %r1;
	mov.u32 	%r10, sdata_u8;
	add.s32 	%r5, %r10, %r1;
	mov.b16 	%rs1, 0;
	st.shared.u8 	[%r5], %rs1;
	add.s32 	%r11, %r4, %r13;
	cvt.u64.u32 	%rd2, %r11;
	setp.le.u64 	%p1, %rd5, %rd2;
	@%p1 bra 	$L__BB30_2;
	cvt.u64.u32 	%rd8, %r4;
	add.s64 	%rd9, %rd1, %rd8;
	ld.global.u8 	%rs3, [%rd9];
	add.s64 	%rd10, %rd1, %rd2;
	ld.global.u8 	%rs4, [%rd10];
	add.s16 	%rs5, %rs4, %rs3;
	st.shared.u8 	[%r5], %rs5;
	bra.uni 	$L__BB30_4;
$L__BB30_2:
	cvt.u64.u32 	%rd3, %r4;
	setp.le.u64 	%p2, %rd5, %rd3;
	@%p2 bra 	$L__BB30_4;
	add.s64 	%rd7, %rd1, %rd3;
	ld.global.u8 	%rs2, [%rd7];
	st.shared.u8 	[%r5], %rs2;
$L__BB30_4:
	bar.sync 	0;
	setp.lt.u32 	%p3, %r13, 66;
	@%p3 bra 	$L__BB30_8;
$L__BB30_5:
	shr.u32 	%r7, %r13, 1;
	setp.ge.u32 	%p4, %r1, %r7;
	@%p4 bra 	$L__BB30_7;
	ld.shared.u8 	%rs6, [%r5];
	add.s32 	%r12, %r5, %r7;
	ld.shared.u8 	%rs7, [%r12];
	add.s16 	%rs8, %rs7, %rs6;
	st.shared.u8 	[%r5], %rs8;
$L__BB30_7:
	bar.sync 	0;
	setp.gt.u32 	%p5, %r13, 131;
	mov.u32 	%r13, %r7;
	@%p5 bra 	$L__BB30_5;
$L__BB30_8:
	setp.gt.u32 	%p6, %r1, 31;
	@%p6 bra 	$L__BB30_11;
	ld.volatile.shared.u8 	%rs9, [%r5];
	ld.volatile.shared.u8 	%rs10, [%r5+32];
	add.s16 	%rs11, %rs10, %rs9;
	st.volatile.shared.u8 	[%r5], %rs11;
	ld.volatile.shared.u8 	%rs12, [%r5];
	ld.volatile.shared.u8 	%rs13, [%r5+16];
	add.s16 	%rs14, %rs13, %rs12;
	st.volatile.shared.u8 	[%r5], %rs14;
	ld.volatile.shared.u8 	%rs15, [%r5];
	ld.volatile.shared.u8 	%rs16, [%r5+8];
	add.s16 	%rs17, %rs16, %rs15;
	st.volatile.shared.u8 	[%r5], %rs17;
	ld.volatile.shared.u8 	%rs18, [%r5];
	ld.volatile.shared.u8 	%rs19, [%r5+4];
	add.s16 	%rs20, %rs19, %rs18;
	st.volatile.shared.u8 	[%r5], %rs20;
	ld.volatile.shared.u8 	%rs21, [%r5];
	ld.volatile.shared.u8 	%rs22, [%r5+2];
	add.s16 	%rs23, %rs22, %rs21;
	st.volatile.shared.u8 	[%r5], %rs23;
	ld.volatile.shared.u8 	%rs24, [%r5];
	ld.volatile.shared.u8 	%rs25, [%r5+1];
	add.s16 	%rs26, %rs25, %rs24;
	st.volatile.shared.u8 	[%r5], %rs26;
	setp.ne.s32 	%p7, %r1, 0;
	@%p7 bra 	$L__BB30_11;
	ld.shared.u8 	%rs27, [sdata_u8];
	cvt.u64.u32 	%rd11, %r2;
	cvta.to.global.u64 	%rd12, %rd4;
	add.s64 	%rd13, %rd12, %rd11;
	st.global.u8 	[%rd13], %rs27;
$L__BB30_11:
	ret;

}
	// .globl	uncontiguous_reduce_u8
.visible .entry uncontiguous_reduce_u8(
	.param .u64 .ptr .align 1 uncontiguous_reduce_u8_param_0,
	.param .u64 .ptr .align 1 uncontiguous_reduce_u8_param_1,
	.param .u64 .ptr .align 1 uncontiguous_reduce_u8_param_2,
	.param .u64 .ptr .align 1 uncontiguous_reduce_u8_param_3,
	.param .u64 uncontiguous_reduce_u8_param_4,
	.param .u64 uncontiguous_reduce_u8_param_5
)
{
	.reg .pred 	%p<53>;
	.reg .b16 	%rs<28>;
	.reg .b32 	%r<210>;
	.reg .b64 	%rd<555>;

	ld.param.u64 	%rd260, [uncontiguous_reduce_u8_param_0];
	ld.param.u64 	%rd263, [uncontiguous_reduce_u8_param_1];
	ld.param.u64 	%rd264, [uncontiguous_reduce_u8_param_2];
	ld.param.u64 	%rd265, [uncontiguous_reduce_u8_param_3];
	ld.param.u64 	%rd261, [uncontiguous_reduce_u8_param_4];
	ld.param.u64 	%rd262, [uncontiguous_reduce_u8_param_5];
	cvta.to.global.u64 	%rd1, %rd265;
	cvta.to.global.u64 	%rd2, %rd264;
	cvta.to.global.u64 	%rd3, %rd263;
	mov.u32 	%r1, %tid.x;
	mov.u32 	%r2, %ctaid.x;
	mov.u32 	%r209, %ntid.x;
	mul.lo.s32 	%r52, %r2, %r209;
	shl.b32 	%r53, %r52, 1;
	add.s32 	%r4, %r53, %r1;
	mov.u32 	%r54, sdata_u8;
	add.s32 	%r5, %r54, %r1;
	mov.b16 	%rs1, 0;
	st.shared.u8 	[%r5], %rs1;
	add.s32 	%r55, %r4, %r209;
	cvt.u64.u32 	%rd508, %r55;
	setp.le.u64 	%p1, %rd262, %rd508;
	@%p1 bra 	$L__BB31_54;
	cvt.u32.u64 	%r6, %rd261;
	add.s32 	%r203, %r6, -1;
	setp.lt.s32 	%p27, %r203, 0;
	mov.b64 	%rd512, 0;
	mov.u64 	%rd513, %rd512;
	@%p27 bra 	$L__BB31_53;
	cvt.u64.u32 	%rd509, %r4;
	setp.lt.u32 	%p28, %r203, 3;
	mov.b64 	%rd513, 0;
	mov.u64 	%rd512, %rd513;
	@%p28 bra 	$L__BB31_30;
	add.s32 	%r201, %r6, -2;
	and.b32  	%r131, %r6, -4;
	neg.s32 	%r200, %r131;
	mov.b64 	%rd513, 0;
$L__BB31_4:
	.pragma "nounroll";
	add.s32 	%r12, %r201, 1;
	mul.wide.u32 	%rd396, %r12, 8;
	add.s64 	%rd397, %rd2, %rd396;
	ld.global.u64 	%rd10, [%rd397];
	or.b64  	%rd398, %rd509, %rd10;
	and.b64  	%rd399, %rd398, -4294967296;
	setp.ne.s64 	%p29, %rd399, 0;
	@%p29 bra 	$L__BB31_6;
	cvt.u32.u64 	%r132, %rd10;
	cvt.u32.u64 	%r133, %rd509;
	div.u32 	%r134, %r133, %r132;
	mul.lo.s32 	%r135, %r134, %r132;
	sub.s32 	%r136, %r133, %r135;
	cvt.u64.u32 	%rd474, %r134;
	cvt.u64.u32 	%rd475, %r136;
	bra.uni 	$L__BB31_7;
$L__BB31_6:
	div.s64 	%rd474, %rd509, %rd10;
	mul.lo.s64 	%rd400, %rd474, %rd10;
	sub.s64 	%rd475, %rd509, %rd400;
$L__BB31_7:
	mul.wide.u32 	%rd401, %r12, 8;
	add.s64 	%rd402, %rd1, %rd401;
	ld.global.u64 	%rd17, [%rd402];
	mad.lo.s64 	%rd18, %rd17, %rd475, %rd512;
	or.b64  	%rd403, %rd508, %rd10;
	and.b64  	%rd404, %rd403, -4294967296;
	setp.ne.s64 	%p30, %rd404, 0;
	@%p30 bra 	$L__BB31_9;
	cvt.u32.u64 	%r137, %rd10;
	cvt.u32.u64 	%r138, %rd508;
	div.u32 	%r139, %r138, %r137;
	mul.lo.s32 	%r140, %r139, %r137;
	sub.s32 	%r141, %r138, %r140;
	cvt.u64.u32 	%rd476, %r139;
	cvt.u64.u32 	%rd477, %r141;
	bra.uni 	$L__BB31_10;
$L__BB31_9:
	div.s64 	%rd476, %rd508, %rd10;
	mul.lo.s64 	%rd405, %rd476, %rd10;
	sub.s64 	%rd477, %rd508, %rd405;
$L__BB31_10:
	mad.lo.s64 	%rd25, %rd477, %rd17, %rd513;
	add.s32 	%r13, %r201, -2;
	mul.wide.u32 	%rd406, %r201, 8;
	add.s64 	%rd407, %rd2, %rd406;
	ld.global.u64 	%rd26, [%rd407];
	or.b64  	%rd408, %rd474, %rd26;
	and.b64  	%rd409, %rd408, -4294967296;
	setp.ne.s64 	%p31, %rd409, 0;
	@%p31 bra 	$L__BB31_12;
	cvt.u32.u64 	%r142, %rd26;
	cvt.u32.u64 	%r143, %rd474;
	div.u32 	%r144, %r143, %r142;
	mul.lo.s32 	%r145, %r144, %r142;
	sub.s32 	%r146, %r143, %r145;
	cvt.u64.u32 	%rd478, %r144;
	cvt.u64.u32 	%rd479, %r146;
	bra.uni 	$L__BB31_13;
$L__BB31_12:
	div.s64 	%rd478, %rd474, %rd26;
	mul.lo.s64 	%rd410, %rd478, %rd26;
	sub.s64 	%rd479, %rd474, %rd410;
$L__BB31_13:
	mul.wide.u32 	%rd411, %r201, 8;
	add.s64 	%rd412, %rd1, %rd411;
	ld.global.u64 	%rd33, [%rd412];
	mad.lo.s64 	%rd34, %rd33, %rd479, %rd18;
	or.b64  	%rd413, %rd476, %rd26;
	and.b64  	%rd414, %rd413, -4294967296;
	setp.ne.s64 	%p32, %rd414, 0;
	@%p32 bra 	$L__BB31_15;
	cvt.u32.u64 	%r147, %rd26;
	cvt.u32.u64 	%r148, %rd476;
	div.u32 	%r149, %r148, %r147;
	mul.lo.s32 	%r150, %r149, %r147;
	sub.s32 	%r151, %r148, %r150;
	cvt.u64.u32 	%rd480, %r149;
	cvt.u64.u32 	%rd481, %r151;
	bra.uni 	$L__BB31_16;
$L__BB31_15:
	div.s64 	%rd480, %rd476, %rd26;
	mul.lo.s64 	%rd415, %rd480, %rd26;
	sub.s64 	%rd481, %rd476, %rd415;
$L__BB31_16:
	mad.lo.s64 	%rd41, %rd481, %rd33, %rd25;
	add.s32 	%r14, %r201, -1;
	mul.wide.u32 	%rd416, %r14, 8;
	add.s64 	%rd417, %rd2, %rd416;
	ld.global.u64 	%rd42, [%rd417];
	or.b64  	%rd418, %rd478, %rd42;
	and.b64  	%rd419, %rd418, -4294967296;
	setp.ne.s64 	%p33, %rd419, 0;
	@%p33 bra 	$L__BB31_18;
	cvt.u32.u64 	%r152, %rd42;
	cvt.u32.u64 	%r153, %rd478;
	div.u32 	%r154, %r153, %r152;
	mul.lo.s32 	%r155, %r154, %r152;
	sub.s32 	%r156, %r153, %r155;
	cvt.u64.u32 	%rd482, %r154;
	cvt.u64.u32 	%rd483, %r156;
	bra.uni 	$L__BB31_19;
$L__BB31_18:
	div.s64 	%rd482, %rd478, %rd42;
	mul.lo.s64 	%rd420, %rd482, %rd42;
	sub.s64 	%rd483, %rd478, %rd420;
$L__BB31_19:
	mul.wide.u32 	%rd421, %r14, 8;
	add.s64 	%rd422, %rd1, %rd421;
	ld.global.u64 	%rd49, [%rd422];
	mad.lo.s64 	%rd50, %rd49, %rd483, %rd34;
	or.b64  	%rd423, %rd480, %rd42;
	and.b64  	%rd424, %rd423, -4294967296;
	setp.ne.s64 	%p34, %rd424, 0;
	@%p34 bra 	$L__BB31_21;
	cvt.u32.u64 	%r157, %rd42;
	cvt.u32.u64 	%r158, %rd480;
	div.u32 	%r159, %r158, %r157;
	mul.lo.s32 	%r160, %r159, %r157;
	sub.s32 	%r161, %r158, %r160;
	cvt.u64.u32 	%rd484, %r159;
	cvt.u64.u32 	%rd485, %r161;
	bra.uni 	$L__BB31_22;
$L__BB31_21:
	div.s64 	%rd484, %rd480, %rd42;
	mul.lo.s64 	%rd425, %rd484, %rd42;
	sub.s64 	%rd485, %rd480, %rd425;
$L__BB31_22:
	mad.lo.s64 	%rd57, %rd485, %rd49, %rd41;
	mul.wide.u32 	%rd426, %r13, 8;
	add.s64 	%rd427, %rd2, %rd426;
	ld.global.u64 	%rd58, [%rd427];
	or.b64  	%rd428, %rd482, %rd58;
	and.b64  	%rd429, %rd428, -4294967296;
	setp.ne.s64 	%p35, %rd429, 0;
	@%p35 bra 	$L__BB31_24;
	cvt.u32.u64 	%r162, %rd58;
	cvt.u32.u64 	%r163, %rd482;
	div.u32 	%r164, %r163, %r162;
	mul.lo.s32 	%r165, %r164, %r162;
	sub.s32 	%r166, %r163, %r165;
	cvt.u64.u32 	%rd509, %r164;
	cvt.u64.u32 	%rd487, %r166;
	bra.uni 	$L__BB31_25;
$L__BB31_24:
	div.s64 	%rd509, %rd482, %rd58;
	mul.lo.s64 	%rd430, %rd509, %rd58;
	sub.s64 	%rd487, %rd482, %rd430;
$L__BB31_25:
	mul.wide.u32 	%rd431, %r13, 8;
	add.s64 	%rd432, %rd1, %rd431;
	ld.global.u64 	%rd65, [%rd432];
	mad.lo.s64 	%rd512, %rd65, %rd487, %rd50;
	or.b64  	%rd433, %rd484, %rd58;
	and.b64  	%rd434, %rd433, -4294967296;
	setp.ne.s64 	%p36, %rd434, 0;
	@%p36 bra 	$L__BB31_27;
	cvt.u32.u64 	%r167, %rd58;
	cvt.u32.u64 	%r168, %rd484;
	div.u32 	%r169, %r168, %r167;
	mul.lo.s32 	%r170, %r169, %r167;
	sub.s32 	%r171, %r168, %r170;
	cvt.u64.u32 	%rd508, %r169;
	cvt.u64.u32 	%rd489, %r171;
	bra.uni 	$L__BB31_28;
$L__BB31_27:
	div.s64 	%rd508, %rd484, %rd58;
	mul.lo.s64 	%rd435, %rd508, %rd58;
	sub.s64 	%rd489, %rd484, %rd435;
$L__BB31_28:
	mad.lo.s64 	%rd513, %rd489, %rd65, %rd57;
	add.s32 	%r201, %r201, -4;
	add.s32 	%r200, %r200, 4;
	setp.ne.s32 	%p37, %r200, 0;
	@%p37 bra 	$L__BB31_4;
	add.s32 	%r203, %r201, 1;
$L__BB31_30:
	and.b32  	%r19, %r6, 3;
	setp.eq.s32 	%p38, %r19, 0;
	@%p38 bra 	$L__BB31_53;
	setp.eq.s32 	%p39, %r19, 1;
	@%p39 bra 	$L__BB31_45;
	mul.wide.u32 	%rd437, %r203, 8;
	add.s64 	%rd438, %rd2, %rd437;
	ld.global.u64 	%rd80, [%rd438];
	or.b64  	%rd439, %rd509, %rd80;
	and.b64  	%rd440, %rd439, -4294967296;
	setp.ne.s64 	%p40, %rd440, 0;
	@%p40 bra 	$L__BB31_34;
	cvt.u32.u64 	%r172, %rd80;
	cvt.u32.u64 	%r173, %rd509;
	div.u32 	%r174, %r173, %r172;
	mul.lo.s32 	%r175, %r174, %r172;
	sub.s32 	%r176, %r173, %r175;
	cvt.u64.u32 	%rd496, %r174;
	cvt.u64.u32 	%rd497, %r176;
	bra.uni 	$L__BB31_35;
$L__BB31_34:
	div.s64 	%rd496, %rd509, %rd80;
	mul.lo.s64 	%rd441, %rd496, %rd80;
	sub.s64 	%rd497, %rd509, %rd441;
$L__BB31_35:
	add.s64 	%rd443, %rd1, %rd437;
	ld.global.u64 	%rd87, [%rd443];
	mad.lo.s64 	%rd88, %rd87, %rd497, %rd512;
	or.b64  	%rd444, %rd508, %rd80;
	and.b64  	%rd445, %rd444, -4294967296;
	setp.ne.s64 	%p41, %rd445, 0;
	@%p41 bra 	$L__BB31_37;
	cvt.u32.u64 	%r177, %rd80;
	cvt.u32.u64 	%r178, %rd508;
	div.u32 	%r179, %r178, %r177;
	mul.lo.s32 	%r180, %r179, %r177;
	sub.s32 	%r181, %r178, %r180;
	cvt.u64.u32 	%rd498, %r179;
	cvt.u64.u32 	%rd499, %r181;
	bra.uni 	$L__BB31_38;
$L__BB31_37:
	div.s64 	%rd498, %rd508, %rd80;
	mul.lo.s64 	%rd446, %rd498, %rd80;
	sub.s64 	%rd499, %rd508, %rd446;
$L__BB31_38:
	mad.lo.s64 	%rd95, %rd499, %rd87, %rd513;
	add.s32 	%r20, %r203, -1;
	mul.wide.u32 	%rd447, %r20, 8;
	add.s64 	%rd448, %rd2, %rd447;
	ld.global.u64 	%rd96, [%rd448];
	or.b64  	%rd449, %rd496, %rd96;
	and.b64  	%rd450, %rd449, -4294967296;
	setp.ne.s64 	%p42, %rd450, 0;
	@%p42 bra 	$L__BB31_40;
	cvt.u32.u64 	%r182, %rd96;
	cvt.u32.u64 	%r183, %rd496;
	div.u32 	%r184, %r183, %r182;
	mul.lo.s32 	%r185, %r184, %r182;
	sub.s32 	%r186, %r183, %r185;
	cvt.u64.u32 	%rd509, %r184;
	cvt.u64.u32 	%rd501, %r186;
	bra.uni 	$L__BB31_41;
$L__BB31_40:
	div.s64 	%rd509, %rd496, %rd96;
	mul.lo.s64 	%rd451, %rd509, %rd96;
	sub.s64 	%rd501, %rd496, %rd451;
$L__BB31_41:
	add.s64 	%rd453, %rd1, %rd447;
	ld.global.u64 	%rd103, [%rd453];
	mad.lo.s64 	%rd512, %rd103, %rd501, %rd88;
	or.b64  	%rd454, %rd498, %rd96;
	and.b64  	%rd455, %rd454, -4294967296;
	setp.ne.s64 	%p43, %rd455, 0;
	@%p43 bra 	$L__BB31_43;
	cvt.u32.u64 	%r187, %rd96;
	cvt.u32.u64 	%r188, %rd498;
	div.u32 	%r189, %r188, %r187;
	mul.lo.s32 	%r190, %r189, %r187;
	sub.s32 	%r191, %r188, %r190;
	cvt.u64.u32 	%rd508, %r189;
	cvt.u64.u32 	%rd503, %r191;
	bra.uni 	$L__BB31_44;
$L__BB31_43:
	div.s64 	%rd508, %rd498, %rd96;
	mul.lo.s64 	%rd456, %rd508, %rd96;
	sub.s64 	%rd503, %rd498, %rd456;
$L__BB31_44:
	mad.lo.s64 	%rd513, %rd503, %rd103, %rd95;
	add.s32 	%r203, %r203, -2;
$L__BB31_45:
	and.b32  	%r192, %r6, 1;
	setp.eq.b32 	%p44, %r192, 1;
	not.pred 	%p45, %p44;
	@%p45 bra 	$L__BB31_53;
	mul.wide.u32 	%rd457, %r203, 8;
	add.s64 	%rd458, %rd2, %rd457;
	ld.global.u64 	%rd118, [%rd458];
	or.b64  	%rd459, %rd509, %rd118;
	and.b64  	%rd460, %rd459, -4294967296;
	setp.ne.s64 	%p46, %rd460, 0;
	@%p46 bra 	$L__BB31_48;
	cvt.u32.u64 	%r193, %rd118;
	cvt.u32.u64 	%r194, %rd509;
	rem.u32 	%r195, %r194, %r193;
	cvt.u64.u32 	%rd510, %r195;
	bra.uni 	$L__BB31_49;
$L__BB31_48:
	rem.s64 	%rd510, %rd509, %rd118;
$L__BB31_49:
	add.s64 	%rd462, %rd1, %rd457;
	ld.global.u64 	%rd122, [%rd462];
	mad.lo.s64 	%rd512, %rd122, %rd510, %rd512;
	or.b64  	%rd463, %rd508, %rd118;
	and.b64  	%rd464, %rd463, -4294967296;
	setp.ne.s64 	%p47, %rd464, 0;
	@%p47 bra 	$L__BB31_51;
	cvt.u32.u64 	%r196, %rd118;
	cvt.u32.u64 	%r197, %rd508;
	rem.u32 	%r198, %r197, %r196;
	cvt.u64.u32 	%rd511, %r198;
	bra.uni 	$L__BB31_52;
$L__BB31_51:
	rem.s64 	%rd511, %rd508, %rd118;
$L__BB31_52:
	mad.lo.s64 	%rd513, %rd511, %rd122, %rd513;
$L__BB31_53:
	add.s64 	%rd465, %rd3, %rd512;
	ld.global.u8 	%rs3, [%rd465];
	add.s64 	%rd466, %rd3, %rd513;
	ld.global.u8 	%rs4, [%rd466];
	add.s16 	%rs5, %rs4, %rs3;
	st.shared.u8 	[%r5], %rs5;
	bra.uni 	$L__BB31_114;
$L__BB31_54:
	cvt.u64.u32 	%rd545, %r4;
	setp.le.u64 	%p2, %rd262, %rd545;
	@%p2 bra 	$L__BB31_114;
	cvt.u32.u64 	%r23, %rd261;
	add.s32 	%r207, %r23, -1;
	setp.lt.s32 	%p3, %r207, 0;
	mov.b64 	%rd554, 0;
	@%p3 bra 	$L__BB31_113;
	and.b32  	%r25, %r23, 7;
	setp.lt.u32 	%p4, %r207, 7;
	mov.b64 	%rd554, 0;
	@%p4 bra 	$L__BB31_84;
	add.s32 	%r205, %r23, -4;
	and.b32  	%r56, %r23, -8;
	neg.s32 	%r204, %r56;
	mov.b64 	%rd554, 0;
$L__BB31_58:
	.pragma "nounroll";
	add.s32 	%r30, %r205, 3;
	mul.wide.u32 	%rd270, %r30, 8;
	add.s64 	%rd271, %rd2, %rd270;
	ld.global.u64 	%rd133, [%rd271];
	or.b64  	%rd272, %rd545, %rd133;
	and.b64  	%rd273, %rd272, -4294967296;
	setp.ne.s64 	%p5, %rd273, 0;
	@%p5 bra 	$L__BB31_60;
	cvt.u32.u64 	%r57, %rd133;
	cvt.u32.u64 	%r58, %rd545;
	div.u32 	%r59, %r58, %r57;
	mul.lo.s32 	%r60, %r59, %r57;
	sub.s32 	%r61, %r58, %r60;
	cvt.u64.u32 	%rd516, %r59;
	cvt.u64.u32 	%rd517, %r61;
	bra.uni 	$L__BB31_61;
$L__BB31_60:
	div.s64 	%rd516, %rd545, %rd133;
	mul.lo.s64 	%rd274, %rd516, %rd133;
	sub.s64 	%rd517, %rd545, %rd274;
$L__BB31_61:
	add.s64 	%rd276, %rd1, %rd270;
	ld.global.u64 	%rd277, [%rd276];
	mad.lo.s64 	%rd140, %rd277, %rd517, %rd554;
	add.s32 	%r31, %r205, 2;
	mul.wide.u32 	%rd278, %r31, 8;
	add.s64 	%rd279, %rd2, %rd278;
	ld.global.u64 	%rd141, [%rd279];
	or.b64  	%rd280, %rd516, %rd141;
	and.b64  	%rd281, %rd280, -4294967296;
	setp.ne.s64 	%p6, %rd281, 0;
	@%p6 bra 	$L__BB31_63;
	cvt.u32.u64 	%r62, %rd141;
	cvt.u32.u64 	%r63, %rd516;
	div.u32 	%r64, %r63, %r62;
	mul.lo.s32 	%r65, %r64, %r62;
	sub.s32 	%r66, %r63, %r65;
	cvt.u64.u32 	%rd518, %r64;
	cvt.u64.u32 	%rd519, %r66;
	bra.uni 	$L__BB31_64;
$L__BB31_63:
	div.s64 	%rd518, %rd516, %rd141;
	mul.lo.s64 	%rd282, %rd518, %rd141;
	sub.s64 	%rd519, %rd516, %rd282;
$L__BB31_64:
	add.s64 	%rd284, %rd1, %rd278;
	ld.global.u64 	%rd285, [%rd284];
	mad.lo.s64 	%rd148, %rd285, %rd519, %rd140;
	add.s32 	%r32, %r205, 1;
	mul.wide.u32 	%rd286, %r32, 8;
	add.s64 	%rd287, %rd2, %rd286;
	ld.global.u64 	%rd149, [%rd287];
	or.b64  	%rd288, %rd518, %rd149;
	and.b64  	%rd289, %rd288, -4294967296;
	setp.ne.s64 	%p7, %rd289, 0;
	@%p7 bra 	$L__BB31_66;
	cvt.u32.u64 	%r67, %rd149;
	cvt.u32.u64 	%r68, %rd518;
	div.u32 	%r69, %r68, %r67;
	mul.lo.s32 	%r70, %r69, %r67;
	sub.s32 	%r71, %r68, %r70;
	cvt.u64.u32 	%rd520, %r69;
	cvt.u64.u32 	%rd521, %r71;
	bra.uni 	$L__BB31_67;
$L__BB31_66:
	div.s64 	%rd520, %rd518, %rd149;
	mul.lo.s64 	%rd290, %rd520, %rd149;
	sub.s64 	%rd521, %rd518, %rd290;
$L__BB31_67:
	add.s64 	%rd292, %rd1, %rd286;
	ld.global.u64 	%rd293, [%rd292];
	mad.lo.s64 	%rd156, %rd293, %rd521, %rd148;
	add.s32 	%r33, %r205, -4;
	mul.wide.u32 	%rd294, %r205, 8;
	add.s64 	%rd295, %rd2, %rd294;
	ld.global.u64 	%rd157, [%rd295];
	or.b64  	%rd296, %rd520, %rd157;
	and.b64  	%rd297, %rd296, -4294967296;
	setp.ne.s64 	%p8, %rd297, 0;
	@%p8 bra 	$L__BB31_69;
	cvt.u32.u64 	%r72, %rd157;
	cvt.u32.u64 	%r73, %rd520;
	div.u32 	%r74, %r73, %r72;
	mul.lo.s32 	%r75, %r74, %r72;
	sub.s32 	%r76, %r73, %r75;
	cvt.u64.u32 	%rd522, %r74;
	cvt.u64.u32 	%rd523, %r76;
	bra.uni 	$L__BB31_70;
$L__BB31_69:
	div.s64 	%rd522, %rd520, %rd157;
	mul.lo.s64 	%rd298, %rd522, %rd157;
	sub.s64 	%rd523, %rd520, %rd298;
$L__BB31_70:
	add.s64 	%rd300, %rd1, %rd294;
	ld.global.u64 	%rd301, [%rd300];
	mad.lo.s64 	%rd164, %rd301, %rd523, %rd156;
	add.s32 	%r34, %r205, -1;
	mul.wide.u32 	%rd302, %r34, 8;
	add.s64 	%rd303, %rd2, %rd302;
	ld.global.u64 	%rd165, [%rd303];
	or.b64  	%rd304, %rd522, %rd165;
	and.b64  	%rd305, %rd304, -4294967296;
	setp.ne.s64 	%p9, %rd305, 0;
	@%p9 bra 	$L__BB31_72;
	cvt.u32.u64 	%r77, %rd165;
	cvt.u32.u64 	%r78, %rd522;
	div.u32 	%r79, %r78, %r77;
	mul.lo.s32 	%r80, %r79, %r77;
	sub.s32 	%r81, %r78, %r80;
	cvt.u64.u32 	%rd524, %r79;
	cvt.u64.u32 	%rd525, %r81;
	bra.uni 	$L__BB31_73;
$L__BB31_72:
	div.s64 	%rd524, %rd522, %rd165;
	mul.lo.s64 	%rd306, %rd524, %rd165;
	sub.s64 	%rd525, %rd522, %rd306;
$L__BB31_73:
	add.s64 	%rd308, %rd1, %rd302;
	ld.global.u64 	%rd309, [%rd308];
	mad.lo.s64 	%rd172, %rd309, %rd525, %rd164;
	add.s32 	%r35, %r205, -2;
	mul.wide.u32 	%rd310, %r35, 8;
	add.s64 	%rd311, %rd2, %rd310;
	ld.global.u64 	%rd173, [%rd311];
	or.b64  	%rd312, %rd524, %rd173;
	and.b64  	%rd313, %rd312, -4294967296;
	setp.ne.s64 	%p10, %rd313, 0;
	@%p10 bra 	$L__BB31_75;
	cvt.u32.u64 	%r82, %rd173;
	cvt.u32.u64 	%r83, %rd524;
	div.u32 	%r84, %r83, %r82;
	mul.lo.s32 	%r85, %r84, %r82;
	sub.s32 	%r86, %r83, %r85;
	cvt.u64.u32 	%rd526, %r84;
	cvt.u64.u32 	%rd527, %r86;
	bra.uni 	$L__BB31_76;
$L__BB31_75:
	div.s64 	%rd526, %rd524, %rd173;
	mul.lo.s64 	%rd314, %rd526, %rd173;
	sub.s64 	%rd527, %rd524, %rd314;
$L__BB31_76:
	add.s64 	%rd316, %rd1, %rd310;
	ld.global.u64 	%rd317, [%rd316];
	mad.lo.s64 	%rd180, %rd317, %rd527, %rd172;
	add.s32 	%r36, %r205, -3;
	mul.wide.u32 	%rd318, %r36, 8;
	add.s64 	%rd319, %rd2, %rd318;
	ld.global.u64 	%rd181, [%rd319];
	or.b64  	%rd320, %rd526, %rd181;
	and.b64  	%rd321, %rd320, -4294967296;
	setp.ne.s64 	%p11, %rd321, 0;
	@%p11 bra 	$L__BB31_78;
	cvt.u32.u64 	%r87, %rd181;
	cvt.u32.u64 	%r88, %rd526;
	div.u32 	%r89, %r88, %r87;
	mul.lo.s32 	%r90, %r89, %r87;
	sub.s32 	%r91, %r88, %r90;
	cvt.u64.u32 	%rd528, %r89;
	cvt.u64.u32 	%rd529, %r91;
	bra.uni 	$L__BB31_79;
$L__BB31_78:
	div.s64 	%rd528, %rd526, %rd181;
	mul.lo.s64 	%rd322, %rd528, %rd181;
	sub.s64 	%rd529, %rd526, %rd322;
$L__BB31_79:
	add.s64 	%rd324, %rd1, %rd318;
	ld.global.u64 	%rd325, [%rd324];
	mad.lo.s64 	%rd188, %rd325, %rd529, %rd180;
	mul.wide.u32 	%rd326, %r33, 8;
	add.s64 	%rd327, %rd2, %rd326;
	ld.global.u64 	%rd189, [%rd327];
	or.b64  	%rd328, %rd528, %rd189;
	and.b64  	%rd329, %rd328, -4294967296;
	setp.ne.s64 	%p12, %rd329, 0;
	@%p12 bra 	$L__BB31_81;
	cvt.u32.u64 	%r92, %rd189;
	cvt.u32.u64 	%r93, %rd528;
	div.u32 	%r94, %r93, %r92;
	mul.lo.s32 	%r95, %r94, %r92;
	sub.s32 	%r96, %r93, %r95;
	cvt.u64.u32 	%rd545, %r94;
	cvt.u64.u32 	%rd531, %r96;
	bra.uni 	$L__BB31_82;
$L__BB31_81:
	div.s64 	%rd545, %rd528, %rd189;
	mul.lo.s64 	%rd330, %rd545, %rd189;
	sub.s64 	%rd531, %rd528, %rd330;
$L__BB31_82:
	add.s64 	%rd332, %rd1, %rd326;
	ld.global.u64 	%rd333, [%rd332];
	mad.lo.s64 	%rd554, %rd333, %rd531, %rd188;
	add.s32 	%r205, %r205, -8;
	add.s32 	%r204, %r204, 8;
	setp.ne.s32 	%p13, %r204, 0;
	@%p13 bra 	$L__BB31_58;
	add.s32 	%r207, %r205, 3;
$L__BB31_84:
	setp.eq.s32 	%p14, %r25, 0;
	@%p14 bra 	$L__BB31_113;
	and.b32  	%r41, %r23, 3;
	setp.lt.u32 	%p15, %r25, 4;
	@%p15 bra 	$L__BB31_99;
	mul.wide.u32 	%rd335, %r207, 8;
	add.s64 	%rd336, %rd2, %rd335;
	ld.global.u64 	%rd200, [%rd336];
	or.b64  	%rd337, %rd545, %rd200;
	and.b64  	%rd338, %rd337, -4294967296;
	setp.ne.s64 	%p16, %rd338, 0;
	@%p16 bra 	$L__BB31_88;
	cvt.u32.u64 	%r97, %rd200;
	cvt.u32.u64 	%r98, %rd545;
	div.u32 	%r99, %r98, %r97;
	mul.lo.s32 	%r100, %r99, %r97;
	sub.s32 	%r101, %r98, %r100;
	cvt.u64.u32 	%rd535, %r99;
	cvt.u64.u32 	%rd536, %r101;
	bra.uni 	$L__BB31_89;
$L__BB31_88:
	div.s64 	%rd535, %rd545, %rd200;
	mul.lo.s64 	%rd339, %rd535, %rd200;
	sub.s64 	%rd536, %rd545, %rd339;
$L__BB31_89:
	add.s64 	%rd341, %rd1, %rd335;
	ld.global.u64 	%rd342, [%rd341];
	mad.lo.s64 	%rd207, %rd342, %rd536, %rd554;
	add.s32 	%r42, %r207, -1;
	mul.wide.u32 	%rd343, %r42, 8;
	add.s64 	%rd344, %rd2, %rd343;
	ld.global.u64 	%rd208, [%rd344];
	or.b64  	%rd345, %rd535, %rd208;
	and.b64  	%rd346, %rd345, -4294967296;
	setp.ne.s64 	%p17, %rd346, 0;
	@%p17 bra 	$L__BB31_91;
	cvt.u32.u64 	%r102, %rd208;
	cvt.u32.u64 	%r103, %rd535;
	div.u32 	%r104, %r103, %r102;
	mul.lo.s32 	%r105, %r104, %r102;
	sub.s32 	%r106, %r103, %r105;
	cvt.u64.u32 	%rd537, %r104;
	cvt.u64.u32 	%rd538, %r106;
	bra.uni 	$L__BB31_92;
$L__BB31_91:
	div.s64 	%rd537, %rd535, %rd208;
	mul.lo.s64 	%rd347, %rd537, %rd208;
	sub.s64 	%rd538, %rd535, %rd347;
$L__BB31_92:
	add.s64 	%rd349, %rd1, %rd343;
	ld.global.u64 	%rd350, [%rd349];
	mad.lo.s64 	%rd215, %rd350, %rd538, %rd207;
	add.s32 	%r43, %r207, -2;
	mul.wide.u32 	%rd351, %r43, 8;
	add.s64 	%rd352, %rd2, %rd351;
	ld.global.u64 	%rd216, [%rd352];
	or.b64  	%rd353, %rd537, %rd216;
	and.b64  	%rd354, %rd353, -4294967296;
	setp.ne.s64 	%p18, %rd354, 0;
	@%p18 bra 	$L__BB31_94;
	cvt.u32.u64 	%r107, %rd216;
	cvt.u32.u64 	%r108, %rd537;
	div.u32 	%r109, %r108, %r107;
	mul.lo.s32 	%r110, %r109, %r107;
	sub.s32 	%r111, %r108, %r110;
	cvt.u64.u32 	%rd539, %r109;
	cvt.u64.u32 	%rd540, %r111;
	bra.uni 	$L__BB31_95;
$L__BB31_94:
	div.s64 	%rd539, %rd537, %rd216;
	mul.lo.s64 	%rd355, %rd539, %rd216;
	sub.s64 	%rd540, %rd537, %rd355;
$L__BB31_95:
	add.s64 	%rd357, %rd1, %rd351;
	ld.global.u64 	%rd358, [%rd357];
	mad.lo.s64 	%rd223, %rd358, %rd540, %rd215;
	add.s32 	%r44, %r207, -3;
	mul.wide.u32 	%rd359, %r44, 8;
	add.s64 	%rd360, %rd2, %rd359;
	ld.global.u64 	%rd224, [%rd360];
	or.b64  	%rd361, %rd539, %rd224;
	and.b64  	%rd362, %rd361, -4294967296;
	setp.ne.s64 	%p19, %rd362, 0;
	@%p19 bra 	$L__BB31_97;
	cvt.u32.u64 	%r112, %rd224;
	cvt.u32.u64 	%r113, %rd539;
	div.u32 	%r114, %r113, %r112;
	mul.lo.s32 	%r115, %r114, %r112;
	sub.s32 	%r116, %r113, %r115;
	cvt.u64.u32 	%rd545, %r114;
	cvt.u64.u32 	%rd542, %r116;
	bra.uni 	$L__BB31_98;
$L__BB31_97:
	div.s64 	%rd545, %rd539, %rd224;
	mul.lo.s64 	%rd363, %rd545, %rd224;
	sub.s64 	%rd542, %rd539, %rd363;
$L__BB31_98:
	add.s64 	%rd365, %rd1, %rd359;
	ld.global.u64 	%rd366, [%rd365];
	mad.lo.s64 	%rd554, %rd366, %rd542, %rd223;
	add.s32 	%r207, %r207, -4;
$L__BB31_99:
	setp.eq.s32 	%p20, %r41, 0;
	@%p20 bra 	$L__BB31_113;
	setp.eq.s32 	%p21, %r41, 1;
	@%p21 bra 	$L__BB31_108;
	mul.wide.u32 	%rd368, %r207, 8;
	add.s64 	%rd369, %rd2, %rd368;
	ld.global.u64 	%rd235, [%rd369];
	or.b64  	%rd370, %rd545, %rd235;
	and.b64  	%rd371, %rd370, -4294967296;
	setp.ne.s64 	%p22, %rd371, 0;
	@%p22 bra 	$L__BB31_103;
	cvt.u32.u64 	%r117, %rd235;
	cvt.u32.u64 	%r118, %rd545;
	div.u32 	%r119, %r118, %r117;
	mul.lo.s32 	%r120, %r119, %r117;
	sub.s32 	%r121, %r118, %r120;
	cvt.u64.u32 	%rd546, %r119;
	cvt.u64.u32 	%rd547, %r121;
	bra.uni 	$L__BB31_104;
$L__BB31_103:
	div.s64 	%rd546, %rd545, %rd235;
	mul.lo.s64 	%rd372, %rd546, %rd235;
	sub.s64 	%rd547, %rd545, %rd372;
$L__BB31_104:
	add.s64 	%rd374, %rd1, %rd368;
	ld.global.u64 	%rd375, [%rd374];
	mad.lo.s64 	%rd242, %rd375, %rd547, %rd554;
	add.s32 	%r47, %r207, -1;
	mul.wide.u32 	%rd376, %r47, 8;
	add.s64 	%rd377, %rd2, %rd376;
	ld.global.u64 	%rd243, [%rd377];
	or.b64  	%rd378, %rd546, %rd243;
	and.b64  	%rd379, %rd378, -4294967296;
	setp.ne.s64 	%p23, %rd379, 0;
	@%p23 bra 	$L__BB31_106;
	cvt.u32.u64 	%r122, %rd243;
	cvt.u32.u64 	%r123, %rd546;
	div.u32 	%r124, %r123, %r122;
	mul.lo.s32 	%r125, %r124, %r122;
	sub.s32 	%r126, %r123, %r125;
	cvt.u64.u32 	%rd545, %r124;
	cvt.u64.u32 	%rd549, %r126;
	bra.uni 	$L__BB31_107;
$L__BB31_106:
	div.s64 	%rd545, %rd546, %rd243;
	mul.lo.s64 	%rd380, %rd545, %rd243;
	sub.s64 	%rd549, %rd546, %rd380;
$L__BB31_107:
	add.s64 	%rd382, %rd1, %rd376;
	ld.global.u64 	%rd383, [%rd382];
	mad.lo.s64 	%rd554, %rd383, %rd549, %rd242;
	add.s32 	%r207, %r207, -2;
$L__BB31_108:
	and.b32  	%r127, %r23, 1;
	setp.eq.b32 	%p24, %r127, 1;
	not.pred 	%p25, %p24;
	@%p25 bra 	$L__BB31_113;
	mul.wide.u32 	%rd384, %r207, 8;
	add.s64 	%rd385, %rd2, %rd384;
	ld.global.u64 	%rd254, [%rd385];
	or.b64  	%rd386, %rd545, %rd254;
	and.b64  	%rd387, %rd386, -4294967296;
	setp.ne.s64 	%p26, %rd387, 0;
	@%p26 bra 	$L__BB31_111;
	cvt.u32.u64 	%r128, %rd254;
	cvt.u32.u64 	%r129, %rd545;
	rem.u32 	%r130, %r129, %r128;
	cvt.u64.u32 	%rd553, %r130;
	bra.uni 	$L__BB31_112;
$L__BB31_111:
	rem.s64 	%rd553, %rd545, %rd254;
$L__BB31_112:
	add.s64 	%rd389, %rd1, %rd384;
	ld.global.u64 	%rd390, [%rd389];
	mad.lo.s64 	%rd554, %rd390, %rd553, %rd554;
$L__BB31_113:
	add.s64 	%rd391, %rd3, %rd554;
	ld.global.u8 	%rs2, [%rd391];
	st.shared.u8 	[%r5], %rs2;
$L__BB31_114:
	bar.sync 	0;
	setp.lt.u32 	%p48, %r209, 66;
	@%p48 bra 	$L__BB31_118;
$L__BB31_115:
	shr.u32 	%r51, %r209, 1;
	setp.ge.u32 	%p49, %r1, %r51;
	@%p49 bra 	$L__BB31_117;
	ld.shared.u8 	%rs6, [%r5];
	add.s32 	%r199, %r5, %r51;
	ld.shared.u8 	%rs7, [%r199];
	add.s16 	%rs8, %rs7, %rs6;
	st.shared.u8 	[%r5], %rs8;
$L__BB31_117:
	bar.sync 	0;
	setp.gt.u32 	%p50, %r209, 131;
	mov.u32 	%r209, %r51;
	@%p50 bra 	$L__BB31_115;
$L__BB31_118:
	setp.gt.u32 	%p51, %r1, 31;
	@%p51 bra 	$L__BB31_121;
	ld.volatile.shared.u8 	%rs9, [%r5];
	ld.volatile.shared.u8 	%rs10, [%r5+32];
	add.s16 	%rs11, %rs10, %rs9;
	st.volatile.shared.u8 	[%r5], %rs11;
	ld.volatile.shared.u8 	%rs12, [%r5];
	ld.volatile.shared.u8 	%rs13, [%r5+16];
	add.s16 	%rs14, %rs13, %rs12;
	st.volatile.shared.u8 	[%r5], %rs14;
	ld.volatile.shared.u8 	%rs15, [%r5];
	ld.volatile.shared.u8 	%rs16, [%r5+8];
	add.s16 	%rs17, %rs16, %rs15;
	st.volatile.shared.u8 	[%r5], %rs17;
	ld.volatile.shared.u8 	%rs18, [%r5];
	ld.volatile.shared.u8 	%rs19, [%r5+4];
	add.s16 	%rs20, %rs19, %rs18;
	st.volatile.shared.u8 	[%r5], %rs20;
	ld.volatile.shared.u8 	%rs21, [%r5];
	ld.volatile.shared.u8 	%rs22, [%r5+2];
	add.s16 	%rs23, %rs22, %rs21;
	st.volatile.shared.u8 	[%r5], %rs23;
	ld.volatile.shared.u8 	%rs24, [%r5];
	ld.volatile.shared.u8 	%rs25, [%r5+1];
	add.s16 	%rs26, %rs25, %rs24;
	st.volatile.shared.u8 	[%r5], %rs26;
	setp.ne.s32 	%p52, %r1, 0;
	@%p52 bra 	$L__BB31_121;
	ld.shared.u8 	%rs27, [sdata_u8];
	cvt.u64.u32 	%rd467, %r2;
	cvta.to.global.u64 	%rd468, %rd260;
	add.s64 	%rd469, %rd468, %rd467;
	st.global.u8 	[%rd469], %rs27;
$L__BB31_121:
	ret;

}
	// .globl	contiguous_reduce2_u8
.visible .entry contiguous_reduce2_u8(
	.param .u64 .ptr .align 1 contiguous_reduce2_u8_param_0,
	.param .u64 .ptr .align 1 contiguous_reduce2_u8_param_1,
	.param .u64 .ptr .align 1 contiguous_reduce2_u8_param_2,
	.param .u64 .ptr .align 1 contiguous_reduce2_u8_param_3,
	.param .u64 contiguous_reduce2_u8_param_4,
	.param .u64 contiguous_reduce2_u8_param_5,
	.param .u64 contiguous_reduce2_u8_param_6
)
{
	.reg .pred 	%p<53>;
	.reg .b16 	%rs<28>;
	.reg .b32 	%r<214>;
	.reg .b64 	%rd<564>;

	ld.param.u64 	%rd266, [contiguous_reduce2_u8_param_1];
	ld.param.u64 	%rd267, [contiguous_reduce2_u8_param_2];
	ld.param.u64 	%rd268, [contiguous_reduce2_u8_param_3];
	ld.param.u64 	%rd263, [contiguous_reduce2_u8_param_4];
	ld.param.u64 	%rd264, [contiguous_reduce2_u8_param_5];
	ld.param.u64 	%rd265, [contiguous_reduce2_u8_param_6];
	cvta.to.global.u64 	%rd1, %rd268;
	cvta.to.global.u64 	%rd2, %rd267;
	cvta.to.global.u64 	%rd563, %rd266;
	mov.u32 	%r1, %tid.x;
	mov.u32 	%r2, %ctaid.x;
	mov.u32 	%r213, %ntid.x;
	mul.lo.s32 	%r51, %r2, %r213;
	shl.b32 	%r52, %r51, 1;
	add.s32 	%r4, %r52, %r1;
	mov.u32 	%r53, sdata_u8;
	add.s32 	%r5, %r53, %r1;
	mov.b16 	%rs1, 0;
	st.shared.u8 	[%r5], %rs1;
	add.s32 	%r54, %r4, %r213;
	cvt.u64.u32 	%rd4, %r54;
	setp.le.u64 	%p1, %rd264, %rd4;
	@%p1 bra 	$L__BB32_54;
	cvt.u64.u32 	%rd396, %r4;
	mov.u32 	%r131, %ctaid.y;
	cvt.u64.u32 	%rd397, %r131;
	mul.lo.s64 	%rd398, %rd264, %rd397;
	add.s64 	%rd517, %rd398, %rd396;
	add.s64 	%rd515, %rd398, %rd4;
	cvt.u32.u64 	%r6, %rd263;
	add.s32 	%r207, %r6, -1;
	setp.lt.s32 	%p27, %r207, 0;
	mov.b64 	%rd521, 0;
	mov.u64 	%rd522, %rd521;
	@%p27 bra 	$L__BB32_53;
	setp.lt.u32 	%p28, %r207, 3;
	mov.b64 	%rd522, 0;
	mov.u64 	%rd521, %rd522;
	@%p28 bra 	$L__BB32_30;
	add.s32 	%r205, %r6, -2;
	and.b32  	%r132, %r6, -4;
	neg.s32 	%r204, %r132;
	mov.b64 	%rd522, 0;
$L__BB32_4:
	.pragma "nounroll";
	add.s32 	%r12, %r205, 1;
	mul.wide.u32 	%rd402, %r12, 8;
	add.s64 	%rd403, %rd2, %rd402;
	ld.global.u64 	%rd11, [%rd403];
	or.b64  	%rd404, %rd517, %rd11;
	and.b64  	%rd405, %rd404, -4294967296;
	setp.ne.s64 	%p29, %rd405, 0;
	@%p29 bra 	$L__BB32_6;
	cvt.u32.u64 	%r133, %rd11;
	cvt.u32.u64 	%r134, %rd517;
	div.u32 	%r135, %r134, %r133;
	mul.lo.s32 	%r136, %r135, %r133;
	sub.s32 	%r137, %r134, %r136;
	cvt.u64.u32 	%rd483, %r135;
	cvt.u64.u32 	%rd484, %r137;
	bra.uni 	$L__BB32_7;
$L__BB32_6:
	div.s64 	%rd483, %rd517, %rd11;
	mul.lo.s64 	%rd406, %rd483, %rd11;
	sub.s64 	%rd484, %rd517, %rd406;
$L__BB32_7:
	mul.wide.u32 	%rd407, %r12, 8;
	add.s64 	%rd408, %rd1, %rd407;
	ld.global.u64 	%rd18, [%rd408];
	mad.lo.s64 	%rd19, %rd18, %rd484, %rd521;
	or.b64  	%rd409, %rd515, %rd11;
	and.b64  	%rd410, %rd409, -4294967296;
	setp.ne.s64 	%p30, %rd410, 0;
	@%p30 bra 	$L__BB32_9;
	cvt.u32.u64 	%r138, %rd11;
	cvt.u32.u64 	%r139, %rd515;
	div.u32 	%r140, %r139, %r138;
	mul.lo.s32 	%r141, %r140, %r138;
	sub.s32 	%r142, %r139, %r141;
	cvt.u64.u32 	%rd485, %r140;
	cvt.u64.u32 	%rd486, %r142;
	bra.uni 	$L__BB32_10;
$L__BB32_9:
	div.s64 	%rd485, %rd515, %rd11;
	mul.lo.s64 	%rd411, %rd485, %rd11;
	sub.s64 	%rd486, %rd515, %rd411;
$L__BB32_10:
	mad.lo.s64 	%rd26, %rd486, %rd18, %rd522;
	mul.wide.u32 	%rd412, %r205, 8;
	add.s64 	%rd413, %rd2, %rd412;
	ld.global.u64 	%rd27, [%rd413];
	or.b64  	%rd414, %rd483, %rd27;
	and.b64  	%rd415, %rd414, -4294967296;
	setp.ne.s64 	%p31, %rd415, 0;
	@%p31 bra 	$L__BB32_12;
	cvt.u32.u64 	%r143, %rd27;
	cvt.u32.u64 	%r144, %rd483;
	div.u32 	%r145, %r144, %r143;
	mul.lo.s32 	%r146, %r145, %r143;
	sub.s32 	%r147, %r144, %r146;
	cvt.u64.u32 	%rd487, %r145;
	cvt.u64.u32 	%rd488, %r147;
	bra.uni 	$L__BB32_13;
$L__BB32_12:
	div.s64 	%rd487, %rd483, %rd27;
	mul.lo.s64 	%rd416, %rd487, %rd27;
	sub.s64 	%rd488, %rd483, %rd416;
$L__BB32_13:
	mul.wide.u32 	%rd417, %r205, 8;
	add.s64 	%rd418, %rd1, %rd417;
	ld.global.u64 	%rd34, [%rd418];
	mad.lo.s64 	%rd35, %rd34, %rd488, %rd19;
	or.b64  	%rd419, %rd485, %rd27;
	and.b64  	%rd420, %rd419, -4294967296;
	setp.ne.s64 	%p32, %rd420, 0;
	@%p32 bra 	$L__BB32_15;
	cvt.u32.u64 	%r148, %rd27;
	cvt.u32.u64 	%r149, %rd485;
	div.u32 	%r150, %r149, %r148;
	mul.lo.s32 	%r151, %r150, %r148;
	sub.s32 	%r152, %r149, %r151;
	cvt.u64.u32 	%rd489, %r150;
	cvt.u64.u32 	%rd490, %r152;
	bra.uni 	$L__BB32_16;
$L__BB32_15:
	div.s64 	%rd489, %rd485, %rd27;
	mul.lo.s64 	%rd421, %rd489, %rd27;
	sub.s64 	%rd490, %rd485, %rd421;
$L__BB32_16:
	mad.lo.s64 	%rd42, %rd490, %rd34, %rd26;
	add.s32 	%r13, %r205, -1;
	mul.wide.u32 	%rd422, %r13, 8;
	add.s64 	%rd423, %rd2, %rd422;
	ld.global.u64 	%rd43, [%rd423];
	or.b64  	%rd424, %rd487, %rd43;
	and.b64  	%rd425, %rd424, -4294967296;
	setp.ne.s64 	%p33, %rd425, 0;
	@%p33 bra 	$L__BB32_18;
	cvt.u32.u64 	%r153, %rd43;
	cvt.u32.u64 	%r154, %rd487;
	div.u32 	%r155, %r154, %r153;
	mul.lo.s32 	%r156, %r155, %r153;
	sub.s32 	%r157, %r154, %r156;
	cvt.u64.u32 	%rd491, %r155;
	cvt.u64.u32 	%rd492, %r157;
	bra.uni 	$L__BB32_19;
$L__BB32_18:
	div.s64 	%rd491, %rd487, %rd43;
	mul.lo.s64 	%rd426, %rd491, %rd43;
	sub.s64 	%rd492, %rd487, %rd426;
$L__BB32_19:
	mul.wide.u32 	%rd427, %r13, 8;
	add.s64 	%rd428, %rd1, %rd427;
	ld.global.u64 	%rd50, [%rd428];
	mad.lo.s64 	%rd51, %rd50, %rd492, %rd35;
	or.b64  	%rd429, %rd489, %rd43;
	and.b64  	%rd430, %rd429, -4294967296;
	setp.ne.s64 	%p34, %rd430, 0;
	@%p34 bra 	$L__BB32_21;
	cvt.u32.u64 	%r158, %rd43;
	cvt.u32.u64 	%r159, %rd489;
	div.u32 	%r160, %r159, %r158;
	mul.lo.s32 	%r161, %r160, %r158;
	sub.s32 	%r162, %r159, %r161;
	cvt.u64.u32 	%rd493, %r160;
	cvt.u64.u32 	%rd494, %r162;
	bra.uni 	$L__BB32_22;
$L__BB32_21:
	div.s64 	%rd493, %rd489, %rd43;
	mul.lo.s64 	%rd431, %rd493, %rd43;
	sub.s64 	%rd494, %rd489, %rd431;
$L__BB32_22:
	mad.lo.s64 	%rd58, %rd494, %rd50, %rd42;
	add.s32 	%r163, %r205, -2;
	mul.wide.u32 	%rd432, %r163, 8;
	add.s64 	%rd433, %rd2, %rd432;
	ld.global.u64 	%rd59, [%rd433];
	or.b64  	%rd434, %rd491, %rd59;
	and.b64  	%rd435, %rd434, -4294967296;
	setp.ne.s64 	%p35, %rd435, 0;
	@%p35 bra 	$L__BB32_24;
	cvt.u32.u64 	%r164, %rd59;
	cvt.u32.u64 	%r165, %rd491;
	div.u32 	%r166, %r165, %r164;
	mul.lo.s32 	%r167, %r166, %r164;
	sub.s32 	%r168, %r165, %r167;
	cvt.u64.u32 	%rd517, %r166;
	cvt.u64.u32 	%rd496, %r168;
	bra.uni 	$L__BB32_25;
$L__BB32_24:
	div.s64 	%rd517, %rd491, %rd59;
	mul.lo.s64 	%rd436, %rd517, %rd59;
	sub.s64 	%rd496, %rd491, %rd436;
$L__BB32_25:
	mul.wide.u32 	%rd437, %r163, 8;
	add.s64 	%rd438, %rd1, %rd437;
	ld.global.u64 	%rd66, [%rd438];
	mad.lo.s64 	%rd521, %rd66, %rd496, %rd51;
	or.b64  	%rd439, %rd493, %rd59;
	and.b64  	%rd440, %rd439, -4294967296;
	setp.ne.s64 	%p36, %rd440, 0;
	@%p36 bra 	$L__BB32_27;
	cvt.u32.u64 	%r170, %rd59;
	cvt.u32.u64 	%r171, %rd493;
	div.u32 	%r172, %r171, %r170;
	mul.lo.s32 	%r173, %r172, %r170;
	sub.s32 	%r174, %r171, %r173;
	cvt.u64.u32 	%rd515, %r172;
	cvt.u64.u32 	%rd498, %r174;
	bra.uni 	$L__BB32_28;
$L__BB32_27:
	div.s64 	%rd515, %rd493, %rd59;
	mul.lo.s64 	%rd441, %rd515, %rd59;
	sub.s64 	%rd498, %rd493, %rd441;
$L__BB32_28:
	mad.lo.s64 	%rd522, %rd498, %rd66, %rd58;
	add.s32 	%r205, %r205, -4;
	add.s32 	%r204, %r204, 4;
	setp.ne.s32 	%p37, %r204, 0;
	@%p37 bra 	$L__BB32_4;
	add.s32 	%r207, %r205, 1;
$L__BB32_30:
	and.b32  	%r18, %r6, 3;
	setp.eq.s32 	%p38, %r18, 0;
	@%p38 bra 	$L__BB32_53;
	setp.eq.s32 	%p39, %r18, 1;
	@%p39 bra 	$L__BB32_45;
	mul.wide.u32 	%rd443, %r207, 8;
	add.s64 	%rd444, %rd2, %rd443;
	ld.global.u64 	%rd81, [%rd444];
	or.b64  	%rd445, %rd517, %rd81;
	and.b64  	%rd446, %rd445, -4294967296;
	setp.ne.s64 	%p40, %rd446, 0;
	@%p40 bra 	$L__BB32_34;
	cvt.u32.u64 	%r175, %rd81;
	cvt.u32.u64 	%r176, %rd517;
	div.u32 	%r177, %r176, %r175;
	mul.lo.s32 	%r178, %r177, %r175;
	sub.s32 	%r179, %r176, %r178;
	cvt.u64.u32 	%rd505, %r177;
	cvt.u64.u32 	%rd506, %r179;
	bra.uni 	$L__BB32_35;
$L__BB32_34:
	div.s64 	%rd505, %rd517, %rd81;
	mul.lo.s64 	%rd447, %rd505, %rd81;
	sub.s64 	%rd506, %rd517, %rd447;
$L__BB32_35:
	add.s64 	%rd449, %rd1, %rd443;
	ld.global.u64 	%rd88, [%rd449];
	mad.lo.s64 	%rd89, %rd88, %rd506, %rd521;
	or.b64  	%rd450, %rd515, %rd81;
	and.b64  	%rd451, %rd450, -4294967296;
	setp.ne.s64 	%p41, %rd451, 0;
	@%p41 bra 	$L__BB32_37;
	cvt.u32.u64 	%r180, %rd81;
	cvt.u32.u64 	%r181, %rd515;
	div.u32 	%r182, %r181, %r180;
	mul.lo.s32 	%r183, %r182, %r180;
	sub.s32 	%r184, %r181, %r183;
	cvt.u64.u32 	%rd507, %r182;
	cvt.u64.u32 	%rd508, %r184;
	bra.uni 	$L__BB32_38;
$L__BB32_37:
	div.s64 	%rd507, %rd515, %rd81;
	mul.lo.s64 	%rd452, %rd507, %rd81;
	sub.s64 	%rd508, %rd515, %rd452;
$L__BB32_38:
	mad.lo.s64 	%rd96, %rd508, %rd88, %rd522;
	add.s32 	%r19, %r207, -1;
	mul.wide.u32 	%rd453, %r19, 8;
	add.s64 	%rd454, %rd2, %rd453;
	ld.global.u64 	%rd97, [%rd454];
	or.b64  	%rd455, %rd505, %rd97;
	and.b64  	%rd456, %rd455, -4294967296;
	setp.ne.s64 	%p42, %rd456, 0;
	@%p42 bra 	$L__BB32_40;
	cvt.u32.u64 	%r185, %rd97;
	cvt.u32.u64 	%r186, %rd505;
	div.u32 	%r187, %r186, %r185;
	mul.lo.s32 	%r188, %r187, %r185;
	sub.s32 	%r189, %r186, %r188;
	cvt.u64.u32 	%rd517, %r187;
	cvt.u64.u32 	%rd510, %r189;
	bra.uni 	$L__BB32_41;
$L__BB32_40:
	div.s64 	%rd517, %rd505, %rd97;
	mul.lo.s64 	%rd457, %rd517, %rd97;
	sub.s64 	%rd510, %rd505, %rd457;
$L__BB32_41:
	add.s64 	%rd459, %rd1, %rd453;
	ld.global.u64 	%rd104, [%rd459];
	mad.lo.s64 	%rd521, %rd104, %rd510, %rd89;
	or.b64  	%rd460, %rd507, %rd97;
	and.b64  	%rd461, %rd460, -4294967296;
	setp.ne.s64 	%p43, %rd461, 0;
	@%p43 bra 	$L__BB32_43;
	cvt.u32.u64 	%r190, %rd97;
	cvt.u32.u64 	%r191, %rd507;
	div.u32 	%r192, %r191, %r190;
	mul.lo.s32 	%r193, %r192, %r190;
	sub.s32 	%r194, %r191, %r193;
	cvt.u64.u32 	%rd515, %r192;
	cvt.u64.u32 	%rd512, %r194;
	bra.uni 	$L__BB32_44;
$L__BB32_43:
	div.s64 	%rd515, %rd507, %rd97;
	mul.lo.s64 	%rd462, %rd515, %rd97;
	sub.s64 	%rd512, %rd507, %rd462;
$L__BB32_44:
	mad.lo.s64 	%rd522, %rd512, %rd104, %rd96;
	add.s32 	%r207, %r207, -2;
$L__BB32_45:
	and.b32  	%r195, %r6, 1;
	setp.eq.b32 	%p44, %r195, 1;
	not.pred 	%p45, %p44;
	@%p45 bra 	$L__BB32_53;
	mul.wide.u32 	%rd463, %r207, 8;
	add.s64 	%rd464, %rd2, %rd463;
	ld.global.u64 	%rd119, [%rd464];
	or.b64  	%rd465, %rd517, %rd119;
	and.b64  	%rd466, %rd465, -4294967296;
	setp.ne.s64 	%p46, %rd466, 0;
	@%p46 bra 	$L__BB32_48;
	cvt.u32.u64 	%r196, %rd119;
	cvt.u32.u64 	%r197, %rd517;
	rem.u32 	%r198, %r197, %r196;
	cvt.u64.u32 	%rd519, %r198;
	bra.uni 	$L__BB32_49;
$L__BB32_48:
	rem.s64 	%rd519, %rd517, %rd119;
$L__BB32_49:
	add.s64 	%rd468, %rd1, %rd463;
	ld.global.u64 	%rd123, [%rd468];
	mad.lo.s64 	%rd521, %rd123, %rd519, %rd521;
	or.b64  	%rd469, %rd515, %rd119;
	and.b64  	%rd470, %rd469, -4294967296;
	setp.ne.s64 	%p47, %rd470, 0;
	@%p47 bra 	$L__BB32_51;
	cvt.u32.u64 	%r199, %rd119;
	cvt.u32.u64 	%r200, %rd515;
	rem.u32 	%r201, %r200, %r199;
	cvt.u64.u32 	%rd520, %r201;
	bra.uni 	$L__BB32_52;
$L__BB32_51:
	rem.s64 	%rd520, %rd515, %rd119;
$L__BB32_52:
	mad.lo.s64 	%rd522, %rd520, %rd123, %rd522;
$L__BB32_53:
	add.s64 	%rd471, %rd563, %rd521;
	ld.global.u8 	%rs3, [%rd471];
	add.s64 	%rd472, %rd563, %rd522;
	ld.global.u8 	%rs4, [%rd472];
	add.s16 	%rs5, %rs4, %rs3;
	st.shared.u8 	[%r5], %rs5;
	bra.uni 	$L__BB32_114;
$L__BB32_54:
	cvt.u64.u32 	%rd131, %r4;
	setp.le.u64 	%p2, %rd264, %rd131;
	@%p2 bra 	$L__BB32_114;
	mov.u32 	%r55, %ctaid.y;
	cvt.u64.u32 	%rd269, %r55;
	mad.lo.s64 	%rd554, %rd264, %rd269, %rd131;
	cvt.u32.u64 	%r22, %rd263;
	add.s32 	%r211, %r22, -1;
	setp.lt.s32 	%p3, %r211, 0;
	@%p3 bra 	$L__BB32_113;
	and.b32  	%r24, %r22, 7;
	setp.lt.u32 	%p4, %r211, 7;
	@%p4 bra 	$L__BB32_84;
	add.s32 	%r209, %r22, -4;
	and.b32  	%r56, %r22, -8;
	neg.s32 	%r208, %r56;
$L__BB32_58:
	.pragma "nounroll";
	add.s32 	%r29, %r209, 3;
	mul.wide.u32 	%rd271, %r29, 8;
	add.s64 	%rd272, %rd2, %rd271;
	ld.global.u64 	%rd135, [%rd272];
	or.b64  	%rd273, %rd554, %rd135;
	and.b64  	%rd274, %rd273, -4294967296;
	setp.ne.s64 	%p5, %rd274, 0;
	@%p5 bra 	$L__BB32_60;
	cvt.u32.u64 	%r57, %rd135;
	cvt.u32.u64 	%r58, %rd554;
	div.u32 	%r59, %r58, %r57;
	mul.lo.s32 	%r60, %r59, %r57;
	sub.s32 	%r61, %r58, %r60;
	cvt.u64.u32 	%rd525, %r59;
	cvt.u64.u32 	%rd526, %r61;
	bra.uni 	$L__BB32_61;
$L__BB32_60:
	div.s64 	%rd525, %rd554, %rd135;
	mul.lo.s64 	%rd275, %rd525, %rd135;
	sub.s64 	%rd526, %rd554, %rd275;
$L__BB32_61:
	add.s64 	%rd277, %rd1, %rd271;
	ld.global.u64 	%rd278, [%rd277];
	mul.lo.s64 	%rd142, %rd278, %rd526;
	add.s32 	%r30, %r209, 2;
	mul.wide.u32 	%rd279, %r30, 8;
	add.s64 	%rd280, %rd2, %rd279;
	ld.global.u64 	%rd143, [%rd280];
	or.b64  	%rd281, %rd525, %rd143;
	and.b64  	%rd282, %rd281, -4294967296;
	setp.ne.s64 	%p6, %rd282, 0;
	@%p6 bra 	$L__BB32_63;
	cvt.u32.u64 	%r62, %rd143;
	cvt.u32.u64 	%r63, %rd525;
	div.u32 	%r64, %r63, %r62;
	mul.lo.s32 	%r65, %r64, %r62;
	sub.s32 	%r66, %r63, %r65;
	cvt.u64.u32 	%rd527, %r64;
	cvt.u64.u32 	%rd528, %r66;
	bra.uni 	$L__BB32_64;
$L__BB32_63:
	div.s64 	%rd527, %rd525, %rd143;
	mul.lo.s64 	%rd283, %rd527, %rd143;
	sub.s64 	%rd528, %rd525, %rd283;
$L__BB32_64:
	add.s64 	%rd285, %rd1, %rd279;
	ld.global.u64 	%rd286, [%rd285];
	mad.lo.s64 	%rd150, %rd286, %rd528, %rd142;
	add.s32 	%r31, %r209, 1;
	mul.wide.u32 	%rd287, %r31, 8;
	add.s64 	%rd288, %rd2, %rd287;
	ld.global.u64 	%rd151, [%rd288];
	or.b64  	%rd289, %rd527, %rd151;
	and.b64  	%rd290, %rd289, -4294967296;
	setp.ne.s64 	%p7, %rd290, 0;
	@%p7 bra 	$L__BB32_66;
	cvt.u32.u64 	%r67, %rd151;
	cvt.u32.u64 	%r68, %rd527;
	div.u32 	%r69, %r68, %r67;
	mul.lo.s32 	%r70, %r69, %r67;
	sub.s32 	%r71, %r68, %r70;
	cvt.u64.u32 	%rd529, %r69;
	cvt.u64.u32 	%rd530, %r71;
	bra.uni 	$L__BB32_67;
$L__BB32_66:
	div.s64 	%rd529, %rd527, %rd151;
	mul.lo.s64 	%rd291, %rd529, %rd151;
	sub.s64 	%rd530, %rd527, %rd291;
$L__BB32_67:
	add.s64 	%rd293, %rd1, %rd287;
	ld.global.u64 	%rd294, [%rd293];
	mad.lo.s64 	%rd158, %rd294, %rd530, %rd150;
	add.s32 	%r32, %r209, -4;
	mul.wide.u32 	%rd295, %r209, 8;
	add.s64 	%rd296, %rd2, %rd295;
	ld.global.u64 	%rd159, [%rd296];
	or.b64  	%rd297, %rd529, %rd159;
	and.b64  	%rd298, %rd297, -4294967296;
	setp.ne.s64 	%p8, %rd298, 0;
	@%p8 bra 	$L__BB32_69;
	cvt.u32.u64 	%r72, %rd159;
	cvt.u32.u64 	%r73, %rd529;
	div.u32 	%r74, %r73, %r72;
	mul.lo.s32 	%r75, %r74, %r72;
	sub.s32 	%r76, %r73, %r75;
	cvt.u64.u32 	%rd531, %r74;
	cvt.u64.u32 	%rd532, %r76;
	bra.uni 	$L__BB32_70;
$L__BB32_69:
	div.s64 	%rd531, %rd529, %rd159;
	mul.lo.s64 	%rd299, %rd531, %rd159;
	sub.s64 	%rd532, %rd529, %rd299;
$L__BB32_70:
	add.s64 	%rd301, %rd1, %rd295;
	ld.global.u64 	%rd302, [%rd301];
	mad.lo.s64 	%rd166, %rd302, %rd532, %rd158;
	add.s32 	%r33, %r209, -1;
	mul.wide.u32 	%rd303, %r33, 8;
	add.s64 	%rd304, %rd2, %rd303;
	ld.global.u64 	%rd167, [%rd304];
	or.b64  	%rd305, %rd531, %rd167;
	and.b64  	%rd306, %rd305, -4294967296;
	setp.ne.s64 	%p9, %rd306, 0;
	@%p9 bra 	$L__BB32_72;
	cvt.u32.u64 	%r77, %rd167;
	cvt.u32.u64 	%r78, %rd531;
	div.u32 	%r79, %r78, %r77;
	mul.lo.s32 	%r80, %r79, %r77;
	sub.s32 	%r81, %r78, %r80;
	cvt.u64.u32 	%rd533, %r79;
	cvt.u64.u32 	%rd534, %r81;
	bra.uni 	$L__BB32_73;
$L__BB32_72:
	div.s64 	%rd533, %rd531, %rd167;
	mul.lo.s64 	%rd307, %rd533, %rd167;
	sub.s64 	%rd534, %rd531, %rd307;
$L__BB32_73:
	add.s64 	%rd309, %rd1, %rd303;
	ld.global.u64 	%rd310, [%rd309];
	mad.lo.s64 	%rd174, %rd310, %rd534, %rd166;
	add.s32 	%r34, %r209, -2;
	mul.wide.u32 	%rd311, %r34, 8;
	add.s64 	%rd312, %rd2, %rd311;
	ld.global.u64 	%rd175, [%rd312];
	or.b64  	%rd313, %rd533, %rd175;
	and.b64  	%rd314, %rd313, -4294967296;
	setp.ne.s64 	%p10, %rd314, 0;
	@%p10 bra 	$L__BB32_75;
	cvt.u32.u64 	%r82, %rd175;
	cvt.u32.u64 	%r83, %rd533;
	div.u32 	%r84, %r83, %r82;
	mul.lo.s32 	%r85, %r84, %r82;
	sub.s32 	%r86, %r83, %r85;
	cvt.u64.u32 	%rd535, %r84;
	cvt.u64.u32 	%rd536, %r86;
	bra.uni 	$L__BB32_76;
$L__BB32_75:
	div.s64 	%rd535, %rd533, %rd175;
	mul.lo.s64 	%rd315, %rd535, %rd175;
	sub.s64 	%rd536, %rd533, %rd315;
$L__BB32_76:
	add.s64 	%rd317, %rd1, %rd311;
	ld.global.u64 	%rd318, [%rd317];
	mad.lo.s64 	%rd182, %rd318, %rd536, %rd174;
	add.s32 	%r35, %r209, -3;
	mul.wide.u32 	%rd319, %r35, 8;
	add.s64 	%rd320, %rd2, %rd319;
	ld.global.u64 	%rd183, [%rd320];
	or.b64  	%rd321, %rd535, %rd183;
	and.b64  	%rd322, %rd321, -4294967296;
	setp.ne.s64 	%p11, %rd322, 0;
	@%p11 bra 	$L__BB32_78;
	cvt.u32.u64 	%r87, %rd183;
	cvt.u32.u64 	%r88, %rd535;
	div.u32 	%r89, %r88, %r87;
	mul.lo.s32 	%r90, %r89, %r87;
	sub.s32 	%r91, %r88, %r90;
	cvt.u64.u32 	%rd537, %r89;
	cvt.u64.u32 	%rd538, %r91;
	bra.uni 	$L__BB32_79;
$L__BB32_78:
	div.s64 	%rd537, %rd535, %rd183;
	mul.lo.s64 	%rd323, %rd537, %rd183;
	sub.s64 	%rd538, %rd535, %rd323;
$L__BB32_79:
	add.s64 	%rd325, %rd1, %rd319;
	ld.global.u64 	%rd326, [%rd325];
	mad.lo.s64 	%rd190, %rd326, %rd538, %rd182;
	mul.wide.u32 	%rd327, %r32, 8;
	add.s64 	%rd328, %rd2, %rd327;
	ld.global.u64 	%rd191, [%rd328];
	or.b64  	%rd329, %rd537, %rd191;
	and.b64  	%rd330, %rd329, -4294967296;
	setp.ne.s64 	%p12, %rd330, 0;
	@%p12 bra 	$L__BB32_81;
	cvt.u32.u64 	%r92, %rd191;
	cvt.u32.u64 	%r93, %rd537;
	div.u32 	%r94, %r93, %r92;
	mul.lo.s32 	%r95, %r94, %r92;
	sub.s32 	%r96, %r93, %r95;
	cvt.u64.u32 	%rd554, %r94;
	cvt.u64.u32 	%rd540, %r96;
	bra.uni 	$L__BB32_82;
$L__BB32_81:
	div.s64 	%rd554, %rd537, %rd191;
	mul.lo.s64 	%rd331, %rd554, %rd191;
	sub.s64 	%rd540, %rd537, %rd331;
$L__BB32_82:
	add.s64 	%rd333, %rd1, %rd327;
	ld.global.u64 	%rd334, [%rd333];
	mad.lo.s64 	%rd335, %rd334, %rd540, %rd190;
	add.s64 	%rd563, %rd563, %rd335;
	add.s32 	%r209, %r209, -8;
	add.s32 	%r208, %r208, 8;
	setp.ne.s32 	%p13, %r208, 0;
	@%p13 bra 	$L__BB32_58;
	add.s32 	%r211, %r209, 3;
$L__BB32_84:
	setp.eq.s32 	%p14, %r24, 0;
	@%p14 bra 	$L__BB32_113;
	and.b32  	%r40, %r22, 3;
	setp.lt.u32 	%p15, %r24, 4;
	@%p15 bra 	$L__BB32_99;
	mul.wide.u32 	%rd337, %r211, 8;
	add.s64 	%rd338, %rd2, %rd337;
	ld.global.u64 	%rd202, [%rd338];
	or.b64  	%rd339, %rd554, %rd202;
	and.b64  	%rd340, %rd339, -4294967296;
	setp.ne.s64 	%p16, %rd340, 0;
	@%p16 bra 	$L__BB32_88;
	cvt.u32.u64 	%r97, %rd202;
	cvt.u32.u64 	%r98, %rd554;
	div.u32 	%r99, %r98, %r97;
	mul.lo.s32 	%r100, %r99, %r97;
	sub.s32 	%r101, %r98, %r100;
	cvt.u64.u32 	%rd544, %r99;
	cvt.u64.u32 	%rd545, %r101;
	bra.uni 	$L__BB32_89;
$L__BB32_88:
	div.s64 	%rd544, %rd554, %rd202;
	mul.lo.s64 	%rd341, %rd544, %rd202;
	sub.s64 	%rd545, %rd554, %rd341;
$L__BB32_89:
	add.s64 	%rd343, %rd1, %rd337;
	ld.global.u64 	%rd344, [%rd343];
	mul.lo.s64 	%rd209, %rd344, %rd545;
	add.s32 	%r41, %r211, -1;
	mul.wide.u32 	%rd345, %r41, 8;
	add.s64 	%rd346, %rd2, %rd345;
	ld.global.u64 	%rd210, [%rd346];
	or.b64  	%rd347, %rd544, %rd210;
	and.b64  	%rd348, %rd347, -4294967296;
	setp.ne.s64 	%p17, %rd348, 0;
	@%p17 bra 	$L__BB32_91;
	cvt.u32.u64 	%r102, %rd210;
	cvt.u32.u64 	%r103, %rd544;
	div.u32 	%r104, %r103, %r102;
	mul.lo.s32 	%r105, %r104, %r102;
	sub.s32 	%r106, %r103, %r105;
	cvt.u64.u32 	%rd546, %r104;
	cvt.u64.u32 	%rd547, %r106;
	bra.uni 	$L__BB32_92;
$L__BB32_91:
	div.s64 	%rd546, %rd544, %rd210;
	mul.lo.s64 	%rd349, %rd546, %rd210;
	sub.s64 	%rd547, %rd544, %rd349;
$L__BB32_92:
	add.s64 	%rd351, %rd1, %rd345;
	ld.global.u64 	%rd352, [%rd351];
	mad.lo.s64 	%rd217, %rd352, %rd547, %rd209;
	add.s32 	%r42, %r211, -2;
	mul.wide.u32 	%rd353, %r42, 8;
	add.s64 	%rd354, %rd2, %rd353;
	ld.global.u64 	%rd218, [%rd354];
	or.b64  	%rd355, %rd546, %rd218;
	and.b64  	%rd356, %rd355, -4294967296;
	setp.ne.s64 	%p18, %rd356, 0;
	@%p18 bra 	$L__BB32_94;
	cvt.u32.u64 	%r107, %rd218;
	cvt.u32.u64 	%r108, %rd546;
	div.u32 	%r109, %r108, %r107;
	mul.lo.s32 	%r110, %r109, %r107;
	sub.s32 	%r111, %r108, %r110;
	cvt.u64.u32 	%rd548, %r109;
	cvt.u64.u32 	%rd549, %r111;
	bra.uni 	$L__BB32_95;
$L__BB32_94:
	div.s64 	%rd548, %rd546, %rd218;
	mul.lo.s64 	%rd357, %rd548, %rd218;
	sub.s64 	%rd549, %rd546, %rd357;
$L__BB32_95:
	add.s64 	%rd359, %rd1, %rd353;
	ld.global.u64 	%rd360, [%rd359];
	mad.lo.s64 	%rd225, %rd360, %rd549, %rd217;
	add.s32 	%r43, %r211, -3;
	mul.wide.u32 	%rd361, %r43, 8;
	add.s64 	%rd362, %rd2, %rd361;
	ld.global.u64 	%rd226, [%rd362];
	or.b64  	%rd363, %rd548, %rd226;
	and.b64  	%rd364, %rd363, -4294967296;
	setp.ne.s64 	%p19, %rd364, 0;
	@%p19 bra 	$L__BB32_97;
	cvt.u32.u64 	%r112, %rd226;
	cvt.u32.u64 	%r113, %rd548;
	div.u32 	%r114, %r113, %r112;
	mul.lo.s32 	%r115, %r114, %r112;
	sub.s32 	%r116, %r113, %r115;
	cvt.u64.u32 	%rd554, %r114;
	cvt.u64.u32 	%rd551, %r116;
	bra.uni 	$L__BB32_98;
$L__BB32_97:
	div.s64 	%rd554, %rd548, %rd226;
	mul.lo.s64 	%rd365, %rd554, %rd226;
	sub.s64 	%rd551, %rd548, %rd365;
$L__BB32_98:
	add.s64 	%rd367, %rd1, %rd361;
	ld.global.u64 	%rd368, [%rd367];
	mad.lo.s64 	%rd369, %rd368, %rd551, %rd225;
	add.s64 	%rd563, %rd563, %rd369;
	add.s32 	%r211, %r211, -4;
$L__BB32_99:
	setp.eq.s32 	%p20, %r40, 0;
	@%p20 bra 	$L__BB32_113;
	setp.eq.s32 	%p21, %r40, 1;
	@%p21 bra 	$L__BB32_108;
	mul.wide.u32 	%rd371, %r211, 8;
	add.s64 	%rd372, %rd2, %rd371;
	ld.global.u64 	%rd237, [%rd372];
	or.b64  	%rd373, %rd554, %rd237;
	and.b64  	%rd374, %rd373, -4294967296;
	setp.ne.s64 	%p22, %rd374, 0;
	@%p22 bra 	$L__BB32_103;
	cvt.u32.u64 	%r117, %rd237;
	cvt.u32.u64 	%r118, %rd554;
	div.u32 	%r119, %r118, %r117;
	mul.lo.s32 	%r120, %r119, %r117;
	sub.s32 	%r121, %r118, %r120;
	cvt.u64.u32 	%rd555, %r119;
	cvt.u64.u32 	%rd556, %r121;
	bra.uni 	$L__BB32_104;
$L__BB32_103:
	div.s64 	%rd555, %rd554, %rd237;
	mul.lo.s64 	%rd375, %rd555, %rd237;
	sub.s64 	%rd556, %rd554, %rd375;
$L__BB32_104:
	add.s64 	%rd377, %rd1, %rd371;
	ld.global.u64 	%rd378, [%rd377];
	mul.lo.s64 	%rd244, %rd378, %rd556;
	add.s32 	%r46, %r211, -1;
	mul.wide.u32 	%rd379, %r46, 8;
	add.s64 	%rd380, %rd2, %rd379;
	ld.global.u64 	%rd245, [%rd380];
	or.b64  	%rd381, %rd555, %rd245;
	and.b64  	%rd382, %rd381, -4294967296;
	setp.ne.s64 	%p23, %rd382, 0;
	@%p23 bra 	$L__BB32_106;
	cvt.u32.u64 	%r122, %rd245;
	cvt.u32.u64 	%r123, %rd555;
	div.u32 	%r124, %r123, %r122;
	mul.lo.s32 	%r125, %r124, %r122;
	sub.s32 	%r126, %r123, %r125;
	cvt.u64.u32 	%rd554, %r124;
	cvt.u64.u32 	%rd558, %r126;
	bra.uni 	$L__BB32_107;
$L__BB32_106:
	div.s64 	%rd554, %rd555, %rd245;
	mul.lo.s64 	%rd383, %rd554, %rd245;
	sub.s64 	%rd558, %rd555, %rd383;
$L__BB32_107:
	add.s64 	%rd385, %rd1, %rd379;
	ld.global.u64 	%rd386, [%rd385];
	mad.lo.s64 	%rd387, %rd386, %rd558, %rd244;
	add.s64 	%rd563, %rd563, %rd387;
	add.s32 	%r211, %r211, -2;
$L__BB32_108:
	and.b32  	%r127, %r22, 1;
	setp.eq.b32 	%p24, %r127, 1;
	not.pred 	%p25, %p24;
	@%p25 bra 	$L__BB32_113;
	mul.wide.u32 	%rd388, %r211, 8;
	add.s64 	%rd389, %rd2, %rd388;
	ld.global.u64 	%rd256, [%rd389];
	or.b64  	%rd390, %rd554, %rd256;
	and.b64  	%rd391, %rd390, -4294967296;
	setp.ne.s64 	%p26, %rd391, 0;
	@%p26 bra 	$L__BB32_111;
	cvt.u32.u64 	%r128, %rd256;
	cvt.u32.u64 	%r129, %rd554;
	rem.u32 	%r130, %r129, %r128;
	cvt.u64.u32 	%rd562, %r130;
	bra.uni 	$L__BB32_112;
$L__BB32_111:
	rem.s64 	%rd562, %rd554, %rd256;
$L__BB32_112:
	add.s64 	%rd393, %rd1, %rd388;
	ld.global.u64 	%rd394, [%rd393];
	mad.lo.s64 	%rd563, %rd394, %rd562, %rd563;
$L__BB32_113:
	ld.global.u8 	%rs2, [%rd563];
	st.shared.u8 	[%r5], %rs2;
$L__BB32_114:
	bar.sync 	0;
	setp.lt.u32 	%p48, %r213, 66;
	@%p48 bra 	$L__BB32_118;
$L__BB32_115:
	shr.u32 	%r50, %r213, 1;
	setp.ge.u32 	%p49, %r1, %r50;
	@%p49 bra 	$L__BB32_117;
	ld.shared.u8 	%rs6, [%r5];
	add.s32 	%r202, %r5, %r50;
	ld.shared.u8 	%rs7, [%r202];
	add.s16 	%rs8, %rs7, %rs6;
	st.shared.u8 	[%r5], %rs8;
$L__BB32_117:
	bar.sync 	0;
	setp.gt.u32 	%p50, %r213, 131;
	mov.u32 	%r213, %r50;
	@%p50 bra 	$L__BB32_115;
$L__BB32_118:
	setp.gt.u32 	%p51, %r1, 31;
	@%p51 bra 	$L__BB32_121;
	ld.volatile.shared.u8 	%rs9, [%r5];
	ld.volatile.shared.u8 	%rs10, [%r5+32];
	add.s16 	%rs11, %rs10, %rs9;
	st.volatile.shared.u8 	[%r5], %rs11;
	ld.volatile.shared.u8 	%rs12, [%r5];
	ld.volatile.shared.u8 	%rs13, [%r5+16];
	add.s16 	%rs14, %rs13, %rs12;
	st.volatile.shared.u8 	[%r5], %rs14;
	ld.volatile.shared.u8 	%rs15, [%r5];
	ld.volatile.shared.u8 	%rs16, [%r5+8];
	add.s16 	%rs17, %rs16, %rs15;
	st.volatile.shared.u8 	[%r5], %rs17;
	ld.volatile.shared.u8 	%rs18, [%r5];
	ld.volatile.shared.u8 	%rs19, [%r5+4];
	add.s16 	%rs20, %rs19, %rs18;
	st.volatile.shared.u8 	[%r5], %rs20;
	ld.volatile.shared.u8 	%rs21, [%r5];
	ld.volatile.shared.u8 	%rs22, [%r5+2];
	add.s16 	%rs23, %rs22, %rs21;
	st.volatile.shared.u8 	[%r5], %rs23;
	ld.volatile.shared.u8 	%rs24, [%r5];
	ld.volatile.shared.u8 	%rs25, [%r5+1];
	add.s16 	%rs26, %rs25, %rs24;
	st.volatile.shared.u8 	[%r5], %rs26;
	setp.ne.s32 	%p52, %r1, 0;
	@%p52 bra 	$L__BB32_121;
	ld.param.u64 	%rd478, [contiguous_reduce2_u8_param_0];
	ld.shared.u8 	%rs27, [sdata_u8];
	cvt.u64.u32 	%rd473, %r2;
	mov.u32 	%r203, %ctaid.y;
	cvt.u64.u32 	%rd474, %r203;
	mad.lo.s64 	%rd475, %rd265, %rd474, %rd473;
	cvta.to.global.u64 	%rd476, %rd478;
	add.s64 	%rd477, %rd476, %rd475;
	st.global.u8 	[%rd477], %rs27;
$L__BB32_121:
	ret;

}
	// .globl	contiguous_reduce22_u8
.visible .entry contiguous_reduce22_u8(
	.param .u64 .ptr .align 1 contiguous_reduce22_u8_param_0,
	.param .u64 .ptr .align 1 contiguous_reduce22_u8_param_1,
	.param .u64 contiguous_reduce22_u8_param_2,
	.param .u64 contiguous_reduce22_u8_param_3
)
{
	.reg .pred 	%p<8>;
	.reg .b16 	%rs<28>;
	.reg .b32 	%r<17>;
	.reg .b64 	%rd<23>;

	ld.param.u64 	%rd4, [contiguous_reduce22_u8_param_0];
	ld.param.u64 	%rd7, [contiguous_reduce22_u8_param_1];
	ld.param.u64 	%rd5, [contiguous_reduce22_u8_param_2];
	ld.param.u64 	%rd6, [contiguous_reduce22_u8_param_3];
	cvta.to.global.u64 	%rd1, %rd7;
	mov.u32 	%r1, %tid.x;
	mov.u32 	%r2, %ctaid.x;
	mov.u32 	%r16, %ntid.x;
	mul.lo.s32 	%r8, %r2, %r16;
	shl.b32 	%r9, %r8, 1;
	add.s32 	%r4, %r9, %r1;
	mov.u32 	%r10, sdata_u8;
	add.s32 	%r5, %r10, %r1;
	mov.b16 	%rs1, 0;
	st.shared.u8 	[%r5], %rs1;
	add.s32 	%r11, %r4, %r16;
	cvt.u64.u32 	%rd2, %r11;
	setp.le.u64 	%p1, %rd5, %rd2;
	@%p1 bra 	$L__BB33_2;
	cvt.u64.u32 	%rd11, %r4;
	mov.u32 	%r13, %ctaid.y;
	cvt.u64.u32 	%rd12, %r13;
	mul.lo.s64 	%rd13, %rd5, %rd12;
	add.s64 	%rd14, %rd13, %rd11;
	add.s64 	%rd15, %rd1, %rd14;
	ld.global.u8 	%rs3, [%rd15];
	add.s64 	%rd16, %rd13, %rd2;
	add.s64 	%rd17, %rd1, %rd16;
	ld.global.u8 	%rs4, [%rd17];
	add.s16 	%rs5, %rs4, %rs3;
	st.shared.u8 	[%r5], %rs5;
	bra.uni 	$L__BB33_4;
$L__BB33_2:
	cvt.u64.u32 	%rd3, %r4;
	setp.le.u64 	%p2, %rd5, %rd3;
	@%p2 bra 	$L__BB33_4;
	mov.u32 	%r12, %ctaid.y;
	cvt.u64.u32 	%rd8, %r12;
	mad.lo.s64 	%rd9, %rd5, %rd8, %rd3;
	add.s64 	%rd10, %rd1, %rd9;
	ld.global.u8 	%rs2, [%rd10];
	st.shared.u8 	[%r5], %rs2;
$L__BB33_4:
	bar.sync 	0;
	setp.lt.u32 	%p3, %r16, 66;
	@%p3 bra 	$L__BB33_8;
$L__BB33_5:
	shr.u32 	%r7, %r16, 1;
	setp.ge.u32 	%p4, %r1, %r7;
	@%p4 bra 	$L__BB33_7;
	ld.shared.u8 	%rs6, [%r5];
	add.s32 	%r14, %r5, %r7;
	ld.shared.u8 	%rs7, [%r14];
	add.s16 	%rs8, %rs7, %rs6;
	st.shared.u8 	[%r5], %rs8;
$L__BB33_7:
	bar.sync 	0;
	setp.gt.u32 	%p5, %r16, 131;
	mov.u32 	%r16, %r7;
	@%p5 bra 	$L__BB33_5;
$L__BB33_8:
	setp.gt.u32 	%p6, %r1, 31;
	@%p6 bra 	$L__BB33_11;
	ld.volatile.shared.u8 	%rs9, [%r5];
	ld.volatile.shared.u8 	%rs10, [%r5+32];
	add.s16 	%rs11, %rs10, %rs9;
	st.volatile.shared.u8 	[%r5], %rs11;
	ld.volatile.shared.u8 	%rs12, [%r5];
	ld.volatile.shared.u8 	%rs13, [%r5+16];
	add.s16 	%rs14, %rs13, %rs12;
	st.volatile.shared.u8 	[%r5], %rs14;
	ld.volatile.shared.u8 	%rs15, [%r5];
	ld.volatile.shared.u8 	%rs16, [%r5+8];
	add.s16 	%rs17, %rs16, %rs15;
	st.volatile.shared.u8 	[%r5], %rs17;
	ld.volatile.shared.u8 	%rs18, [%r5];
	ld.volatile.shared.u8 	%rs19, [%r5+4];
	add.s16 	%rs20, %rs19, %rs18;
	st.volatile.shared.u8 	[%r5], %rs20;
	ld.volatile.shared.u8 	%rs21, [%r5];
	ld.volatile.shared.u8 	%rs22, [%r5+2];
	add.s16 	%rs23, %rs22, %rs21;
	st.volatile.shared.u8 	[%r5], %rs23;
	ld.volatile.shared.u8 	%rs24, [%r5];
	ld.volatile.shared.u8 	%rs25, [%r5+1];
	add.s16 	%rs26, %rs25, %rs24;
	st.volatile.shared.u8 	[%r5], %rs26;
	setp.ne.s32 	%p7, %r1, 0;
	@%p7 bra 	$L__BB33_11;
	ld.shared.u8 	%rs27, [sdata_u8];
	cvt.u64.u32 	%rd18, %r2;
	mov.u32 	%r15, %ctaid.y;
	cvt.u64.u32 	%rd19, %r15;
	mad.lo.s64 	%rd20, %rd6, %rd19, %rd18;
	cvta.to.global.u64 	%rd21, %rd4;
	add.s64 	%rd22, %rd21, %rd20;
	st.global.u8 	[%rd22], %rs27;
$L__BB33_11:
	ret;

}
	// .globl	contiguous_reduce3_u8
.visible .entry contiguous_reduce3_u8(
	.param .u64 .ptr .align 1 contiguous_reduce3_u8_param_0,
	.param .u64 .ptr .align 1 contiguous_reduce3_u8_param_1,
	.param .u64 .ptr .align 1 contiguous_reduce3_u8_param_2,
	.param .u64 .ptr .align 1 contiguous_reduce3_u8_param_3,
	.param .u64 contiguous_reduce3_u8_param_4,
	.param .u64 contiguous_reduce3_u8_param_5,
	.param .u64 contiguous_reduce3_u8_param_6
)
{
	.reg .pred 	%p<38>;
	.reg .b16 	%rs<56>;
	.reg .b32 	%r<184>;
	.reg .b64 	%rd<306>;

	ld.param.u64 	%rd144, [contiguous_reduce3_u8_param_0];
	ld.param.u64 	%rd145, [contiguous_reduce3_u8_param_1];
	ld.param.u64 	%rd148, [contiguous_reduce3_u8_param_2];
	ld.param.u64 	%rd149, [contiguous_reduce3_u8_param_3];
	ld.param.u64 	%rd146, [contiguous_reduce3_u8_param_4];
	ld.param.u64 	%rd147, [contiguous_reduce3_u8_param_5];
	ld.param.u64 	%rd150, [contiguous_reduce3_u8_param_6];
	cvta.to.global.u64 	%rd1, %rd149;
	cvta.to.global.u64 	%rd2, %rd148;
	mov.u32 	%r1, %tid.y;
	mov.u32 	%r2, %ntid.x;
	mov.u32 	%r3, %tid.x;
	mad.lo.s32 	%r61, %r1, %r2, %r3;
	mov.u32 	%r62, %ctaid.x;
	mad.lo.s32 	%r63, %r62, %r2, %r3;
	mov.u32 	%r4, %ctaid.y;
	mov.u32 	%r5, %ntid.y;
	mad.lo.s32 	%r64, %r4, %r5, %r1;
	mov.u32 	%r65, sdata_u8;
	add.s32 	%r7, %r65, %r61;
	mov.b16 	%rs16, 0;
	st.shared.u8 	[%r7], %rs16;
	cvt.u64.u32 	%rd3, %r63;
	setp.le.u64 	%p1, %rd147, %rd3;
	cvt.u64.u32 	%rd152, %r64;
	setp.le.u64 	%p2, %rd150, %rd152;
	or.pred  	%p3, %p1, %p2;
	@%p3 bra 	$L__BB34_76;
	cvt.u32.u64 	%r66, %rd3;
	cvt.u32.u64 	%r67, %rd147;
	mad.lo.s32 	%r175, %r64, %r67, %r66;
	cvt.u32.u64 	%r9, %rd146;
	add.s32 	%r174, %r9, -1;
	setp.lt.s32 	%p4, %r174, 0;
	mov.b64 	%rd305, 0;
	@%p4 bra 	$L__BB34_59;
	setp.lt.u32 	%p5, %r174, 7;
	mov.b64 	%rd305, 0;
	@%p5 bra 	$L__BB34_30;
	add.s32 	%r170, %r9, -4;
	and.b32  	%r68, %r9, -8;
	neg.s32 	%r169, %r68;
	mov.b64 	%rd305, 0;
$L__BB34_4:
	.pragma "nounroll";
	add.s32 	%r16, %r170, 3;
	cvt.u64.u32 	%rd5, %r175;
	mul.wide.u32 	%rd157, %r16, 8;
	add.s64 	%rd158, %rd2, %rd157;
	ld.global.u64 	%rd6, [%rd158];
	and.b64  	%rd159, %rd6, -4294967296;
	setp.ne.s64 	%p6, %rd159, 0;
	@%p6 bra 	$L__BB34_6;
	cvt.u32.u64 	%r69, %rd6;
	cvt.u32.u64 	%r70, %rd5;
	div.u32 	%r71, %r70, %r69;
	mul.lo.s32 	%r72, %r71, %r69;
	sub.s32 	%r73, %r70, %r72;
	cvt.u64.u32 	%rd270, %r71;
	cvt.u64.u32 	%rd271, %r73;
	bra.uni 	$L__BB34_7;
$L__BB34_6:
	div.s64 	%rd270, %rd5, %rd6;
	mul.lo.s64 	%rd160, %rd270, %rd6;
	sub.s64 	%rd271, %rd5, %rd160;
$L__BB34_7:
	mul.wide.u32 	%rd161, %r16, 8;
	add.s64 	%rd162, %rd1, %rd161;
	ld.global.u64 	%rd163, [%rd162];
	mad.lo.s64 	%rd13, %rd163, %rd271, %rd305;
	add.s32 	%r17, %r170, 2;
	and.b64  	%rd14, %rd270, 4294967295;
	mul.wide.u32 	%rd164, %r17, 8;
	add.s64 	%rd165, %rd2, %rd164;
	ld.global.u64 	%rd15, [%rd165];
	and.b64  	%rd166, %rd15, -4294967296;
	setp.ne.s64 	%p7, %rd166, 0;
	@%p7 bra 	$L__BB34_9;
	cvt.u32.u64 	%r74, %rd15;
	cvt.u32.u64 	%r75, %rd14;
	div.u32 	%r76, %r75, %r74;
	mul.lo.s32 	%r77, %r76, %r74;
	sub.s32 	%r78, %r75, %r77;
	cvt.u64.u32 	%rd272, %r76;
	cvt.u64.u32 	%rd273, %r78;
	bra.uni 	$L__BB34_10;
$L__BB34_9:
	div.s64 	%rd272, %rd14, %rd15;
	mul.lo.s64 	%rd167, %rd272, %rd15;
	sub.s64 	%rd273, %rd14, %rd167;
$L__BB34_10:
	mul.wide.u32 	%rd168, %r17, 8;
	add.s64 	%rd169, %rd1, %rd168;
	ld.global.u64 	%rd170, [%rd169];
	mad.lo.s64 	%rd22, %rd170, %rd273, %rd13;
	add.s32 	%r18, %r170, 1;
	and.b64  	%rd23, %rd272, 4294967295;
	mul.wide.u32 	%rd171, %r18, 8;
	add.s64 	%rd172, %rd2, %rd171;
	ld.global.u64 	%rd24, [%rd172];
	and.b64  	%rd173, %rd24, -4294967296;
	setp.ne.s64 	%p8, %rd173, 0;
	@%p8 bra 	$L__BB34_12;
	cvt.u32.u64 	%r79, %rd24;
	cvt.u32.u64 	%r80, %rd23;
	div.u32 	%r81, %r80, %r79;
	mul.lo.s32 	%r82, %r81, %r79;
	sub.s32 	%r83, %r80, %r82;
	cvt.u64.u32 	%rd274, %r81;
	cvt.u64.u32 	%rd275, %r83;
	bra.uni 	$L__BB34_13;
$L__BB34_12:
	div.s64 	%rd274, %rd23, %rd24;
	mul.lo.s64 	%rd174, %rd274, %rd24;
	sub.s64 	%rd275, %rd23, %rd174;
$L__BB34_13:
	mul.wide.u32 	%rd175, %r18, 8;
	add.s64 	%rd176, %rd1, %rd175;
	ld.global.u64 	%rd177, [%rd176];
	mad.lo.s64 	%rd31, %rd177, %rd275, %rd22;
	and.b64  	%rd32, %rd274, 4294967295;
	mul.wide.u32 	%rd178, %r170, 8;
	add.s64 	%rd179, %rd2, %rd178;
	ld.global.u64 	%rd33, [%rd179];
	and.b64  	%rd180, %rd33, -4294967296;
	setp.ne.s64 	%p9, %rd180, 0;
	@%p9 bra 	$L__BB34_15;
	cvt.u32.u64 	%r84, %rd33;
	cvt.u32.u64 	%r85, %rd32;
	div.u32 	%r86, %r85, %r84;
	mul.lo.s32 	%r87, %r86, %r84;
	sub.s32 	%r88, %r85, %r87;
	cvt.u64.u32 	%rd276, %r86;
	cvt.u64.u32 	%rd277, %r88;
	bra.uni 	$L__BB34_16;
$L__BB34_15:
	div.s64 	%rd276, %rd32, %rd33;
	mul.lo.s64 	%rd181, %rd276, %rd33;
	sub.s64 	%rd277, %rd32, %rd181;
$L__BB34_16:
	mul.wide.u32 	%rd182, %r170, 8;
	add.s64 	%rd183, %rd1, %rd182;
	ld.global.u64 	%rd184, [%rd183];
	mad.lo.s64 	%rd40, %rd184, %rd277, %rd31;
	add.s32 	%r19, %r170, -1;
	and.b64  	%rd41, %rd276, 4294967295;
	mul.wide.u32 	%rd185, %r19, 8;
	add.s64 	%rd186, %rd2, %rd185;
	ld.global.u64 	%rd42, [%rd186];
	and.b64  	%rd187, %rd42, -4294967296;
	setp.ne.s64 	%p10, %rd187, 0;
	@%p10 bra 	$L__BB34_18;
	cvt.u32.u64 	%r89, %rd42;
	cvt.u32.u64 	%r90, %rd41;
	div.u32 	%r91, %r90, %r89;
	mul.lo.s32 	%r92, %r91, %r89;
	sub.s32 	%r93, %r90, %r92;
	cvt.u64.u32 	%rd278, %r91;
	cvt.u64.u32 	%rd279, %r93;
	bra.uni 	$L__BB34_19;
$L__BB34_18:
	div.s64 	%rd278, %rd41, %rd42;
	mul.lo.s64 	%rd188, %rd278, %rd42;
	sub.s64 	%rd279, %rd41, %rd188;
$L__BB34_19:
	mul.wide.u32 	%rd189, %r19, 8;
	add.s64 	%rd190, %rd1, %rd189;
	ld.global.u64 	%rd191, [%rd190];
	mad.lo.s64 	%rd49, %rd191, %rd279, %rd40;
	add.s32 	%r20, %r170, -2;
	and.b64  	%rd50, %rd278, 4294967295;
	mul.wide.u32 	%rd192, %r20, 8;
	add.s64 	%rd193, %rd2, %rd192;
	ld.global.u64 	%rd51, [%rd193];
	and.b64  	%rd194, %rd51, -4294967296;
	setp.ne.s64 	%p11, %rd194, 0;
	@%p11 bra 	$L__BB34_21;
	cvt.u32.u64 	%r94, %rd51;
	cvt.u32.u64 	%r95, %rd50;
	div.u32 	%r96, %r95, %r94;
	mul.lo.s32 	%r97, %r96, %r94;
	sub.s32 	%r98, %r95, %r97;
	cvt.u64.u32 	%rd280, %r96;
	cvt.u64.u32 	%rd281, %r98;
	bra.uni 	$L__BB34_22;
$L__BB34_21:
	div.s64 	%rd280, %rd50, %rd51;
	mul.lo.s64 	%rd195, %rd280, %rd51;
	sub.s64 	%rd281, %rd50, %rd195;
$L__BB34_22:
	mul.wide.u32 	%rd196, %r20, 8;
	add.s64 	%rd197, %rd1, %rd196;
	ld.global.u64 	%rd198, [%rd197];
	mad.lo.s64 	%rd58, %rd198, %rd281, %rd49;
	add.s32 	%r21, %r170, -3;
	and.b64  	%rd59, %rd280, 4294967295;
	mul.wide.u32 	%rd199, %r21, 8;
	add.s64 	%rd200, %rd2, %rd199;
	ld.global.u64 	%rd60, [%rd200];
	and.b64  	%rd201, %rd60, -4294967296;
	setp.ne.s64 	%p12, %rd201, 0;
	@%p12 bra 	$L__BB34_24;
	cvt.u32.u64 	%r99, %rd60;
	cvt.u32.u64 	%r100, %rd59;
	div.u32 	%r101, %r100, %r99;
	mul.lo.s32 	%r102, %r101, %r99;
	sub.s32 	%r103, %r100, %r102;
	cvt.u64.u32 	%rd282, %r101;
	cvt.u64.u32 	%rd283, %r103;
	bra.uni 	$L__BB34_25;
$L__BB34_24:
	div.s64 	%rd282, %rd59, %rd60;
	mul.lo.s64 	%rd202, %rd282, %rd60;
	sub.s64 	%rd283, %rd59, %rd202;
$L__BB34_25:
	mul.wide.u32 	%rd203, %r21, 8;
	add.s64 	%rd204, %rd1, %rd203;
	ld.global.u64 	%rd205, [%rd204];
	mad.lo.s64 	%rd67, %rd205, %rd283, %rd58;
	and.b64  	%rd68, %rd282, 4294967295;
	add.s32 	%r104, %r170, -4;
	mul.wide.u32 	%rd206, %r104, 8;
	add.s64 	%rd207, %rd2, %rd206;
	ld.global.u64 	%rd69, [%rd207];
	and.b64  	%rd208, %rd69, -4294967296;
	setp.ne.s64 	%p13, %rd208, 0;
	@%p13 bra 	$L__BB34_27;
	cvt.u32.u64 	%r105, %rd69;
	cvt.u32.u64 	%r106, %rd68;
	div.u32 	%r107, %r106, %r105;
	mul.lo.s32 	%r108, %r107, %r105;
	sub.s32 	%r109, %r106, %r108;
	cvt.u64.u32 	%rd284, %r107;
	cvt.u64.u32 	%rd285, %r109;
	bra.uni 	$L__BB34_28;
$L__BB34_27:
	div.s64 	%rd284, %rd68, %rd69;
	mul.lo.s64 	%rd209, %rd284, %rd69;
	sub.s64 	%rd285, %rd68, %rd209;
$L__BB34_28:
	mul.wide.u32 	%rd210, %r104, 8;
	add.s64 	%rd211, %rd1, %rd210;
	ld.global.u64 	%rd212, [%rd211];
	mad.lo.s64 	%rd305, %rd212, %rd285, %rd67;
	cvt.u32.u64 	%r175, %rd284;
	add.s32 	%r170, %r170, -8;
	add.s32 	%r169, %r169, 8;
	setp.ne.s32 	%p14, %r169, 0;
	@%p14 bra 	$L__BB34_4;
	add.s32 	%r174, %r170, 3;
$L__BB34_30:
	and.b32  	%r28, %r9, 7;
	setp.eq.s32 	%p15, %r28, 0;
	@%p15 bra 	$L__BB34_59;
	and.b32  	%r29, %r9, 3;
	setp.lt.u32 	%p16, %r28, 4;
	@%p16 bra 	$L__BB34_45;
	cvt.u64.u32 	%rd79, %r175;
	mul.wide.u32 	%rd214, %r174, 8;
	add.s64 	%rd215, %rd2, %rd214;
	ld.global.u64 	%rd80, [%rd215];
	and.b64  	%rd216, %rd80, -4294967296;
	setp.ne.s64 	%p17, %rd216, 0;
	@%p17 bra 	$L__BB34_34;
	cvt.u32.u64 	%r111, %rd80;
	cvt.u32.u64 	%r112, %rd79;
	div.u32 	%r113, %r112, %r111;
	mul.lo.s32 	%r114, %r113, %r111;
	sub.s32 	%r115, %r112, %r114;
	cvt.u64.u32 	%rd288, %r113;
	cvt.u64.u32 	%rd289, %r115;
	bra.uni 	$L__BB34_35;
$L__BB34_34:
	div.s64 	%rd288, %rd79, %rd80;
	mul.lo.s64 	%rd217, %rd288, %rd80;
	sub.s64 	%rd289, %rd79, %rd217;
$L__BB34_35:
	mul.wide.u32 	%rd218, %r174, 8;
	add.s64 	%rd219, %rd1, %rd218;
	ld.global.u64 	%rd220, [%rd219];
	mad.lo.s64 	%rd87, %rd220, %rd289, %rd305;
	add.s32 	%r30, %r174, -1;
	and.b64  	%rd88, %rd288, 4294967295;
	mul.wide.u32 	%rd221, %r30, 8;
	add.s64 	%rd222, %rd2, %rd221;
	ld.global.u64 	%rd89, [%rd222];
	and.b64  	%rd223, %rd89, -4294967296;
	setp.ne.s64 	%p18, %rd223, 0;
	@%p18 bra 	$L__BB34_37;
	cvt.u32.u64 	%r116, %rd89;
	cvt.u32.u64 	%r117, %rd88;
	div.u32 	%r118, %r117, %r116;
	mul.lo.s32 	%r119, %r118, %r116;
	sub.s32 	%r120, %r117, %r119;
	cvt.u64.u32 	%rd290, %r118;
	cvt.u64.u32 	%rd291, %r120;
	bra.uni 	$L__BB34_38;
$L__BB34_37:
	div.s64 	%rd290, %rd88, %rd89;
	mul.lo.s64 	%rd224, %rd290, %rd89;
	sub.s64 	%rd291, %rd88, %rd224;
$L__BB34_38:
	mul.wide.u32 	%rd225, %r30, 8;
	add.s64 	%rd226, %rd1, %rd225;
	ld.global.u64 	%rd227, [%rd226];
	mad.lo.s64 	%rd96, %rd227, %rd291, %rd87;
	add.s32 	%r31, %r174, -2;
	and.b64  	%rd97, %rd290, 4294967295;
	mul.wide.u32 	%rd228, %r31, 8;
	add.s64 	%rd229, %rd2, %rd228;
	ld.global.u64 	%rd98, [%rd229];
	and.b64  	%rd230, %rd98, -4294967296;
	setp.ne.s64 	%p19, %rd230, 0;
	@%p19 bra 	$L__BB34_40;
	cvt.u32.u64 	%r121, %rd98;
	cvt.u32.u64 	%r122, %rd97;
	div.u32 	%r123, %r122, %r121;
	mul.lo.s32 	%r124, %r123, %r121;
	sub.s32 	%r125, %r122, %r124;
	cvt.u64.u32 	%rd292, %r123;
	cvt.u64.u32 	%rd293, %r125;
	bra.uni 	$L__BB34_41;
$L__BB34_40:
	div.s64 	%rd292, %rd97, %rd98;
	mul.lo.s64 	%rd231, %rd292, %rd98;
	sub.s64 	%rd293, %rd97, %rd231;
$L__BB34_41:
	mul.wide.u32 	%rd232, %r31, 8;
	add.s64 	%rd233, %rd1, %rd232;
	ld.global.u64 	%rd234, [%rd233];
	mad.lo.s64 	%rd105, %rd234, %rd293, %rd96;
	add.s32 	%r32, %r174, -3;
	and.b64  	%rd106, %rd292, 4294967295;
	mul.wide.u32 	%rd235, %r32, 8;
	add.s64 	%rd236, %rd2, %rd235;
	ld.global.u64 	%rd107, [%rd236];
	and.b64  	%rd237, %rd107, -4294967296;
	setp.ne.s64 	%p20, %rd237, 0;
	@%p20 bra 	$L__BB34_43;
	cvt.u32.u64 	%r126, %rd107;
	cvt.u32.u64 	%r127, %rd106;
	div.u32 	%r128, %r127, %r126;
	mul.lo.s32 	%r129, %r128, %r126;
	sub.s32 	%r130, %r127, %r129;
	cvt.u64.u32 	%rd294, %r128;
	cvt.u64.u32 	%rd295, %r130;
	bra.uni 	$L__BB34_44;
$L__BB34_43:
	div.s64 	%rd294, %rd106, %rd107;
	mul.lo.s64 	%rd238, %rd294, %rd107;
	sub.s64 	%rd295, %rd106, %rd238;
$L__BB34_44:
	mul.wide.u32 	%rd239, %r32, 8;
	add.s64 	%rd240, %rd1, %rd239;
	ld.global.u64 	%rd241, [%rd240];
	mad.lo.s64 	%rd305, %rd241, %rd295, %rd105;
	cvt.u32.u64 	%r175, %rd294;
	add.s32 	%r174, %r174, -4;
$L__BB34_45:
	setp.eq.s32 	%p21, %r29, 0;
	@%p21 bra 	$L__BB34_59;
	setp.eq.s32 	%p22, %r29, 1;
	@%p22 bra 	$L__BB34_54;
	cvt.u64.u32 	%rd117, %r175;
	mul.wide.u32 	%rd243, %r174, 8;
	add.s64 	%rd244, %rd2, %rd243;
	ld.global.u64 	%rd118, [%rd244];
	and.b64  	%rd245, %rd118, -4294967296;
	setp.ne.s64 	%p23, %rd245, 0;
	@%p23 bra 	$L__BB34_49;
	cvt.u32.u64 	%r131, %rd118;
	cvt.u32.u64 	%r132, %rd117;
	div.u32 	%r133, %r132, %r131;
	mul.lo.s32 	%r134, %r133, %r131;
	sub.s32 	%r135, %r132, %r134;
	cvt.u64.u32 	%rd298, %r133;
	cvt.u64.u32 	%rd299, %r135;
	bra.uni 	$L__BB34_50;
$L__BB34_49:
	div.s64 	%rd298, %rd117, %rd118;
	mul.lo.s64 	%rd246, %rd298, %rd118;
	sub.s64 	%rd299, %rd117, %rd246;
$L__BB34_50:
	add.s64 	%rd248, %rd1, %rd243;
	ld.global.u64 	%rd249, [%rd248];
	mad.lo.s64 	%rd125, %rd249, %rd299, %rd305;
	add.s32 	%r37, %r174, -1;
	and.b64  	%rd126, %rd298, 4294967295;
	mul.wide.u32 	%rd250, %r37, 8;
	add.s64 	%rd251, %rd2, %rd250;
	ld.global.u64 	%rd127, [%rd251];
	and.b64  	%rd252, %rd127, -4294967296;
	setp.ne.s64 	%p24, %rd252, 0;
	@%p24 bra 	$L__BB34_52;
	cvt.u32.u64 	%r136, %rd127;
	cvt.u32.u64 	%r137, %rd126;
	div.u32 	%r138, %r137, %r136;
	mul.lo.s32 	%r139, %r138, %r136;
	sub.s32 	%r140, %r137, %r139;
	cvt.u64.u32 	%rd300, %r138;
	cvt.u64.u32 	%rd301, %r140;
	bra.uni 	$L__BB34_53;
$L__BB34_52:
	div.s64 	%rd300, %rd126, %rd127;
	mul.lo.s64 	%rd253, %rd300, %rd127;
	sub.s64 	%rd301, %rd126, %rd253;
$L__BB34_53:
	add.s64 	%rd255, %rd1, %rd250;
	ld.global.u64 	%rd256, [%rd255];
	mad.lo.s64 	%rd305, %rd256, %rd301, %rd125;
	cvt.u32.u64 	%r175, %rd300;
	add.s32 	%r174, %r174, -2;
$L__BB34_54:
	and.b32  	%r141, %r9, 1;
	setp.eq.b32 	%p25, %r141, 1;
	not.pred 	%p26, %p25;
	@%p26 bra 	$L__BB34_59;
	cvt.u64.u32 	%rd137, %r175;
	mul.wide.u32 	%rd257, %r174, 8;
	add.s64 	%rd258, %rd2, %rd257;
	ld.global.u64 	%rd138, [%rd258];
	and.b64  	%rd259, %rd138, -4294967296;
	setp.ne.s64 	%p27, %rd259, 0;
	@%p27 bra 	$L__BB34_57;
	cvt.u32.u64 	%r142, %rd138;
	cvt.u32.u64 	%r143, %rd137;
	rem.u32 	%r144, %r143, %r142;
	cvt.u64.u32 	%rd304, %r144;
	bra.uni 	$L__BB34_58;
$L__BB34_57:
	rem.s64 	%rd304, %rd137, %rd138;
$L__BB34_58:
	add.s64 	%rd261, %rd1, %rd257;
	ld.global.u64 	%rd262, [%rd261];
	mad.lo.s64 	%rd305, %rd262, %rd304, %rd305;
$L__BB34_59:
	cvta.to.global.u64 	%rd263, %rd145;
	add.s64 	%rd264, %rd263, %rd305;
	ld.global.u8 	%rs17, [%rd264];
	st.shared.u8 	[%r7], %rs17;
	bar.sync 	0;
	setp.ne.s32 	%p28, %r1, 0;
	@%p28 bra 	$L__BB34_76;
	setp.gt.u32 	%p29, %r5, 1;
	@%p29 bra 	$L__BB34_62;
	mov.u32 	%r145, sdata_u8;
	add.s32 	%r146, %r145, %r3;
	ld.shared.u8 	%rs54, [%r146];
	bra.uni 	$L__BB34_75;
$L__BB34_62:
	mov.u32 	%r148, sdata_u8;
	add.s32 	%r42, %r148, %r3;
	ld.shared.u8 	%rs54, [%r42];
	add.s32 	%r43, %r5, -1;
	add.s32 	%r149, %r5, -2;
	and.b32  	%r44, %r43, 7;
	setp.lt.u32 	%p30, %r149, 7;
	mov.b32 	%r182, 1;
	@%p30 bra 	$L__BB34_66;
	and.b32  	%r151, %r43, -8;
	neg.s32 	%r180, %r151;
	add.s32 	%r152, %r3, %r2;
	add.s32 	%r178, %r148, %r152;
	shl.b32 	%r47, %r2, 3;
	mov.b32 	%r179, 0;
$L__BB34_64:
	.pragma "nounroll";
	ld.shared.u8 	%rs19, [%r178];
	add.s16 	%rs20, %rs19, %rs54;
	add.s32 	%r154, %r178, %r2;
	ld.shared.u8 	%rs21, [%r154];
	add.s16 	%rs22, %rs21, %rs20;
	add.s32 	%r155, %r154, %r2;
	ld.shared.u8 	%rs23, [%r155];
	add.s16 	%rs24, %rs23, %rs22;
	add.s32 	%r156, %r155, %r2;
	ld.shared.u8 	%rs25, [%r156];
	add.s16 	%rs26, %rs25, %rs24;
	add.s32 	%r157, %r156, %r2;
	ld.shared.u8 	%rs27, [%r157];
	add.s16 	%rs28, %rs27, %rs26;
	add.s32 	%r158, %r157, %r2;
	ld.shared.u8 	%rs29, [%r158];
	add.s16 	%rs30, %rs29, %rs28;
	add.s32 	%r159, %r158, %r2;
	ld.shared.u8 	%rs31, [%r159];
	add.s16 	%rs32, %rs31, %rs30;
	add.s32 	%r160, %r159, %r2;
	ld.shared.u8 	%rs33, [%r160];
	add.s16 	%rs54, %rs33, %rs32;
	add.s32 	%r180, %r180, 8;
	add.s32 	%r179, %r179, 8;
	add.s32 	%r178, %r178, %r47;
	setp.ne.s32 	%p31, %r180, 0;
	@%p31 bra 	$L__BB34_64;
	add.s32 	%r182, %r179, 1;
$L__BB34_66:
	setp.eq.s32 	%p32, %r44, 0;
	@%p32 bra 	$L__BB34_74;
	and.b32  	%r56, %r43, 3;
	setp.lt.u32 	%p33, %r44, 4;
	@%p33 bra 	$L__BB34_69;
	mad.lo.s32 	%r161, %r182, %r2, %r42;
	ld.shared.u8 	%rs35, [%r161];
	add.s16 	%rs36, %rs35, %rs54;
	add.s32 	%r162, %r161, %r2;
	ld.shared.u8 	%rs37, [%r162];
	add.s16 	%rs38, %rs37, %rs36;
	add.s32 	%r163, %r162, %r2;
	ld.shared.u8 	%rs39, [%r163];
	add.s16 	%rs40, %rs39, %rs38;
	add.s32 	%r164, %r163, %r2;
	ld.shared.u8 	%rs41, [%r164];
	add.s16 	%rs54, %rs41, %rs40;
	add.s32 	%r182, %r182, 4;
$L__BB34_69:
	setp.eq.s32 	%p34, %r56, 0;
	@%p34 bra 	$L__BB34_74;
	setp.eq.s32 	%p35, %r56, 1;
	@%p35 bra 	$L__BB34_72;
	mad.lo.s32 	%r165, %r182, %r2, %r42;
	ld.shared.u8 	%rs43, [%r165];
	add.s16 	%rs44, %rs43, %rs54;
	add.s32 	%r166, %r165, %r2;
	ld.shared.u8 	%rs45, [%r166];
	add.s16 	%rs54, %rs45, %rs44;
	add.s32 	%r182, %r182, 2;
$L__BB34_72:
	and.b32  	%r167, %r43, 1;
	setp.eq.b32 	%p36, %r167, 1;
	not.pred 	%p37, %p36;
	@%p37 bra 	$L__BB34_74;
	mad.lo.s32 	%r168, %r182, %r2, %r42;
	ld.shared.u8 	%rs46, [%r168];
	add.s16 	%rs54, %rs46, %rs54;
$L__BB34_74:
	st.shared.u8 	[%r42], %rs54;
$L__BB34_75:
	cvt.u64.u32 	%rd265, %r4;
	mad.lo.s64 	%rd266, %rd147, %rd265, %rd3;
	cvta.to.global.u64 	%rd267, %rd144;
	add.s64 	%rd268, %rd267, %rd266;
	st.global.u8 	[%rd268], %rs54;
$L__BB34_76:
	ret;

}
	// .globl	contiguous_reduce33_u8
.visible .entry contiguous_reduce33_u8(
	.param .u64 .ptr .align 1 contiguous_reduce33_u8_param_0,
	.param .u64 .ptr .align 1 contiguous_reduce33_u8_param_1,
	.param .u64 contiguous_reduce33_u8_param_2,
	.param .u64 contiguous_reduce33_u8_param_3,
	.param .u64 contiguous_reduce33_u8_param_4
)
{
	.reg .pred 	%p<14>;
	.reg .b16 	%rs<56>;
	.reg .b32 	%r<65>;
	.reg .b64 	%rd<15>;

	ld.param.u64 	%rd2, [contiguous_reduce33_u8_param_0];
	ld.param.u64 	%rd3, [contiguous_reduce33_u8_param_1];
	ld.param.u64 	%rd4, [contiguous_reduce33_u8_param_3];
	ld.param.u64 	%rd5, [contiguous_reduce33_u8_param_4];
	mov.u32 	%r1, %tid.y;
	mov.u32 	%r2, %ntid.x;
	mov.u32 	%r3, %tid.x;
	mad.lo.s32 	%r27, %r1, %r2, %r3;
	mov.u32 	%r28, %ctaid.x;
	mad.lo.s32 	%r29, %r28, %r2, %r3;
	mov.u32 	%r4, %ctaid.y;
	mov.u32 	%r5, %ntid.y;
	mad.lo.s32 	%r30, %r4, %r5, %r1;
	mov.u32 	%r31, sdata_u8;
	add.s32 	%r7, %r31, %r27;
	mov.b16 	%rs16, 0;
	st.shared.u8 	[%r7], %rs16;
	cvt.u64.u32 	%rd1, %r29;
	setp.le.u64 	%p1, %rd4, %rd1;
	cvt.u64.u32 	%rd7, %r30;
	setp.le.u64 	%p2, %rd5, %rd7;
	or.pred  	%p3, %p1, %p2;
	@%p3 bra 	$L__BB35_18;
	cvt.u32.u64 	%r32, %rd1;
	cvta.to.global.u64 	%rd8, %rd3;
	cvt.u32.u64 	%r33, %rd4;
	mad.lo.s32 	%r34, %r30, %r33, %r32;
	cvt.u64.u32 	%rd9, %r34;
	add.s64 	%rd10, %rd8, %rd9;
	ld.global.u8 	%rs17, [%rd10];
	st.shared.u8 	[%r7], %rs17;
	bar.sync 	0;
	setp.ne.s32 	%p4, %r1, 0;
	@%p4 bra 	$L__BB35_18;
	setp.gt.u32 	%p5, %r5, 1;
	@%p5 bra 	$L__BB35_4;
	add.s32 	%r36, %r31, %r3;
	ld.shared.u8 	%rs54, [%r36];
	bra.uni 	$L__BB35_17;
$L__BB35_4:
	add.s32 	%r8, %r31, %r3;
	ld.shared.u8 	%rs54, [%r8];
	add.s32 	%r9, %r5, -1;
	add.s32 	%r39, %r5, -2;
	and.b32  	%r10, %r9, 7;
	setp.lt.u32 	%p6, %r39, 7;
	mov.b32 	%r63, 1;
	@%p6 bra 	$L__BB35_8;
	and.b32  	%r41, %r9, -8;
	neg.s32 	%r61, %r41;
	add.s32 	%r42, %r3, %r2;
	add.s32 	%r59, %r31, %r42;
	shl.b32 	%r13, %r2, 3;
	mov.b32 	%r60, 0;
$L__BB35_6:
	.pragma "nounroll";
	ld.shared.u8 	%rs19, [%r59];
	add.s16 	%rs20, %rs19, %rs54;
	add.s32 	%r44, %r59, %r2;
	ld.shared.u8 	%rs21, [%r44];
	add.s16 	%rs22, %rs21, %rs20;
	add.s32 	%r45, %r44, %r2;
	ld.shared.u8 	%rs23, [%r45];
	add.s16 	%rs24, %rs23, %rs22;
	add.s32 	%r46, %r45, %r2;
	ld.shared.u8 	%rs25, [%r46];
	add.s16 	%rs26, %rs25, %rs24;
	add.s32 	%r47, %r46, %r2;
	ld.shared.u8 	%rs27, [%r47];
	add.s16 	%rs28, %rs27, %rs26;
	add.s32 	%r48, %r47, %r2;
	ld.shared.u8 	%rs29, [%r48];
	add.s16 	%rs30, %rs29, %rs28;
	add.s32 	%r49, %r48, %r2;
	ld.shared.u8 	%rs31, [%r49];
	add.s16 	%rs32, %rs31, %rs30;
	add.s32 	%r50, %r49, %r2;
	ld.shared.u8 	%rs33, [%r50];
	add.s16 	%rs54, %rs33, %rs32;
	add.s32 	%r61, %r61, 8;
	add.s32 	%r60, %r60, 8;
	add.s32 	%r59, %r59, %r13;
	setp.ne.s32 	%p7, %r61, 0;
	@%p7 bra 	$L__BB35_6;
	add.s32 	%r63, %r60, 1;
$L__BB35_8:
	setp.eq.s32 	%p8, %r10, 0;
	@%p8 bra 	$L__BB35_16;
	and.b32  	%r22, %r9, 3;
	setp.lt.u32 	%p9, %r10, 4;
	@%p9 bra 	$L__BB35_11;
	mad.lo.s32 	%r51, %r63, %r2, %r8;
	ld.shared.u8 	%rs35, [%r51];
	add.s16 	%rs36, %rs35, %rs54;
	add.s32 	%r52, %r51, %r2;
	ld.shared.u8 	%rs37, [%r52];
	add.s16 	%rs38, %rs37, %rs36;
	add.s32 	%r53, %r52, %r2;
	ld.shared.u8 	%rs39, [%r53];
	add.s16 	%rs40, %rs39, %rs38;
	add.s32 	%r54, %r53, %r2;
	ld.shared.u8 	%rs41, [%r54];
	add.s16 	%rs54, %rs41, %rs40;
	add.s32 	%r63, %r63, 4;
$L__BB35_11:
	setp.eq.s32 	%p10, %r22, 0;
	@%p10 bra 	$L__BB35_16;
	setp.eq.s32 	%p11, %r22, 1;
	@%p11 bra 	$L__BB35_14;
	mad.lo.s32 	%r55, %r63, %r2, %r8;
	ld.shared.u8 	%rs43, [%r55];
	add.s16 	%rs44, %rs43, %rs54;
	add.s32 	%r56, %r55, %r2;
	ld.shared.u8 	%rs45, [%r56];
	add.s16 	%rs54, %rs45, %rs44;
	add.s32 	%r63, %r63, 2;
$L__BB35_14:
	and.b32  	%r57, %r9, 1;
	setp.eq.b32 	%p12, %r57, 1;
	not.pred 	%p13, %p12;
	@%p13 bra 	$L__BB35_16;
	mad.lo.s32 	%r58, %r63, %r2, %r8;
	ld.shared.u8 	%rs46, [%r58];
	add.s16 	%rs54, %rs46, %rs54;
$L__BB35_16:
	st.shared.u8 	[%r8], %rs54;
$L__BB35_17:
	cvt.u64.u32 	%rd11, %r4;
	mad.lo.s64 	%rd12, %rd4, %rd11, %rd1;
	cvta.to.global.u64 	%rd13, %rd2;
	add.s64 	%rd14, %rd13, %rd12;
	st.global.u8 	[%rd14], %rs54;
$L__BB35_18:
	ret;

}
	// .globl	contiguous_reduce_u16
.visible .entry contiguous_reduce_u16(
	.param .u64 .ptr .align 1 contiguous_reduce_u16_param_0,
	.param .u64 .ptr .align 1 contiguous_reduce_u16_param_1,
	.param .u64 contiguous_reduce_u16_param_2
)
{
	.reg .pred 	%p<8>;
	.reg .b16 	%rs<28>;
	.reg .b32 	%r<16>;
	.reg .b64 	%rd<16>;

	ld.param.u64 	%rd4, [contiguous_reduce_u16_param_0];
	ld.param.u64 	%rd6, [contiguous_reduce_u16_param_1];
	ld.param.u64 	%rd5, [contiguous_reduce_u16_param_2];
	cvta.to.global.u64 	%rd1, %rd6;
	mov.u32 	%r1, %tid.x;
	mov.u32 	%r2, %ctaid.x;
	mov.u32 	%r15, %ntid.x;
	mul.lo.s32 	%r8, %r2, %r15;
	shl.b32 	%r9, %r8, 1;
	add.s32 	%r4, %r9, %r1;
	shl.b32 	%r10, %r1, 1;
	mov.u32 	%r11, sdata_u16;
	add.s32 	%r5, %r11, %r10;
	mov.b16 	%rs1, 0;
	st.shared.u16 	[%r5], %rs1;
	add.s32 	%r12, %r4, %r15;
	cvt.u64.u32 	%rd2, %r12;
	setp.le.u64 	%p1, %rd5, %rd2;
	@%p1 bra 	$L__BB36_2;
	mul.wide.u32 	%rd9, %r4, 2;
	add.s64 	%rd10, %rd1, %rd9;
	ld.global.u16 	%rs3, [%rd10];
	shl.b64 	%rd11, %rd2, 1;
	add.s64 	%rd12, %rd1, %rd11;
	ld.global.u16 	%rs4, [%rd12];
	add.s16 	%rs5, %rs4, %rs3;
	st.shared.u16 	[%r5], %rs5;
	bra.uni 	$L__BB36_4;
$L__BB36_2:
	cvt.u64.u32 	%rd3, %r4;
	setp.le.u64 	%p2, %rd5, %rd3;
	@%p2 bra 	$L__BB36_4;
	shl.b64 	%rd7, %rd3, 1;
	add.s64 	%rd8, %rd1, %rd7;
	ld.global.u16 	%rs2, [%rd8];
	st.shared.u16 	[%r5], %rs2;
$L__BB36_4:
	bar.sync 	0;
	setp.lt.u32 	%p3, %r15, 66;
	@%p3 bra 	$L__BB36_8;
$L__BB36_5:
	shr.u32 	%r7, %r15, 1;
	setp.ge.u32 	%p4, %r1, %r7;
	@%p4 bra 	$L__BB36_7;
	ld.shared.u16 	%rs6, [%r5];
	and.b32  	%r13, %r15, 2046;
	add.s32 	%r14, %r5, %r13;
	ld.shared.u16 	%rs7, [%r14];
	add.s16 	%rs8, %rs7, %rs6;
	st.shared.u16 	[%r5], %rs8;
$L__BB36_7:
	bar.sync 	0;
	setp.gt.u32 	%p5, %r15, 131;
	mov.u32 	%r15, %r7;
	@%p5 bra 	$L__BB36_5;
$L__BB36_8:
	setp.gt.u32 	%p6, %r1, 31;
	@%p6 bra 	$L__BB36_11;
	ld.volatile.shared.u16 	%rs9, [%r5];
	ld.volatile.shared.u16 	%rs10, [%r5+64];
	add.s16 	%rs11, %rs10, %rs9;
	st.volatile.shared.u16 	[%r5], %rs11;
	ld.volatile.shared.u16 	%rs12, [%r5];
	ld.volatile.shared.u16 	%rs13, [%r5+32];
	add.s16 	%rs14, %rs13, %rs12;
	st.volatile.shared.u16 	[%r5], %rs14;
	ld.volatile.shared.u16 	%rs15, [%r5];
	ld.volatile.shared.u16 	%rs16, [%r5+16];
	add.s16 	%rs17, %rs16, %rs15;
	st.volatile.shared.u16 	[%r5], %rs17;
	ld.volatile.shared.u16 	%rs18, [%r5];
	ld.volatile.shared.u16 	%rs19, [%r5+8];
	add.s16 	%rs20, %rs19, %rs18;
	st.volatile.shared.u16 	[%r5], %rs20;
	ld.volatile.shared.u16 	%rs21, [%r5];
	ld.volatile.shared.u16 	%rs22, [%r5+4];
	add.s16 	%rs23, %rs22, %rs21;
	st.volatile.shared.u16 	[%r5], %rs23;
	ld.volatile.shared.u16 	%rs24, [%r5];
	ld.volatile.shared.u16 	%rs25, [%r5+2];
	add.s16 	%rs26, %rs25, %rs24;
	st.volatile.shared.u16 	[%r5], %rs26;
	setp.ne.s32 	%p7, %r1, 0;
	@%p7 bra 	$L__BB36_11;
	ld.shared.u16 	%rs27, [sdata_u16];
	cvta.to.global.u64 	%rd13, %rd4;
	mul.wide.u32 	%rd14, %r2, 2;
	add.s64 	%rd15, %rd13, %rd14;
	st.global.u16 	[%rd15], %rs27;
$L__BB36_11:
	ret;

}
	// .globl	uncontiguous_reduce_u16
.visible .entry uncontiguous_reduce_u16(
	.param .u64 .ptr .align 1 uncontiguous_reduce_u16_param_0,
	.param .u64 .ptr .align 1 uncontiguous_reduce_u16_param_1,
	.param .u64 .ptr .align 1 uncontiguous_reduce_u16_param_2,
	.param .u64 .ptr .align 1 uncontiguous_reduce_u16_param_3,
	.param .u64 uncontiguous_reduce_u16_param_4,
	.param .u64 uncontiguous_reduce_u16_param_5
)
{
	.reg .pred 	%p<53>;
	.reg .b16 	%rs<28>;
	.reg .b32 	%r<212>;
	.reg .b64 	%rd<558>;

	ld.param.u64 	%rd260, [uncontiguous_reduce_u16_param_0];
	ld.param.u64 	%rd263, [uncontiguous_reduce_u16_param_1];
	ld.param.u64 	%rd264, [uncontiguous_reduce_u16_param_2];
	ld.param.u64 	%rd265, [uncontiguous_reduce_u16_param_3];
	ld.param.u64 	%rd261, [uncontiguous_reduce_u16_param_4];
	ld.param.u64 	%rd262, [uncontiguous_reduce_u16_param_5];
	cvta.to.global.u64 	%rd1, %rd265;
	cvta.to.global.u64 	%rd2, %rd264;
	cvta.to.global.u64 	%rd3, %rd263;
	mov.u32 	%r1, %tid.x;
	mov.u32 	%r2, %ctaid.x;
	mov.u32 	%r211, %ntid.x;
	mul.lo.s32 	%r52, %r2, %r211;
	shl.b32 	%r53, %r52, 1;
	add.s32 	%r4, %r53, %r1;
	shl.b32 	%r54, %r1, 1;
	mov.u32 	%r55, sdata_u16;
	add.s32 	%r5, %r55, %r54;
	mov.b16 	%rs1, 0;
	st.shared.u16 	[%r5], %rs1;
	add.s32 	%r56, %r4, %r211;
	cvt.u64.u32 	%rd511, %r56;
	setp.le.u64 	%p1, %rd262, %rd511;
	@%p1 bra 	$L__BB37_54;
	cvt.u32.u64 	%r6, %rd261;
	add.s32 	%r205, %r6, -1;
	setp.lt.s32 	%p27, %r205, 0;
	mov.b64 	%rd515, 0;
	mov.u64 	%rd516, %rd515;
	@%p27 bra 	$L__BB37_53;
	cvt.u64.u32 	%rd512, %r4;
	setp.lt.u32 	%p28, %r205, 3;
	mov.b64 	%rd516, 0;
	mov.u64 	%rd515, %rd516;
	@%p28 bra 	$L__BB37_30;
	add.s32 	%r203, %r6, -2;
	and.b32  	%r132, %r6, -4;
	neg.s32 	%r202, %r132;
	mov.b64 	%rd516, 0;
$L__BB37_4:
	.pragma "nounroll";
	add.s32 	%r12, %r203, 1;
	mul.wide.u32 	%rd397, %r12, 8;
	add.s64 	%rd398, %rd2, %rd397;
	ld.global.u64 	%rd10, [%rd398];
	or.b64  	%rd399, %rd512, %rd10;
	and.b64  	%rd400, %rd399, -4294967296;
	setp.ne.s64 	%p29, %rd400, 0;
	@%p29 bra 	$L__BB37_6;
	cvt.u32.u64 	%r133, %rd10;
	cvt.u32.u64 	%r134, %rd512;
	div.u32 	%r135, %r134, %r133;
	mul.lo.s32 	%r136, %r135, %r133;
	sub.s32 	%r137, %r134, %r136;
	cvt.u64.u32 	%rd477, %r135;
	cvt.u64.u32 	%rd478, %r137;
	bra.uni 	$L__BB37_7;
$L__BB37_6:
	div.s64 	%rd477, %rd512, %rd10;
	mul.lo.s64 	%rd401, %rd477, %rd10;
	sub.s64 	%rd478, %rd512, %rd401;
$L__BB37_7:
	mul.wide.u32 	%rd402, %r12, 8;
	add.s64 	%rd403, %rd1, %rd402;
	ld.global.u64 	%rd17, [%rd403];
	mad.lo.s64 	%rd18, %rd17, %rd478, %rd515;
	or.b64  	%rd404, %rd511, %rd10;
	and.b64  	%rd405, %rd404, -4294967296;
	setp.ne.s64 	%p30, %rd405, 0;
	@%p30 bra 	$L__BB37_9;
	cvt.u32.u64 	%r138, %rd10;
	cvt.u32.u64 	%r139, %rd511;
	div.u32 	%r140, %r139, %r138;
	mul.lo.s32 	%r141, %r140, %r138;
	sub.s32 	%r142, %r139, %r141;
	cvt.u64.u32 	%rd479, %r140;
	cvt.u64.u32 	%rd480, %r142;
	bra.uni 	$L__BB37_10;
$L__BB37_9:
	div.s64 	%rd479, %rd511, %rd10;
	mul.lo.s64 	%rd406, %rd479, %rd10;
	sub.s64 	%rd480, %rd511, %rd406;
$L__BB37_10:
	mad.lo.s64 	%rd25, %rd480, %rd17, %rd516;
	add.s32 	%r13, %r203, -2;
	mul.wide.u32 	%rd407, %r203, 8;
	add.s64 	%rd408, %rd2, %rd407;
	ld.global.u64 	%rd26, [%rd408];
	or.b64  	%rd409, %rd477, %rd26;
	and.b64  	%rd410, %rd409, -4294967296;
	setp.ne.s64 	%p31, %rd410, 0;
	@%p31 bra 	$L__BB37_12;
	cvt.u32.u64 	%r143, %rd26;
	cvt.u32.u64 	%r144, %rd477;
	div.u32 	%r145, %r144, %r143;
	mul.lo.s32 	%r146, %r145, %r143;
	sub.s32 	%r147, %r144, %r146;
	cvt.u64.u32 	%rd481, %r145;
	cvt.u64.u32 	%rd482, %r147;
	bra.uni 	$L__BB37_13;
$L__BB37_12:
	div.s64 	%rd481, %rd477, %rd26;
	mul.lo.s64 	%rd411, %rd481, %rd26;
	sub.s64 	%rd482, %rd477, %rd411;
$L__BB37_13:
	mul.wide.u32 	%rd412, %r203, 8;
	add.s64 	%rd413, %rd1, %rd412;
	ld.global.u64 	%rd33, [%rd413];
	mad.lo.s64 	%rd34, %rd33, %rd482, %rd18;
	or.b64  	%rd414, %rd479, %rd26;
	and.b64  	%rd415, %rd414, -4294967296;
	setp.ne.s64 	%p32, %rd415, 0;
	@%p32 bra 	$L__BB37_15;
	cvt.u32.u64 	%r148, %rd26;
	cvt.u32.u64 	%r149, %rd479;
	div.u32 	%r150, %r149, %r148;
	mul.lo.s32 	%r151, %r150, %r148;
	sub.s32 	%r152, %r149, %r151;
	cvt.u64.u32 	%rd483, %r150;
	cvt.u64.u32 	%rd484, %r152;
	bra.uni 	$L__BB37_16;
$L__BB37_15:
	div.s64 	%rd483, %rd479, %rd26;
	mul.lo.s64 	%rd416, %rd483, %rd26;
	sub.s64 	%rd484, %rd479, %rd416;
$L__BB37_16:
	mad.lo.s64 	%rd41, %rd484, %rd33, %rd25;
	add.s32 	%r14, %r203, -1;
	mul.wide.u32 	%rd417, %r14, 8;
	add.s64 	%rd418, %rd2, %rd417;
	ld.global.u64 	%rd42, [%rd418];
	or.b64  	%rd419, %rd481, %rd42;
	and.b64  	%rd420, %rd419, -4294967296;
	setp.ne.s64 	%p33, %rd420, 0;
	@%p33 bra 	$L__BB37_18;
	cvt.u32.u64 	%r153, %rd42;
	cvt.u32.u64 	%r154, %rd481;
	div.u32 	%r155, %r154, %r153;
	mul.lo.s32 	%r156, %r155, %r153;
	sub.s32 	%r157, %r154, %r156;
	cvt.u64.u32 	%rd485, %r155;
	cvt.u64.u32 	%rd486, %r157;
	bra.uni 	$L__BB37_19;
$L__BB37_18:
	div.s64 	%rd485, %rd481, %rd42;
	mul.lo.s64 	%rd421, %rd485, %rd42;
	sub.s64 	%rd486, %rd481, %rd421;
$L__BB37_19:
	mul.wide.u32 	%rd422, %r14, 8;
	add.s64 	%rd423, %rd1, %rd422;
	ld.global.u64 	%rd49, [%rd423];
	mad.lo.s64 	%rd50, %rd49, %rd486, %rd34;
	or.b64  	%rd424, %rd483, %rd42;
	and.b64  	%rd425, %rd424, -4294967296;
	setp.ne.s64 	%p34, %rd425, 0;
	@%p34 bra 	$L__BB37_21;
	cvt.u32.u64 	%r158, %rd42;
	cvt.u32.u64 	%r159, %rd483;
	div.u32 	%r160, %r159, %r158;
	mul.lo.s32 	%r161, %r160, %r158;
	sub.s32 	%r162, %r159, %r161;
	cvt.u64.u32 	%rd487, %r160;
	cvt.u64.u32 	%rd488, %r162;
	bra.uni 	$L__BB37_22;
$L__BB37_21:
	div.s64 	%rd487, %rd483, %rd42;
	mul.lo.s64 	%rd426, %rd487, %rd42;
	sub.s64 	%rd488, %rd483, %rd426;
$L__BB37_22:
	mad.lo.s64 	%rd57, %rd488, %rd49, %rd41;
	mul.wide.u32 	%rd427, %r13, 8;
	add.s64 	%rd428, %rd2, %rd427;
	ld.global.u64 	%rd58, [%rd428];
	or.b64  	%rd429, %rd485, %rd58;
	and.b64  	%rd430, %rd429, -4294967296;
	setp.ne.s64 	%p35, %rd430, 0;
	@%p35 bra 	$L__BB37_24;
	cvt.u32.u64 	%r163, %rd58;
	cvt.u32.u64 	%r164, %rd485;
	div.u32 	%r165, %r164, %r163;
	mul.lo.s32 	%r166, %r165, %r163;
	sub.s32 	%r167, %r164, %r166;
	cvt.u64.u32 	%rd512, %r165;
	cvt.u64.u32 	%rd490, %r167;
	bra.uni 	$L__BB37_25;
$L__BB37_24:
	div.s64 	%rd512, %rd485, %rd58;
	mul.lo.s64 	%rd431, %rd512, %rd58;
	sub.s64 	%rd490, %rd485, %rd431;
$L__BB37_25:
	mul.wide.u32 	%rd432, %r13, 8;
	add.s64 	%rd433, %rd1, %rd432;
	ld.global.u64 	%rd65, [%rd433];
	mad.lo.s64 	%rd515, %rd65, %rd490, %rd50;
	or.b64  	%rd434, %rd487, %rd58;
	and.b64  	%rd435, %rd434, -4294967296;
	setp.ne.s64 	%p36, %rd435, 0;
	@%p36 bra 	$L__BB37_27;
	cvt.u32.u64 	%r168, %rd58;
	cvt.u32.u64 	%r169, %rd487;
	div.u32 	%r170, %r169, %r168;
	mul.lo.s32 	%r171, %r170, %r168;
	sub.s32 	%r172, %r169, %r171;
	cvt.u64.u32 	%rd511, %r170;
	cvt.u64.u32 	%rd492, %r172;
	bra.uni 	$L__BB37_28;
$L__BB37_27:
	div.s64 	%rd511, %rd487, %rd58;
	mul.lo.s64 	%rd436, %rd511, %rd58;
	sub.s64 	%rd492, %rd487, %rd436;
$L__BB37_28:
	mad.lo.s64 	%rd516, %rd492, %rd65, %rd57;
	add.s32 	%r203, %r203, -4;
	add.s32 	%r202, %r202, 4;
	setp.ne.s32 	%p37, %r202, 0;
	@%p37 bra 	$L__BB37_4;
	add.s32 	%r205, %r203, 1;
$L__BB37_30:
	and.b32  	%r19, %r6, 3;
	setp.eq.s32 	%p38, %r19, 0;
	@%p38 bra 	$L__BB37_53;
	setp.eq.s32 	%p39, %r19, 1;
	@%p39 bra 	$L__BB37_45;
	mul.wide.u32 	%rd438, %r205, 8;
	add.s64 	%rd439, %rd2, %rd438;
	ld.global.u64 	%rd80, [%rd439];
	or.b64  	%rd440, %rd512, %rd80;
	and.b64  	%rd441, %rd440, -4294967296;
	setp.ne.s64 	%p40, %rd441, 0;
	@%p40 bra 	$L__BB37_34;
	cvt.u32.u64 	%r173, %rd80;
	cvt.u32.u64 	%r174, %rd512;
	div.u32 	%r175, %r174, %r173;
	mul.lo.s32 	%r176, %r175, %r173;
	sub.s32 	%r177, %r174, %r176;
	cvt.u64.u32 	%rd499, %r175;
	cvt.u64.u32 	%rd500, %r177;
	bra.uni 	$L__BB37_35;
$L__BB37_34:
	div.s64 	%rd499, %rd512, %rd80;
	mul.lo.s64 	%rd442, %rd499, %rd80;
	sub.s64 	%rd500, %rd512, %rd442;
$L__BB37_35:
	add.s64 	%rd444, %rd1, %rd438;
	ld.global.u64 	%rd87, [%rd444];
	mad.lo.s64 	%rd88, %rd87, %rd500, %rd515;
	or.b64  	%rd445, %rd511, %rd80;
	and.b64  	%rd446, %rd445, -4294967296;
	setp.ne.s64 	%p41, %rd446, 0;
	@%p41 bra 	$L__BB37_37;
	cvt.u32.u64 	%r178, %rd80;
	cvt.u32.u64 	%r179, %rd511;
	div.u32 	%r180, %r179, %r178;
	mul.lo.s32 	%r181, %r180, %r178;
	sub.s32 	%r182, %r179, %r181;
	cvt.u64.u32 	%rd501, %r180;
	cvt.u64.u32 	%rd502, %r182;
	bra.uni 	$L__BB37_38;
$L__BB37_37:
	div.s64 	%rd501, %rd511, %rd80;
	mul.lo.s64 	%rd447, %rd501, %rd80;
	sub.s64 	%rd502, %rd511, %rd447;
$L__BB37_38:
	mad.lo.s64 	%rd95, %rd502, %rd87, %rd516;
	add.s32 	%r20, %r205, -1;
	mul.wide.u32 	%rd448, %r20, 8;
	add.s64 	%rd449, %rd2, %rd448;
	ld.global.u64 	%rd96, [%rd449];
	or.b64  	%rd450, %rd499, %rd96;
	and.b64  	%rd451, %rd450, -4294967296;
	setp.ne.s64 	%p42, %rd451, 0;
	@%p42 bra 	$L__BB37_40;
	cvt.u32.u64 	%r183, %rd96;
	cvt.u32.u64 	%r184, %rd499;
	div.u32 	%r185, %r184, %r183;
	mul.lo.s32 	%r186, %r185, %r183;
	sub.s32 	%r187, %r184, %r186;
	cvt.u64.u32 	%rd512, %r185;
	cvt.u64.u32 	%rd504, %r187;
	bra.uni 	$L__BB37_41;
$L__BB37_40:
	div.s64 	%rd512, %rd499, %rd96;
	mul.lo.s64 	%rd452, %rd512, %rd96;
	sub.s64 	%rd504, %rd499, %rd452;
$L__BB37_41:
	add.s64 	%rd454, %rd1, %rd448;
	ld.global.u64 	%rd103, [%rd454];
	mad.lo.s64 	%rd515, %rd103, %rd504, %rd88;
	or.b64  	%rd455, %rd501, %rd96;
	and.b64  	%rd456, %rd455, -4294967296;
	setp.ne.s64 	%p43, %rd456, 0;
	@%p43 bra 	$L__BB37_43;
	cvt.u32.u64 	%r188, %rd96;
	cvt.u32.u64 	%r189, %rd501;
	div.u32 	%r190, %r189, %r188;
	mul.lo.s32 	%r191, %r190, %r188;
	sub.s32 	%r192, %r189, %r191;
	cvt.u64.u32 	%rd511, %r190;
	cvt.u64.u32 	%rd506, %r192;
	bra.uni 	$L__BB37_44;
$L__BB37_43:
	div.s64 	%rd511, %rd501, %rd96;
	mul.lo.s64 	%rd457, %rd511, %rd96;
	sub.s64 	%rd506, %rd501, %rd457;
$L__BB37_44:
	mad.lo.s64 	%rd516, %rd506, %rd103, %rd95;
	add.s32 	%r205, %r205, -2;
$L__BB37_45:
	and.b32  	%r193, %r6, 1;
	setp.eq.b32 	%p44, %r193, 1;
	not.pred 	%p45, %p44;
	@%p45 bra 	$L__BB37_53;
	mul.wide.u32 	%rd458, %r205, 8;
	add.s64 	%rd459, %rd2, %rd458;
	ld.global.u64 	%rd118, [%rd459];
	or.b64  	%rd460, %rd512, %rd118;
	and.b64  	%rd461, %rd460, -4294967296;
	setp.ne.s64 	%p46, %rd461, 0;
	@%p46 bra 	$L__BB37_48;
	cvt.u32.u64 	%r194, %rd118;
	cvt.u32.u64 	%r195, %rd512;
	rem.u32 	%r196, %r195, %r194;
	cvt.u64.u32 	%rd513, %r196;
	bra.uni 	$L__BB37_49;
$L__BB37_48:
	rem.s64 	%rd513, %rd512, %rd118;
$L__BB37_49:
	add.s64 	%rd463, %rd1, %rd458;
	ld.global.u64 	%rd122, [%rd463];
	mad.lo.s64 	%rd515, %rd122, %rd513, %rd515;
	or.b64  	%rd464, %rd511, %rd118;
	and.b64  	%rd465, %rd464, -4294967296;
	setp.ne.s64 	%p47, %rd465, 0;
	@%p47 bra 	$L__BB37_51;
	cvt.u32.u64 	%r197, %rd118;
	cvt.u32.u64 	%r198, %rd511;
	rem.u32 	%r199, %r198, %r197;
	cvt.u64.u32 	%rd514, %r199;
	bra.uni 	$L__BB37_52;
$L__BB37_51:
	rem.s64 	%rd514, %rd511, %rd118;
$L__BB37_52:
	mad.lo.s64 	%rd516, %rd514, %rd122, %rd516;
$L__BB37_53:
	shl.b64 	%rd466, %rd515, 1;
	add.s64 	%rd467, %rd3, %rd466;
	ld.global.u16 	%rs3, [%rd467];
	shl.b64 	%rd468, %rd516, 1;
	add.s64 	%rd469, %rd3, %rd468;
	ld.global.u16 	%rs4, [%rd469];
	add.s16 	%rs5, %rs4, %rs3;
	st.shared.u16 	[%r5], %rs5;
	bra.uni 	$L__BB37_114;
$L__BB37_54:
	cvt.u64.u32 	%rd548, %r4;
	setp.le.u64 	%p2, %rd262, %rd548;
	@%p2 bra 	$L__BB37_114;
	cvt.u32.u64 	%r23, %rd261;
	add.s32 	%r209, %r23, -1;
	setp.lt.s32 	%p3, %r209, 0;
	mov.b64 	%rd557, 0;
	@%p3 bra 	$L__BB37_113;
	and.b32  	%r25, %r23, 7;
	setp.lt.u32 	%p4, %r209, 7;
	mov.b64 	%rd557, 0;
	@%p4 bra 	$L__BB37_84;
	add.s32 	%r207, %r23, -4;
	and.b32  	%r57, %r23, -8;
	neg.s32 	%r206, %r57;
	mov.b64 	%rd557, 0;
$L__BB37_58:
	.pragma "nounroll";
	add.s32 	%r30, %r207, 3;
	mul.wide.u32 	%rd270, %r30, 8;
	add.s64 	%rd271, %rd2, %rd270;
	ld.global.u64 	%rd133, [%rd271];
	or.b64  	%rd272, %rd548, %rd133;
	and.b64  	%rd273, %rd272, -4294967296;
	setp.ne.s64 	%p5, %rd273, 0;
	@%p5 bra 	$L__BB37_60;
	cvt.u32.u64 	%r58, %rd133;
	cvt.u32.u64 	%r59, %rd548;
	div.u32 	%r60, %r59, %r58;
	mul.lo.s32 	%r61, %r60, %r58;
	sub.s32 	%r62, %r59, %r61;
	cvt.u64.u32 	%rd519, %r60;
	cvt.u64.u32 	%rd520, %r62;
	bra.uni 	$L__BB37_61;
$L__BB37_60:
	div.s64 	%rd519, %rd548, %rd133;
	mul.lo.s64 	%rd274, %rd519, %rd133;
	sub.s64 	%rd520, %rd548, %rd274;
$L__BB37_61:
	add.s64 	%rd276, %rd1, %rd270;
	ld.global.u64 	%rd277, [%rd276];
	mad.lo.s64 	%rd140, %rd277, %rd520, %rd557;
	add.s32 	%r31, %r207, 2;
	mul.wide.u32 	%rd278, %r31, 8;
	add.s64 	%rd279, %rd2, %rd278;
	ld.global.u64 	%rd141, [%rd279];
	or.b64  	%rd280, %rd519, %rd141;
	and.b64  	%rd281, %rd280, -4294967296;
	setp.ne.s64 	%p6, %rd281, 0;
	@%p6 bra 	$L__BB37_63;
	cvt.u32.u64 	%r63, %rd141;
	cvt.u32.u64 	%r64, %rd519;
	div.u32 	%r65, %r64, %r63;
	mul.lo.s32 	%r66, %r65, %r63;
	sub.s32 	%r67, %r64, %r66;
	cvt.u64.u32 	%rd521, %r65;
	cvt.u64.u32 	%rd522, %r67;
	bra.uni 	$L__BB37_64;
$L__BB37_63:
	div.s64 	%rd521, %rd519, %rd141;
	mul.lo.s64 	%rd282, %rd521, %rd141;
	sub.s64 	%rd522, %rd519, %rd282;
$L__BB37_64:
	add.s64 	%rd284, %rd1, %rd278;
	ld.global.u64 	%rd285, [%rd284];
	mad.lo.s64 	%rd148, %rd285, %rd522, %rd140;
	add.s32 	%r32, %r207, 1;
	mul.wide.u32 	%rd286, %r32, 8;
	add.s64 	%rd287, %rd2, %rd286;
	ld.global.u64 	%rd149, [%rd287];
	or.b64  	%rd288, %rd521, %rd149;
	and.b64  	%rd289, %rd288, -4294967296;
	setp.ne.s64 	%p7, %rd289, 0;
	@%p7 bra 	$L__BB37_66;
	cvt.u32.u64 	%r68, %rd149;
	cvt.u32.u64 	%r69, %rd521;
	div.u32 	%r70, %r69, %r68;
	mul.lo.s32 	%r71, %r70, %r68;
	sub.s32 	%r72, %r69, %r71;
	cvt.u64.u32 	%rd523, %r70;
	cvt.u64.u32 	%rd524, %r72;
	bra.uni 	$L__BB37_67;
$L__BB37_66:
	div.s64 	%rd523, %rd521, %rd149;
	mul.lo.s64 	%rd290, %rd523, %rd149;
	sub.s64 	%rd524, %rd521, %rd290;
$L__BB37_67:
	add.s64 	%rd292, %rd1, %rd286;
	ld.global.u64 	%rd293, [%rd292];
	mad.lo.s64 	%rd156, %rd293, %rd524, %rd148;
	add.s32 	%r33, %r207, -4;
	mul.wide.u32 	%rd294, %r207, 8;
	add.s64 	%rd295, %rd2, %rd294;
	ld.global.u64 	%rd157, [%rd295];
	or.b64  	%rd296, %rd523, %rd157;
	and.b64  	%rd297, %rd296, -4294967296;
	setp.ne.s64 	%p8, %rd297, 0;
	@%p8 bra 	$L__BB37_69;
	cvt.u32.u64 	%r73, %rd157;
	cvt.u32.u64 	%r74, %rd523;
	div.u32 	%r75, %r74, %r73;
	mul.lo.s32 	%r76, %r75, %r73;
	sub.s32 	%r77, %r74, %r76;
	cvt.u64.u32 	%rd525, %r75;
	cvt.u64.u32 	%rd526, %r77;
	bra.uni 	$L__BB37_70;
$L__BB37_69:
	div.s64 	%rd525, %rd523, %rd157;
	mul.lo.s64 	%rd298, %rd525, %rd157;
	sub.s64 	%rd526, %rd523, %rd298;
$L__BB37_70:
	add.s64 	%rd300, %rd1, %rd294;
	ld.global.u64 	%rd301, [%rd300];
	mad.lo.s64 	%rd164, %rd301, %rd526, %rd156;
	add.s32 	%r34, %r207, -1;
	mul.wide.u32 	%rd302, %r34, 8;
	add.s64 	%rd303, %rd2, %rd302;
	ld.global.u64 	%rd165, [%rd303];
	or.b64  	%rd304, %rd525, %rd165;
	and.b64  	%rd305, %rd304, -4294967296;
	setp.ne.s64 	%p9, %rd305, 0;
	@%p9 bra 	$L__BB37_72;
	cvt.u32.u64 	%r78, %rd165;
	cvt.u32.u64 	%r79, %rd525;
	div.u32 	%r80, %r79, %r78;
	mul.lo.s32 	%r81, %r80, %r78;
	sub.s32 	%r82, %r79, %r81;
	cvt.u64.u32 	%rd527, %r80;
	cvt.u64.u32 	%rd528, %r82;
	bra.uni 	$L__BB37_73;
$L__BB37_72:
	div.s64 	%rd527, %rd525, %rd165;
	mul.lo.s64 	%rd306, %rd527, %rd165;
	sub.s64 	%rd528, %rd525, %rd306;
$L__BB37_73:
	add.s64 	%rd308, %rd1, %rd302;
	ld.global.u64 	%rd309, [%rd308];
	mad.lo.s64 	%rd172, %rd309, %rd528, %rd164;
	add.s32 	%r35, %r207, -2;
	mul.wide.u32 	%rd310, %r35, 8;
	add.s64 	%rd311, %rd2, %rd310;
	ld.global.u64 	%rd173, [%rd311];
	or.b64  	%rd312, %rd527, %rd173;
	and.b64  	%rd313, %rd312, -4294967296;
	setp.ne.s64 	%p10, %rd313, 0;
	@%p10 bra 	$L__BB37_75;
	cvt.u32.u64 	%r83, %rd173;
	cvt.u32.u64 	%r84, %rd527;
	div.u32 	%r85, %r84, %r83;
	mul.lo.s32 	%r86, %r85, %r83;
	sub.s32 	%r87, %r84, %r86;
	cvt.u64.u32 	%rd529, %r85;
	cvt.u64.u32 	%rd530, %r87;
	bra.uni 	$L__BB37_76;
$L__BB37_75:
	div.s64 	%rd529, %rd527, %rd173;
	mul.lo.s64 	%rd314, %rd529, %rd173;
	sub.s64 	%rd530, %rd527, %rd314;
$L__BB37_76:
	add.s64 	%rd316, %rd1, %rd310;
	ld.global.u64 	%rd317, [%rd316];
	mad.lo.s64 	%rd180, %rd317, %rd530, %rd172;
	add.s32 	%r36, %r207, -3;
	mul.wide.u32 	%rd318, %r36, 8;
	add.s64 	%rd319, %rd2, %rd318;
	ld.global.u64 	%rd181, [%rd319];
	or.b64  	%rd320, %rd529, %rd181;
	and.b64  	%rd321, %rd320, -4294967296;
	setp.ne.s64 	%p11, %rd321, 0;
	@%p11 bra 	$L__BB37_78;
	cvt.u32.u64 	%r88, %rd181;
	cvt.u32.u64 	%r89, %rd529;
	div.u32 	%r90, %r89, %r88;
	mul.lo.s32 	%r91, %r90, %r88;
	sub.s32 	%r92, %r89, %r91;
	cvt.u64.u32 	%rd531, %r90;
	cvt.u64.u32 	%rd532, %r92;
	bra.uni 	$L__BB37_79;
$L__BB37_78:
	div.s64 	%rd531, %rd529, %rd181;
	mul.lo.s64 	%rd322, %rd531, %rd181;
	sub.s64 	%rd532, %rd529, %rd322;
$L__BB37_79:
	add.s64 	%rd324, %rd1, %rd318;
	ld.global.u64 	%rd325, [%rd324];
	mad.lo.s64 	%rd188, %rd325, %rd532, %rd180;
	mul.wide.u32 	%rd326, %r33, 8;
	add.s64 	%rd327, %rd2, %rd326;
	ld.global.u64 	%rd189, [%rd327];
	or.b64  	%rd328, %rd531, %rd189;
	and.b64  	%rd329, %rd328, -4294967296;
	setp.ne.s64 	%p12, %rd329, 0;
	@%p12 bra 	$L__BB37_81;
	cvt.u32.u64 	%r93, %rd189;
	cvt.u32.u64 	%r94, %rd531;
	div.u32 	%r95, %r94, %r93;
	mul.lo.s32 	%r96, %r95, %r93;
	sub.s32 	%r97, %r94, %r96;
	cvt.u64.u32 	%rd548, %r95;
	cvt.u64.u32 	%rd534, %r97;
	bra.uni 	$L__BB37_82;
$L__BB37_81:
	div.s64 	%rd548, %rd531, %rd189;
	mul.lo.s64 	%rd330, %rd548, %rd189;
	sub.s64 	%rd534, %rd531, %rd330;
$L__BB37_82:
	add.s64 	%rd332, %rd1, %rd326;
	ld.global.u64 	%rd333, [%rd332];
	mad.lo.s64 	%rd557, %rd333, %rd534, %rd188;
	add.s32 	%r207, %r207, -8;
	add.s32 	%r206, %r206, 8;
	setp.ne.s32 	%p13, %r206, 0;
	@%p13 bra 	$L__BB37_58;
	add.s32 	%r209, %r207, 3;
$L__BB37_84:
	setp.eq.s32 	%p14, %r25, 0;
	@%p14 bra 	$L__BB37_113;
	and.b32  	%r41, %r23, 3;
	setp.lt.u32 	%p15, %r25, 4;
	@%p15 bra 	$L__BB37_99;
	mul.wide.u32 	%rd335, %r209, 8;
	add.s64 	%rd336, %rd2, %rd335;
	ld.global.u64 	%rd200, [%rd336];
	or.b64  	%rd337, %rd548, %rd200;
	and.b64  	%rd338, %rd337, -4294967296;
	setp.ne.s64 	%p16, %rd338, 0;
	@%p16 bra 	$L__BB37_88;
	cvt.u32.u64 	%r98, %rd200;
	cvt.u32.u64 	%r99, %rd548;
	div.u32 	%r100, %r99, %r98;
	mul.lo.s32 	%r101, %r100, %r98;
	sub.s32 	%r102, %r99, %r101;
	cvt.u64.u32 	%rd538, %r100;
	cvt.u64.u32 	%rd539, %r102;
	bra.uni 	$L__BB37_89;
$L__BB37_88:
	div.s64 	%rd538, %rd548, %rd200;
	mul.lo.s64 	%rd339, %rd538, %rd200;
	sub.s64 	%rd539, %rd548, %rd339;
$L__BB37_89:
	add.s64 	%rd341, %rd1, %rd335;
	ld.global.u64 	%rd342, [%rd341];
	mad.lo.s64 	%rd207, %rd342, %rd539, %rd557;
	add.s32 	%r42, %r209, -1;
	mul.wide.u32 	%rd343, %r42, 8;
	add.s64 	%rd344, %rd2, %rd343;
	ld.global.u64 	%rd208, [%rd344];
	or.b64  	%rd345, %rd538, %rd208;
	and.b64  	%rd346, %rd345, -4294967296;
	setp.ne.s64 	%p17, %rd346, 0;
	@%p17 bra 	$L__BB37_91;
	cvt.u32.u64 	%r103, %rd208;
	cvt.u32.u64 	%r104, %rd538;
	div.u32 	%r105, %r104, %r103;
	mul.lo.s32 	%r106, %r105, %r103;
	sub.s32 	%r107, %r104, %r106;
	cvt.u64.u32 	%rd540, %r105;
	cvt.u64.u32 	%rd541, %r107;
	bra.uni 	$L__BB37_92;
$L__BB37_91:
	div.s64 	%rd540, %rd538, %rd208;
	mul.lo.s64 	%rd347, %rd540, %rd208;
	sub.s64 	%rd541, %rd538, %rd347;
$L__BB37_92:
	add.s64 	%rd349, %rd1, %rd343;
	ld.global.u64 	%rd350, [%rd349];
	mad.lo.s64 	%rd215, %rd350, %rd541, %rd207;
	add.s32 	%r43, %r209, -2;
	mul.wide.u32 	%rd351, %r43, 8;
	add.s64 	%rd352, %rd2, %rd351;
	ld.global.u64 	%rd216, [%rd352];
	or.b64  	%rd353, %rd540, %rd216;
	and.b64  	%rd354, %rd353, -4294967296;
	setp.ne.s64 	%p18, %rd354, 0;
	@%p18 bra 	$L__BB37_94;
	cvt.u32.u64 	%r108, %rd216;
	cvt.u32.u64 	%r109, %rd540;
	div.u32 	%r110, %r109, %r108;
	mul.lo.s32 	%r111, %r110, %r108;
	sub.s32 	%r112, %r109, %r111;
	cvt.u64.u32 	%rd542, %r110;
	cvt.u64.u32 	%rd543, %r112;
	bra.uni 	$L__BB37_95;
$L__BB37_94:
	div.s64 	%rd542, %rd540, %rd216;
	mul.lo.s64 	%rd355, %rd542, %rd216;
	sub.s64 	%rd543, %rd540, %rd355;
$L__BB37_95:
	add.s64 	%rd357, %rd1, %rd351;
	ld.global.u64 	%rd358, [%rd357];
	mad.lo.s64 	%rd223, %rd358, %rd543, %rd215;
	add.s32 	%r44, %r209, -3;
	mul.wide.u32 	%rd359, %r44, 8;
	add.s64 	%rd360, %rd2, %rd359;
	ld.global.u64 	%rd224, [%rd360];
	or.b64  	%rd361, %rd542, %rd224;
	and.b64  	%rd362, %rd361, -4294967296;
	setp.ne.s64 	%p19, %rd362, 0;
	@%p19 bra 	$L__BB37_97;
	cvt.u32.u64 	%r113, %rd224;
	cvt.u32.u64 	%r114, %rd542;
	div.u32 	%r115, %r114, %r113;
	mul.lo.s32 	%r116, %r115, %r113;
	sub.s32 	%r117, %r114, %r116;
	cvt.u64.u32 	%rd548, %r115;
	cvt.u64.u32 	%rd545, %r117;
	bra.uni 	$L__BB37_98;
$L__BB37_97:
	div.s64 	%rd548, %rd542, %rd224;
	mul.lo.s64 	%rd363, %rd548, %rd224;
	sub.s64 	%rd545, %rd542, %rd363;
$L__BB37_98:
	add.s64 	%rd365, %rd1, %rd359;
	ld.global.u64 	%rd366, [%rd365];
	mad.lo.s64 	%rd557, %rd366, %rd545, %rd223;
	add.s32 	%r209, %r209, -4;
$L__BB37_99:
	setp.eq.s32 	%p20, %r41, 0;
	@%p20 bra 	$L__BB37_113;
	setp.eq.s32 	%p21, %r41, 1;
	@%p21 bra 	$L__BB37_108;
	mul.wide.u32 	%rd368, %r209, 8;
	add.s64 	%rd369, %rd2, %rd368;
	ld.global.u64 	%rd235, [%rd369];
	or.b64  	%rd370, %rd548, %rd235;
	and.b64  	%rd371, %rd370, -4294967296;
	setp.ne.s64 	%p22, %rd371, 0;
	@%p22 bra 	$L__BB37_103;
	cvt.u32.u64 	%r118, %rd235;
	cvt.u32.u64 	%r119, %rd548;
	div.u32 	%r120, %r119, %r118;
	mul.lo.s32 	%r121, %r120, %r118;
	sub.s32 	%r122, %r119, %r121;
	cvt.u64.u32 	%rd549, %r120;
	cvt.u64.u32 	%rd550, %r122;
	bra.uni 	$L__BB37_104;
$L__BB37_103:
	div.s64 	%rd549, %rd548, %rd235;
	mul.lo.s64 	%rd372, %rd549, %rd235;
	sub.s64 	%rd550, %rd548, %rd372;
$L__BB37_104:
	add.s64 	%rd374, %rd1, %rd368;
	ld.global.u64 	%rd375, [%rd374];
	mad.lo.s64 	%rd242, %rd375, %rd550, %rd557;
	add.s32 	%r47, %r209, -1;
	mul.wide.u32 	%rd376, %r47, 8;
	add.s64 	%rd377, %rd2, %rd376;
	ld.global.u64 	%rd243, [%rd377];
	or.b64  	%rd378, %rd549, %rd243;
	and.b64  	%rd379, %rd378, -4294967296;
	setp.ne.s64 	%p23, %rd379, 0;
	@%p23 bra 	$L__BB37_106;
	cvt.u32.u64 	%r123, %rd243;
	cvt.u32.u64 	%r124, %rd549;
	div.u32 	%r125, %r124, %r123;
	mul.lo.s32 	%r126, %r125, %r123;
	sub.s32 	%r127, %r124, %r126;
	cvt.u64.u32 	%rd548, %r125;
	cvt.u64.u32 	%rd552, %r127;
	bra.uni 	$L__BB37_107;
$L__BB37_106:
	div.s64 	%rd548, %rd549, %rd243;
	mul.lo.s64 	%rd380, %rd548, %rd243;
	sub.s64 	%rd552, %rd549, %rd380;
$L__BB37_107:
	add.s64 	%rd382, %rd1, %rd376;
	ld.global.u64 	%rd383, [%rd382];
	mad.lo.s64 	%rd557, %rd383, %rd552, %rd242;
	add.s32 	%r209, %r209, -2;
$L__BB37_108:
	and.b32  	%r128, %r23, 1;
	setp.eq.b32 	%p24, %r128, 1;
	not.pred 	%p25, %p24;
	@%p25 bra 	$L__BB37_113;
	mul.wide.u32 	%rd384, %r209, 8;
	add.s64 	%rd385, %rd2, %rd384;
	ld.global.u64 	%rd254, [%rd385];
	or.b64  	%rd386, %rd548, %rd254;
	and.b64  	%rd387, %rd386, -4294967296;
	setp.ne.s64 	%p26, %rd387, 0;
	@%p26 bra 	$L__BB37_111;
	cvt.u32.u64 	%r129, %rd254;
	cvt.u32.u64 	%r130, %rd548;
	rem.u32 	%r131, %r130, %r129;
	cvt.u64.u32 	%rd556, %r131;
	bra.uni 	$L__BB37_112;
$L__BB37_111:
	rem.s64 	%rd556, %rd548, %rd254;
$L__BB37_112:
	add.s64 	%rd389, %rd1, %rd384;
	ld.global.u64 	%rd390, [%rd389];
	mad.lo.s64 	%rd557, %rd390, %rd556, %rd557;
$L__BB37_113:
	shl.b64 	%rd391, %rd557, 1;
	add.s64 	%rd392, %rd3, %rd391;
	ld.global.u16 	%rs2, [%rd392];
	st.shared.u16 	[%r5], %rs2;
$L__BB37_114:
	bar.sync 	0;
	setp.lt.u32 	%p48, %r211, 66;
	@%p48 bra 	$L__BB37_118;
$L__BB37_115:
	shr.u32 	%r51, %r211, 1;
	setp.ge.u32 	%p49, %r1, %r51;
	@%p49 bra 	$L__BB37_117;
	ld.shared.u16 	%rs6, [%r5];
	and.b32  	%r200, %r211, 2046;
	add.s32 	%r201, %r5, %r200;
	ld.shared.u16 	%rs7, [%r201];
	add.s16 	%rs8, %rs7, %rs6;
	st.shared.u16 	[%r5], %rs8;
$L__BB37_117:
	bar.sync 	0;
	setp.gt.u32 	%p50, %r211, 131;
	mov.u32 	%r211, %r51;
	@%p50 bra 	$L__BB37_115;
$L__BB37_118:
	setp.gt.u32 	%p51, %r1, 31;
	@%p51 bra 	$L__BB37_121;
	ld.volatile.shared.u16 	%rs9, [%r5];
	ld.volatile.shared.u16 	%rs10, [%r5+64];
	add.s16 	%rs11, %rs10, %rs9;
	st.volatile.shared.u16 	[%r5], %rs11;
	ld.volatile.shared.u16 	%rs12, [%r5];
	ld.volatile.shared.u16 	%rs13, [%r5+32];
	add.s16 	%rs14, %rs13, %rs12;
	st.volatile.shared.u16 	[%r5], %rs14;
	ld.volatile.shared.u16 	%rs15, [%r5];
	ld.volatile.shared.u16 	%rs16, [%r5+16];
	add.s16 	%rs17, %rs16, %rs15;
	st.volatile.shared.u16 	[%r5], %rs17;
	ld.volatile.shared.u16 	%rs18, [%r5];
	ld.volatile.shared.u16 	%rs19, [%r5+8];
	add.s16 	%rs20, %rs19, %rs18;
	st.volatile.shared.u16 	[%r5], %rs20;
	ld.volatile.shared.u16 	%rs21, [%r5];
	ld.volatile.shared.u16 	%rs22, [%r5+4];
	add.s16 	%rs23, %rs22, %rs21;
	st.volatile.shared.u16 	[%r5], %rs23;
	ld.volatile.shared.u16 	%rs24, [%r5];
	ld.volatile.shared.u16 	%rs25, [%r5+2];
	add.s16 	%rs26, %rs25, %rs24;
	st.volatile.shared.u16 	[%r5], %rs26;
	setp.ne.s32 	%p52, %r1, 0;
	@%p52 bra 	$L__BB37_121;
	ld.shared.u16 	%rs27, [sdata_u16];
	cvta.to.global.u64 	%rd470, %rd260;
	mul.wide.u32 	%rd471, %r2, 2;
	add.s64 	%rd472, %rd470, %rd471;
	st.global.u16 	[%rd472], %rs27;
$L__BB37_121:
	ret;

}
	// .globl	contiguous_reduce2_u16
.visible .entry contiguous_reduce2_u16(
	.param .u64 .ptr .align 1 contiguous_reduce2_u16_param_0,
	.param .u64 .ptr .align 1 contiguous_reduce2_u16_param_1,
	.param .u64 .ptr .align 1 contiguous_reduce2_u16_param_2,
	.param .u64 .ptr .align 1 contiguous_reduce2_u16_param_3,
	.param .u64 contiguous_reduce2_u16_param_4,
	.param .u64 contiguous_reduce2_u16_param_5,
	.param .u64 contiguous_reduce2_u16_param_6
)
{
	.reg .pred 	%p<53>;
	.reg .b16 	%rs<28>;
	.reg .b32 	%r<216>;
	.reg .b64 	%rd<572>;

	ld.param.u64 	%rd266, [contiguous_reduce2_u16_param_1];
	ld.param.u64 	%rd267, [contiguous_reduce2_u16_param_2];
	ld.param.u64 	%rd268, [contiguous_reduce2_u16_param_3];
	ld.param.u64 	%rd263, [contiguous_reduce2_u16_param_4];
	ld.param.u64 	%rd264, [contiguous_reduce2_u16_param_5];
	ld.param.u64 	%rd265, [contiguous_reduce2_u16_param_6];
	cvta.to.global.u64 	%rd1, %rd268;
	cvta.to.global.u64 	%rd2, %rd267;
	cvta.to.global.u64 	%rd571, %rd266;
	mov.u32 	%r1, %tid.x;
	mov.u32 	%r2, %ctaid.x;
	mov.u32 	%r215, %ntid.x;
	mul.lo.s32 	%r51, %r2, %r215;
	shl.b32 	%r52, %r51, 1;
	add.s32 	%r4, %r52, %r1;
	shl.b32 	%r53, %r1, 1;
	mov.u32 	%r54, sdata_u16;
	add.s32 	%r5, %r54, %r53;
	mov.b16 	%rs1, 0;
	st.shared.u16 	[%r5], %rs1;
	add.s32 	%r55, %r4, %r215;
	cvt.u64.u32 	%rd4, %r55;
	setp.le.u64 	%p1, %rd264, %rd4;
	@%p1 bra 	$L__BB38_54;
	cvt.u64.u32 	%rd401, %r4;
	mov.u32 	%r132, %ctaid.y;
	cvt.u64.u32 	%rd402, %r132;
	mul.lo.s64 	%rd403, %rd264, %rd402;
	add.s64 	%rd525, %rd403, %rd401;
	add.s64 	%rd523, %rd403, %rd4;
	cvt.u32.u64 	%r6, %rd263;
	add.s32 	%r209, %r6, -1;
	setp.lt.s32 	%p27, %r209, 0;
	mov.b64 	%rd529, 0;
	mov.u64 	%rd530, %rd529;
	@%p27 bra 	$L__BB38_53;
	setp.lt.u32 	%p28, %r209, 3;
	mov.b64 	%rd530, 0;
	mov.u64 	%rd529, %rd530;
	@%p28 bra 	$L__BB38_30;
	add.s32 	%r207, %r6, -2;
	and.b32  	%r133, %r6, -4;
	neg.s32 	%r206, %r133;
	mov.b64 	%rd530, 0;
$L__BB38_4:
	.pragma "nounroll";
	add.s32 	%r12, %r207, 1;
	mul.wide.u32 	%rd407, %r12, 8;
	add.s64 	%rd408, %rd2, %rd407;
	ld.global.u64 	%rd11, [%rd408];
	or.b64  	%rd409, %rd525, %rd11;
	and.b64  	%rd410, %rd409, -4294967296;
	setp.ne.s64 	%p29, %rd410, 0;
	@%p29 bra 	$L__BB38_6;
	cvt.u32.u64 	%r134, %rd11;
	cvt.u32.u64 	%r135, %rd525;
	div.u32 	%r136, %r135, %r134;
	mul.lo.s32 	%r137, %r136, %r134;
	sub.s32 	%r138, %r135, %r137;
	cvt.u64.u32 	%rd491, %r136;
	cvt.u64.u32 	%rd492, %r138;
	bra.uni 	$L__BB38_7;
$L__BB38_6:
	div.s64 	%rd491, %rd525, %rd11;
	mul.lo.s64 	%rd411, %rd491, %rd11;
	sub.s64 	%rd492, %rd525, %rd411;
$L__BB38_7:
	mul.wide.u32 	%rd412, %r12, 8;
	add.s64 	%rd413, %rd1, %rd412;
	ld.global.u64 	%rd18, [%rd413];
	mad.lo.s64 	%rd19, %rd18, %rd492, %rd529;
	or.b64  	%rd414, %rd523, %rd11;
	and.b64  	%rd415, %rd414, -4294967296;
	setp.ne.s64 	%p30, %rd415, 0;
	@%p30 bra 	$L__BB38_9;
	cvt.u32.u64 	%r139, %rd11;
	cvt.u32.u64 	%r140, %rd523;
	div.u32 	%r141, %r140, %r139;
	mul.lo.s32 	%r142, %r141, %r139;
	sub.s32 	%r143, %r140, %r142;
	cvt.u64.u32 	%rd493, %r141;
	cvt.u64.u32 	%rd494, %r143;
	bra.uni 	$L__BB38_10;
$L__BB38_9:
	div.s64 	%rd493, %rd523, %rd11;
	mul.lo.s64 	%rd416, %rd493, %rd11;
	sub.s64 	%rd494, %rd523, %rd416;
$L__BB38_10:
	mad.lo.s64 	%rd26, %rd494, %rd18, %rd530;
	mul.wide.u32 	%rd417, %r207, 8;
	add.s64 	%rd418, %rd2, %rd417;
	ld.global.u64 	%rd27, [%rd418];
	or.b64  	%rd419, %rd491, %rd27;
	and.b64  	%rd420, %rd419, -4294967296;
	setp.ne.s64 	%p31, %rd420, 0;
	@%p31 bra 	$L__BB38_12;
	cvt.u32.u64 	%r144, %rd27;
	cvt.u32.u64 	%r145, %rd491;
	div.u32 	%r146, %r145, %r144;
	mul.lo.s32 	%r147, %r146, %r144;
	sub.s32 	%r148, %r145, %r147;
	cvt.u64.u32 	%rd495, %r146;
	cvt.u64.u32 	%rd496, %r148;
	bra.uni 	$L__BB38_13;
$L__BB38_12:
	div.s64 	%rd495, %rd491, %rd27;
	mul.lo.s64 	%rd421, %rd495, %rd27;
	sub.s64 	%rd496, %rd491, %rd421;
$L__BB38_13:
	mul.wide.u32 	%rd422, %r207, 8;
	add.s64 	%rd423, %rd1, %rd422;
	ld.global.u64 	%rd34, [%rd423];
	mad.lo.s64 	%rd35, %rd34, %rd496, %rd19;
	or.b64  	%rd424, %rd493, %rd27;
	and.b64  	%rd425, %rd424, -4294967296;
	setp.ne.s64 	%p32, %rd425, 0;
	@%p32 bra 	$L__BB38_15;
	cvt.u32.u64 	%r149, %rd27;
	cvt.u32.u64 	%r150, %rd493;
	div.u32 	%r151, %r150, %r149;
	mul.lo.s32 	%r152, %r151, %r149;
	sub.s32 	%r153, %r150, %r152;
	cvt.u64.u32 	%rd497, %r151;
	cvt.u64.u32 	%rd498, %r153;
	bra.uni 	$L__BB38_16;
$L__BB38_15:
	div.s64 	%rd497, %rd493, %rd27;
	mul.lo.s64 	%rd426, %rd497, %rd27;
	sub.s64 	%rd498, %rd493, %rd426;
$L__BB38_16:
	mad.lo.s64 	%rd42, %rd498, %rd34, %rd26;
	add.s32 	%r13, %r207, -1;
	mul.wide.u32 	%rd427, %r13, 8;
	add.s64 	%rd428, %rd2, %rd427;
	ld.global.u64 	%rd43, [%rd428];
	or.b64  	%rd429, %rd495, %rd43;
	and.b64  	%rd430, %rd429, -4294967296;
	setp.ne.s64 	%p33, %rd430, 0;
	@%p33 bra 	$L__BB38_18;
	cvt.u32.u64 	%r154, %rd43;
	cvt.u32.u64 	%r155, %rd495;
	div.u32 	%r156, %r155, %r154;
	mul.lo.s32 	%r157, %r156, %r154;
	sub.s32 	%r158, %r155, %r157;
	cvt.u64.u32 	%rd499, %r156;
	cvt.u64.u32 	%rd500, %r158;
	bra.uni 	$L__BB38_19;
$L__BB38_18:
	div.s64 	%rd499, %rd495, %rd43;
	mul.lo.s64 	%rd431, %rd499, %rd43;
	sub.s64 	%rd500, %rd495, %rd431;
$L__BB38_19:
	mul.wide.u32 	%rd432, %r13, 8;
	add.s64 	%rd433, %rd1, %rd432;
	ld.global.u64 	%rd50, [%rd433];
	mad.lo.s64 	%rd51, %rd50, %rd500, %rd35;
	or.b64  	%rd434, %rd497, %rd43;
	and.b64  	%rd435, %rd434, -4294967296;
	setp.ne.s64 	%p34, %rd435, 0;
	@%p34 bra 	$L__BB38_21;
	cvt.u32.u64 	%r159, %rd43;
	cvt.u32.u64 	%r160, %rd497;
	div.u32 	%r161, %r160, %r159;
	mul.lo.s32 	%r162, %r161, %r159;
	sub.s32 	%r163, %r160, %r162;
	cvt.u64.u32 	%rd501, %r161;
	cvt.u64.u32 	%rd502, %r163;
	bra.uni 	$L__BB38_22;
$L__BB38_21:
	div.s64 	%rd501, %rd497, %rd43;
	mul.lo.s64 	%rd436, %rd501, %rd43;
	sub.s64 	%rd502, %rd497, %rd436;
$L__BB38_22:
	mad.lo.s64 	%rd58, %rd502, %rd50, %rd42;
	add.s32 	%r164, %r207, -2;
	mul.wide.u32 	%rd437, %r164, 8;
	add.s64 	%rd438, %rd2, %rd437;
	ld.global.u64 	%rd59, [%rd438];
	or.b64  	%rd439, %rd499, %rd59;
	and.b64  	%rd440, %rd439, -4294967296;
	setp.ne.s64 	%p35, %rd440, 0;
	@%p35 bra 	$L__BB38_24;
	cvt.u32.u64 	%r165, %rd59;
	cvt.u32.u64 	%r166, %rd499;
	div.u32 	%r167, %r166, %r165;
	mul.lo.s32 	%r168, %r167, %r165;
	sub.s32 	%r169, %r166, %r168;
	cvt.u64.u32 	%rd525, %r167;
	cvt.u64.u32 	%rd504, %r169;
	bra.uni 	$L__BB38_25;
$L__BB38_24:
	div.s64 	%rd525, %rd499, %rd59;
	mul.lo.s64 	%rd441, %rd525, %rd59;
	sub.s64 	%rd504, %rd499, %rd441;
$L__BB38_25:
	mul.wide.u32 	%rd442, %r164, 8;
	add.s64 	%rd443, %rd1, %rd442;
	ld.global.u64 	%rd66, [%rd443];
	mad.lo.s64 	%rd529, %rd66, %rd504, %rd51;
	or.b64  	%rd444, %rd501, %rd59;
	and.b64  	%rd445, %rd444, -4294967296;
	setp.ne.s64 	%p36, %rd445, 0;
	@%p36 bra 	$L__BB38_27;
	cvt.u32.u64 	%r171, %rd59;
	cvt.u32.u64 	%r172, %rd501;
	div.u32 	%r173, %r172, %r171;
	mul.lo.s32 	%r174, %r173, %r171;
	sub.s32 	%r175, %r172, %r174;
	cvt.u64.u32 	%rd523, %r173;
	cvt.u64.u32 	%rd506, %r175;
	bra.uni 	$L__BB38_28;
$L__BB38_27:
	div.s64 	%rd523, %rd501, %rd59;
	mul.lo.s64 	%rd446, %rd523, %rd59;
	sub.s64 	%rd506, %rd501, %rd446;
$L__BB38_28:
	mad.lo.s64 	%rd530, %rd506, %rd66, %rd58;
	add.s32 	%r207, %r207, -4;
	add.s32 	%r206, %r206, 4;
	setp.ne.s32 	%p37, %r206, 0;
	@%p37 bra 	$L__BB38_4;
	add.s32 	%r209, %r207, 1;
$L__BB38_30:
	and.b32  	%r18, %r6, 3;
	setp.eq.s32 	%p38, %r18, 0;
	@%p38 bra 	$L__BB38_53;
	setp.eq.s32 	%p39, %r18, 1;
	@%p39 bra 	$L__BB38_45;
	mul.wide.u32 	%rd448, %r209, 8;
	add.s64 	%rd449, %rd2, %rd448;
	ld.global.u64 	%rd81, [%rd449];
	or.b64  	%rd450, %rd525, %rd81;
	and.b64  	%rd451, %rd450, -4294967296;
	setp.ne.s64 	%p40, %rd451, 0;
	@%p40 bra 	$L__BB38_34;
	cvt.u32.u64 	%r176, %rd81;
	cvt.u32.u64 	%r177, %rd525;
	div.u32 	%r178, %r177, %r176;
	mul.lo.s32 	%r179, %r178, %r176;
	sub.s32 	%r180, %r177, %r179;
	cvt.u64.u32 	%rd513, %r178;
	cvt.u64.u32 	%rd514, %r180;
	bra.uni 	$L__BB38_35;
$L__BB38_34:
	div.s64 	%rd513, %rd525, %rd81;
	mul.lo.s64 	%rd452, %rd513, %rd81;
	sub.s64 	%rd514, %rd525, %rd452;
$L__BB38_35:
	add.s64 	%rd454, %rd1, %rd448;
	ld.global.u64 	%rd88, [%rd454];
	mad.lo.s64 	%rd89, %rd88, %rd514, %rd529;
	or.b64  	%rd455, %rd523, %rd81;
	and.b64  	%rd456, %rd455, -4294967296;
	setp.ne.s64 	%p41, %rd456, 0;
	@%p41 bra 	$L__BB38_37;
	cvt.u32.u64 	%r181, %rd81;
	cvt.u32.u64 	%r182, %rd523;
	div.u32 	%r183, %r182, %r181;
	mul.lo.s32 	%r184, %r183, %r181;
	sub.s32 	%r185, %r182, %r184;
	cvt.u64.u32 	%rd515, %r183;
	cvt.u64.u32 	%rd516, %r185;
	bra.uni 	$L__BB38_38;
$L__BB38_37:
	div.s64 	%rd515, %rd523, %rd81;
	mul.lo.s64 	%rd457, %rd515, %rd81;
	sub.s64 	%rd516, %rd523, %rd457;
$L__BB38_38:
	mad.lo.s64 	%rd96, %rd516, %rd88, %rd530;
	add.s32 	%r19, %r209, -1;
	mul.wide.u32 	%rd458, %r19, 8;
	add.s64 	%rd459, %rd2, %rd458;
	ld.global.u64 	%rd97, [%rd459];
	or.b64  	%rd460, %rd513, %rd97;
	and.b64  	%rd461, %rd460, -4294967296;
	setp.ne.s64 	%p42, %rd461, 0;
	@%p42 bra 	$L__BB38_40;
	cvt.u32.u64 	%r186, %rd97;
	cvt.u32.u64 	%r187, %rd513;
	div.u32 	%r188, %r187, %r186;
	mul.lo.s32 	%r189, %r188, %r186;
	sub.s32 	%r190, %r187, %r189;
	cvt.u64.u32 	%rd525, %r188;
	cvt.u64.u32 	%rd518, %r190;
	bra.uni 	$L__BB38_41;
$L__BB38_40:
	div.s64 	%rd525, %rd513, %rd97;
	mul.lo.s64 	%rd462, %rd525, %rd97;
	sub.s64 	%rd518, %rd513, %rd462;
$L__BB38_41:
	add.s64 	%rd464, %rd1, %rd458;
	ld.global.u64 	%rd104, [%rd464];
	mad.lo.s64 	%rd529, %rd104, %rd518, %rd89;
	or.b64  	%rd465, %rd515, %rd97;
	and.b64  	%rd466, %rd465, -4294967296;
	setp.ne.s64 	%p43, %rd466, 0;
	@%p43 bra 	$L__BB38_43;
	cvt.u32.u64 	%r191, %rd97;
	cvt.u32.u64 	%r192, %rd515;
	div.u32 	%r193, %r192, %r191;
	mul.lo.s32 	%r194, %r193, %r191;
	sub.s32 	%r195, %r192, %r194;
	cvt.u64.u32 	%rd523, %r193;
	cvt.u64.u32 	%rd520, %r195;
	bra.uni 	$L__BB38_44;
$L__BB38_43:
	div.s64 	%rd523, %rd515, %rd97;
	mul.lo.s64 	%rd467, %rd523, %rd97;
	sub.s64 	%rd520, %rd515, %rd467;
$L__BB38_44:
	mad.lo.s64 	%rd530, %rd520, %rd104, %rd96;
	add.s32 	%r209, %r209, -2;
$L__BB38_45:
	and.b32  	%r196, %r6, 1;
	setp.eq.b32 	%p44, %r196, 1;
	not.pred 	%p45, %p44;
	@%p45 bra 	$L__BB38_53;
	mul.wide.u32 	%rd468, %r209, 8;
	add.s64 	%rd469, %rd2, %rd468;
	ld.global.u64 	%rd119, [%rd469];
	or.b64  	%rd470, %rd525, %rd119;
	and.b64  	%rd471, %rd470, -4294967296;
	setp.ne.s64 	%p46, %rd471, 0;
	@%p46 bra 	$L__BB38_48;
	cvt.u32.u64 	%r197, %rd119;
	cvt.u32.u64 	%r198, %rd525;
	rem.u32 	%r199, %r198, %r197;
	cvt.u64.u32 	%rd527, %r199;
	bra.uni 	$L__BB38_49;
$L__BB38_48:
	rem.s64 	%rd527, %rd525, %rd119;
$L__BB38_49:
	add.s64 	%rd473, %rd1, %rd468;
	ld.global.u64 	%rd123, [%rd473];
	mad.lo.s64 	%rd529, %rd123, %rd527, %rd529;
	or.b64  	%rd474, %rd523, %rd119;
	and.b64  	%rd475, %rd474, -4294967296;
	setp.ne.s64 	%p47, %rd475, 0;
	@%p47 bra 	$L__BB38_51;
	cvt.u32.u64 	%r200, %rd119;
	cvt.u32.u64 	%r201, %rd523;
	rem.u32 	%r202, %r201, %r200;
	cvt.u64.u32 	%rd528, %r202;
	bra.uni 	$L__BB38_52;
$L__BB38_51:
	rem.s64 	%rd528, %rd523, %rd119;
$L__BB38_52:
	mad.lo.s64 	%rd530, %rd528, %rd123, %rd530;
$L__BB38_53:
	shl.b64 	%rd476, %rd529, 1;
	add.s64 	%rd477, %rd571, %rd476;
	ld.global.u16 	%rs3, [%rd477];
	shl.b64 	%rd478, %rd530, 1;
	add.s64 	%rd479, %rd571, %rd478;
	ld.global.u16 	%rs4, [%rd479];
	add.s16 	%rs5, %rs4, %rs3;
	st.shared.u16 	[%r5], %rs5;
	bra.uni 	$L__BB38_114;
$L__BB38_54:
	cvt.u64.u32 	%rd131, %r4;
	setp.le.u64 	%p2, %rd264, %rd131;
	@%p2 bra 	$L__BB38_114;
	mov.u32 	%r56, %ctaid.y;
	cvt.u64.u32 	%rd269, %r56;
	mad.lo.s64 	%rd562, %rd264, %rd269, %rd131;
	cvt.u32.u64 	%r22, %rd263;
	add.s32 	%r213, %r22, -1;
	setp.lt.s32 	%p3, %r213, 0;
	@%p3 bra 	$L__BB38_113;
	and.b32  	%r24, %r22, 7;
	setp.lt.u32 	%p4, %r213, 7;
	@%p4 bra 	$L__BB38_84;
	add.s32 	%r211, %r22, -4;
	and.b32  	%r57, %r22, -8;
	neg.s32 	%r210, %r57;
$L__BB38_58:
	.pragma "nounroll";
	add.s32 	%r29, %r211, 3;
	mul.wide.u32 	%rd271, %r29, 8;
	add.s64 	%rd272, %rd2, %rd271;
	ld.global.u64 	%rd135, [%rd272];
	or.b64  	%rd273, %rd562, %rd135;
	and.b64  	%rd274, %rd273, -4294967296;
	setp.ne.s64 	%p5, %rd274, 0;
	@%p5 bra 	$L__BB38_60;
	cvt.u32.u64 	%r58, %rd135;
	cvt.u32.u64 	%r59, %rd562;
	div.u32 	%r60, %r59, %r58;
	mul.lo.s32 	%r61, %r60, %r58;
	sub.s32 	%r62, %r59, %r61;
	cvt.u64.u32 	%rd533, %r60;
	cvt.u64.u32 	%rd534, %r62;
	bra.uni 	$L__BB38_61;
$L__BB38_60:
	div.s64 	%rd533, %rd562, %rd135;
	mul.lo.s64 	%rd275, %rd533, %rd135;
	sub.s64 	%rd534, %rd562, %rd275;
$L__BB38_61:
	add.s64 	%rd277, %rd1, %rd271;
	ld.global.u64 	%rd278, [%rd277];
	mul.lo.s64 	%rd142, %rd278, %rd534;
	add.s32 	%r30, %r211, 2;
	mul.wide.u32 	%rd279, %r30, 8;
	add.s64 	%rd280, %rd2, %rd279;
	ld.global.u64 	%rd143, [%rd280];
	or.b64  	%rd281, %rd533, %rd143;
	and.b64  	%rd282, %rd281, -4294967296;
	setp.ne.s64 	%p6, %rd282, 0;
	@%p6 bra 	$L__BB38_63;
	cvt.u32.u64 	%r63, %rd143;
	cvt.u32.u64 	%r64, %rd533;
	div.u32 	%r65, %r64, %r63;
	mul.lo.s32 	%r66, %r65, %r63;
	sub.s32 	%r67, %r64, %r66;
	cvt.u64.u32 	%rd535, %r65;
	cvt.u64.u32 	%rd536, %r67;
	bra.uni 	$L__BB38_64;
$L__BB38_63:
	div.s64 	%rd535, %rd533, %rd143;
	mul.lo.s64 	%rd283, %rd535, %rd143;
	sub.s64 	%rd536, %rd533, %rd283;
$L__BB38_64:
	add.s64 	%rd285, %rd1, %rd279;
	ld.global.u64 	%rd286, [%rd285];
	mad.lo.s64 	%rd150, %rd286, %rd536, %rd142;
	add.s32 	%r31, %r211, 1;
	mul.wide.u32 	%rd287, %r31, 8;
	add.s64 	%rd288, %rd2, %rd287;
	ld.global.u64 	%rd151, [%rd288];
	or.b64  	%rd289, %rd535, %rd151;
	and.b64  	%rd290, %rd289, -4294967296;
	setp.ne.s64 	%p7, %rd290, 0;
	@%p7 bra 	$L__BB38_66;
	cvt.u32.u64 	%r68, %rd151;
	cvt.u32.u64 	%r69, %rd535;
	div.u32 	%r70, %r69, %r68;
	mul.lo.s32 	%r71, %r70, %r68;
	sub.s32 	%r72, %r69, %r71;
	cvt.u64.u32 	%rd537, %r70;
	cvt.u64.u32 	%rd538, %r72;
	bra.uni 	$L__BB38_67;
$L__BB38_66:
	div.s64 	%rd537, %rd535, %rd151;
	mul.lo.s64 	%rd291, %rd537, %rd151;
	sub.s64 	%rd538, %rd535, %rd291;
$L__BB38_67:
	add.s64 	%rd293, %rd1, %rd287;
	ld.global.u64 	%rd294, [%rd293];
	mad.lo.s64 	%rd158, %rd294, %rd538, %rd150;
	add.s32 	%r32, %r211, -4;
	mul.wide.u32 	%rd295, %r211, 8;
	add.s64 	%rd296, %rd2, %rd295;
	ld.global.u64 	%rd159, [%rd296];
	or.b64  	%rd297, %rd537, %rd159;
	and.b64  	%rd298, %rd297, -4294967296;
	setp.ne.s64 	%p8, %rd298, 0;
	@%p8 bra 	$L__BB38_69;
	cvt.u32.u64 	%r73, %rd159;
	cvt.u32.u64 	%r74, %rd537;
	div.u32 	%r75, %r74, %r73;
	mul.lo.s32 	%r76, %r75, %r73;
	sub.s32 	%r77, %r74, %r76;
	cvt.u64.u32 	%rd539, %r75;
	cvt.u64.u32 	%rd540, %r77;
	bra.uni 	$L__BB38_70;
$L__BB38_69:
	div.s64 	%rd539, %rd537, %rd159;
	mul.lo.s64 	%rd299, %rd539, %rd159;
	sub.s64 	%rd540, %rd537, %rd299;
$L__BB38_70:
	add.s64 	%rd301, %rd1, %rd295;
	ld.global.u64 	%rd302, [%rd301];
	mad.lo.s64 	%rd166, %rd302, %rd540, %rd158;
	add.s32 	%r33, %r211, -1;
	mul.wide.u32 	%rd303, %r33, 8;
	add.s64 	%rd304, %rd2, %rd303;
	ld.global.u64 	%rd167, [%rd304];
	or.b64  	%rd305, %rd539, %rd167;
	and.b64  	%rd306, %rd305, -4294967296;
	setp.ne.s64 	%p9, %rd306, 0;
	@%p9 bra 	$L__BB38_72;
	cvt.u32.u64 	%r78, %rd167;
	cvt.u32.u64 	%r79, %rd539;
	div.u32 	%r80, %r79, %r78;
	mul.lo.s32 	%r81, %r80, %r78;
	sub.s32 	%r82, %r79, %r81;
	cvt.u64.u32 	%rd541, %r80;
	cvt.u64.u32 	%rd542, %r82;
	bra.uni 	$L__BB38_73;
$L__BB38_72:
	div.s64 	%rd541, %rd539, %rd167;
	mul.lo.s64 	%rd307, %rd541, %rd167;
	sub.s64 	%rd542, %rd539, %rd307;
$L__BB38_73:
	add.s64 	%rd309, %rd1, %rd303;
	ld.global.u64 	%rd310, [%rd309];
	mad.lo.s64 	%rd174, %rd310, %rd542, %rd166;
	add.s32 	%r34, %r211, -2;
	mul.wide.u32 	%rd311, %r34, 8;
	add.s64 	%rd312, %rd2, %rd311;
	ld.global.u64 	%rd175, [%rd312];
	or.b64  	%rd313, %rd541, %rd175;
	and.b64  	%rd314, %rd313, -4294967296;
	setp.ne.s64 	%p10, %rd314, 0;
	@%p10 bra 	$L__BB38_75;
	cvt.u32.u64 	%r83, %rd175;
	cvt.u32.u64 	%r84, %rd541;
	div.u32 	%r85, %r84, %r83;
	mul.lo.s32 	%r86, %r85, %r83;
	sub.s32 	%r87, %r84, %r86;
	cvt.u64.u32 	%rd543, %r85;
	cvt.u64.u32 	%rd544, %r87;
	bra.uni 	$L__BB38_76;
$L__BB38_75:
	div.s64 	%rd543, %rd541, %rd175;
	mul.lo.s64 	%rd315, %rd543, %rd175;
	sub.s64 	%rd544, %rd541, %rd315;
$L__BB38_76:
	add.s64 	%rd317, %rd1, %rd311;
	ld.global.u64 	%rd318, [%rd317];
	mad.lo.s64 	%rd182, %rd318, %rd544, %rd174;
	add.s32 	%r35, %r211, -3;
	mul.wide.u32 	%rd319, %r35, 8;
	add.s64 	%rd320, %rd2, %rd319;
	ld.global.u64 	%rd183, [%rd320];
	or.b64  	%rd321, %rd543, %rd183;
	and.b64  	%rd322, %rd321, -4294967296;
	setp.ne.s64 	%p11, %rd322, 0;
	@%p11 bra 	$L__BB38_78;
	cvt.u32.u64 	%r88, %rd183;
	cvt.u32.u64 	%r89, %rd543;
	div.u32 	%r90, %r89, %r88;
	mul.lo.s32 	%r91, %r90, %r88;
	sub.s32 	%r92, %r89, %r91;
	cvt.u64.u32 	%rd545, %r90;
	cvt.u64.u32 	%rd546, %r92;
	bra.uni 	$L__BB38_79;
$L__BB38_78:
	div.s64 	%rd545, %rd543, %rd183;
	mul.lo.s64 	%rd323, %rd545, %rd183;
	sub.s64 	%rd546, %rd543, %rd323;
$L__BB38_79:
	add.s64 	%rd325, %rd1, %rd319;
	ld.global.u64 	%rd326, [%rd325];
	mad.lo.s64 	%rd190, %rd326, %rd546, %rd182;
	mul.wide.u32 	%rd327, %r32, 8;
	add.s64 	%rd328, %rd2, %rd327;
	ld.global.u64 	%rd191, [%rd328];
	or.b64  	%rd329, %rd545, %rd191;
	and.b64  	%rd330, %rd329, -4294967296;
	setp.ne.s64 	%p12, %rd330, 0;
	@%p12 bra 	$L__BB38_81;
	cvt.u32.u64 	%r93, %rd191;
	cvt.u32.u64 	%r94, %rd545;
	div.u32 	%r95, %r94, %r93;
	mul.lo.s32 	%r96, %r95, %r93;
	sub.s32 	%r97, %r94, %r96;
	cvt.u64.u32 	%rd562, %r95;
	cvt.u64.u32 	%rd548, %r97;
	bra.uni 	$L__BB38_82;
$L__BB38_81:
	div.s64 	%rd562, %rd545, %rd191;
	mul.lo.s64 	%rd331, %rd562, %rd191;
	sub.s64 	%rd548, %rd545, %rd331;
$L__BB38_82:
	add.s64 	%rd333, %rd1, %rd327;
	ld.global.u64 	%rd334, [%rd333];
	mad.lo.s64 	%rd335, %rd334, %rd548, %rd190;
	shl.b64 	%rd336, %rd335, 1;
	add.s64 	%rd571, %rd571, %rd336;
	add.s32 	%r211, %r211, -8;
	add.s32 	%r210, %r210, 8;
	setp.ne.s32 	%p13, %r210, 0;
	@%p13 bra 	$L__BB38_58;
	add.s32 	%r213, %r211, 3;
$L__BB38_84:
	setp.eq.s32 	%p14, %r24, 0;
	@%p14 bra 	$L__BB38_113;
	and.b32  	%r40, %r22, 3;
	setp.lt.u32 	%p15, %r24, 4;
	@%p15 bra 	$L__BB38_99;
	mul.wide.u32 	%rd338, %r213, 8;
	add.s64 	%rd339, %rd2, %rd338;
	ld.global.u64 	%rd202, [%rd339];
	or.b64  	%rd340, %rd562, %rd202;
	and.b64  	%rd341, %rd340, -4294967296;
	setp.ne.s64 	%p16, %rd341, 0;
	@%p16 bra 	$L__BB38_88;
	cvt.u32.u64 	%r98, %rd202;
	cvt.u32.u64 	%r99, %rd562;
	div.u32 	%r100, %r99, %r98;
	mul.lo.s32 	%r101, %r100, %r98;
	sub.s32 	%r102, %r99, %r101;
	cvt.u64.u32 	%rd552, %r100;
	cvt.u64.u32 	%rd553, %r102;
	bra.uni 	$L__BB38_89;
$L__BB38_88:
	div.s64 	%rd552, %rd562, %rd202;
	mul.lo.s64 	%rd342, %rd552, %rd202;
	sub.s64 	%rd553, %rd562, %rd342;
$L__BB38_89:
	add.s64 	%rd344, %rd1, %rd338;
	ld.global.u64 	%rd345, [%rd344];
	mul.lo.s64 	%rd209, %rd345, %rd553;
	add.s32 	%r41, %r213, -1;
	mul.wide.u32 	%rd346, %r41, 8;
	add.s64 	%rd347, %rd2, %rd346;
	ld.global.u64 	%rd210, [%rd347];
	or.b64  	%rd348, %rd552, %rd210;
	and.b64  	%rd349, %rd348, -4294967296;
	setp.ne.s64 	%p17, %rd349, 0;
	@%p17 bra 	$L__BB38_91;
	cvt.u32.u64 	%r103, %rd210;
	cvt.u32.u64 	%r104, %rd552;
	div.u32 	%r105, %r104, %r103;
	mul.lo.s32 	%r106, %r105, %r103;
	sub.s32 	%r107, %r104, %r106;
	cvt.u64.u32 	%rd554, %r105;
	cvt.u64.u32 	%rd555, %r107;
	bra.uni 	$L__BB38_92;
$L__BB38_91:
	div.s64 	%rd554, %rd552, %rd210;
	mul.lo.s64 	%rd350, %rd554, %rd210;
	sub.s64 	%rd555, %rd552, %rd350;
$L__BB38_92:
	add.s64 	%rd352, %rd1, %rd346;
	ld.global.u64 	%rd353, [%rd352];
	mad.lo.s64 	%rd217, %rd353, %rd555, %rd209;
	add.s32 	%r42, %r213, -2;
	mul.wide.u32 	%rd354, %r42, 8;
	add.s64 	%rd355, %rd2, %rd354;
	ld.global.u64 	%rd218, [%rd355];
	or.b64  	%rd356, %rd554, %rd218;
	and.b64  	%rd357, %rd356, -4294967296;
	setp.ne.s64 	%p18, %rd357, 0;
	@%p18 bra 	$L__BB38_94;
	cvt.u32.u64 	%r108, %rd218;
	cvt.u32.u64 	%r109, %rd554;
	div.u32 	%r110, %r109, %r108;
	mul.lo.s32 	%r111, %r110, %r108;
	sub.s32 	%r112, %r109, %r111;
	cvt.u64.u32 	%rd556, %r110;
	cvt.u64.u32 	%rd557, %r112;
	bra.uni 	$L__BB38_95;
$L__BB38_94:
	div.s64 	%rd556, %rd554, %rd218;
	mul.lo.s64 	%rd358, %rd556, %rd218;
	sub.s64 	%rd557, %rd554, %rd358;
$L__BB38_95:
	add.s64 	%rd360, %rd1, %rd354;
	ld.global.u64 	%rd361, [%rd360];
	mad.lo.s64 	%rd225, %rd361, %rd557, %rd217;
	add.s32 	%r43, %r213, -3;
	mul.wide.u32 	%rd362, %r43, 8;
	add.s64 	%rd363, %rd2, %rd362;
	ld.global.u64 	%rd226, [%rd363];
	or.b64  	%rd364, %rd556, %rd226;
	and.b64  	%rd365, %rd364, -4294967296;
	setp.ne.s64 	%p19, %rd365, 0;
	@%p19 bra 	$L__BB38_97;
	cvt.u32.u64 	%r113, %rd226;
	cvt.u32.u64 	%r114, %rd556;
	div.u32 	%r115, %r114, %r113;
	mul.lo.s32 	%r116, %r115, %r113;
	sub.s32 	%r117, %r114, %r116;
	cvt.u64.u32 	%rd562, %r115;
	cvt.u64.u32 	%rd559, %r117;
	bra.uni 	$L__BB38_98;
$L__BB38_97:
	div.s64 	%rd562, %rd556, %rd226;
	mul.lo.s64 	%rd366, %rd562, %rd226;
	sub.s64 	%rd559, %rd556, %rd366;
$L__BB38_98:
	add.s64 	%rd368, %rd1, %rd362;
	ld.global.u64 	%rd369, [%rd368];
	mad.lo.s64 	%rd370, %rd369, %rd559, %rd225;
	shl.b64 	%rd371, %rd370, 1;
	add.s64 	%rd571, %rd571, %rd371;
	add.s32 	%r213, %r213, -4;
$L__BB38_99:
	setp.eq.s32 	%p20, %r40, 0;
	@%p20 bra 	$L__BB38_113;
	setp.eq.s32 	%p21, %r40, 1;
	@%p21 bra 	$L__BB38_108;
	mul.wide.u32 	%rd373, %r213, 8;
	add.s64 	%rd374, %rd2, %rd373;
	ld.global.u64 	%rd237, [%rd374];
	or.b64  	%rd375, %rd562, %rd237;
	and.b64  	%rd376, %rd375, -4294967296;
	setp.ne.s64 	%p22, %rd376, 0;
	@%p22 bra 	$L__BB38_103;
	cvt.u32.u64 	%r118, %rd237;
	cvt.u32.u64 	%r119, %rd562;
	div.u32 	%r120, %r119, %r118;
	mul.lo.s32 	%r121, %r120, %r118;
	sub.s32 	%r122, %r119, %r121;
	cvt.u64.u32 	%rd563, %r120;
	cvt.u64.u32 	%rd564, %r122;
	bra.uni 	$L__BB38_104;
$L__BB38_103:
	div.s64 	%rd563, %rd562, %rd237;
	mul.lo.s64 	%rd377, %rd563, %rd237;
	sub.s64 	%rd564, %rd562, %rd377;
$L__BB38_104:
	add.s64 	%rd379, %rd1, %rd373;
	ld.global.u64 	%rd380, [%rd379];
	mul.lo.s64 	%rd244, %rd380, %rd564;
	add.s32 	%r46, %r213, -1;
	mul.wide.u32 	%rd381, %r46, 8;
	add.s64 	%rd382, %rd2, %rd381;
	ld.global.u64 	%rd245, [%rd382];
	or.b64  	%rd383, %rd563, %rd245;
	and.b64  	%rd384, %rd383, -4294967296;
	setp.ne.s64 	%p23, %rd384, 0;
	@%p23 bra 	$L__BB38_106;
	cvt.u32.u64 	%r123, %rd245;
	cvt.u32.u64 	%r124, %rd563;
	div.u32 	%r125, %r124, %r123;
	mul.lo.s32 	%r126, %r125, %r123;
	sub.s32 	%r127, %r124, %r126;
	cvt.u64.u32 	%rd562, %r125;
	cvt.u64.u32 	%rd566, %r127;
	bra.uni 	$L__BB38_107;
$L__BB38_106:
	div.s64 	%rd562, %rd563, %rd245;
	mul.lo.s64 	%rd385, %rd562, %rd245;
	sub.s64 	%rd566, %rd563, %rd385;
$L__BB38_107:
	add.s64 	%rd387, %rd1, %rd381;
	ld.global.u64 	%rd388, [%rd387];
	mad.lo.s64 	%rd389, %rd388, %rd566, %rd244;
	shl.b64 	%rd390, %rd389, 1;
	add.s64 	%rd571, %rd571, %rd390;
	add.s32 	%r213, %r213, -2;
$L__BB38_108:
	and.b32  	%r128, %r22, 1;
	setp.eq.b32 	%p24, %r128, 1;
	not.pred 	%p25, %p24;
	@%p25 bra 	$L__BB38_113;
	mul.wide.u32 	%rd391, %r213, 8;
	add.s64 	%rd392, %rd2, %rd391;
	ld.global.u64 	%rd256, [%rd392];
	or.b64  	%rd393, %rd562, %rd256;
	and.b64  	%rd394, %rd393, -4294967296;
	setp.ne.s64 	%p26, %rd394, 0;
	@%p26 bra 	$L__BB38_111;
	cvt.u32.u64 	%r129, %rd256;
	cvt.u32.u64 	%r130, %rd562;
	rem.u32 	%r131, %r130, %r129;
	cvt.u64.u32 	%rd570, %r131;
	bra.uni 	$L__BB38_112;
$L__BB38_111:
	rem.s64 	%rd570, %rd562, %rd256;
$L__BB38_112:
	add.s64 	%rd396, %rd1, %rd391;
	ld.global.u64 	%rd397, [%rd396];
	mul.lo.s64 	%rd398, %rd397, %rd570;
	shl.b64 	%rd399, %rd398, 1;
	add.s64 	%rd571, %rd571, %rd399;
$L__BB38_113:
	ld.global.u16 	%rs2, [%rd571];
	st.shared.u16 	[%r5], %rs2;
$L__BB38_114:
	bar.sync 	0;
	setp.lt.u32 	%p48, %r215, 66;
	@%p48 bra 	$L__BB38_118;
$L__BB38_115:
	shr.u32 	%r50, %r215, 1;
	setp.ge.u32 	%p49, %r1, %r50;
	@%p49 bra 	$L__BB38_117;
	ld.shared.u16 	%rs6, [%r5];
	and.b32  	%r203, %r215, 2046;
	add.s32 	%r204, %r5, %r203;
	ld.shared.u16 	%rs7, [%r204];
	add.s16 	%rs8, %rs7, %rs6;
	st.shared.u16 	[%r5], %rs8;
$L__BB38_117:
	bar.sync 	0;
	setp.gt.u32 	%p50, %r215, 131;
	mov.u32 	%r215, %r50;
	@%p50 bra 	$L__BB38_115;
$L__BB38_118:
	setp.gt.u32 	%p51, %r1, 31;
	@%p51 bra 	$L__BB38_121;
	ld.volatile.shared.u16 	%rs9, [%r5];
	ld.volatile.shared.u16 	%rs10, [%r5+64];
	add.s16 	%rs11, %rs10, %rs9;
	st.volatile.shared.u16 	[%r5], %rs11;
	ld.volatile.shared.u16 	%rs12, [%r5];
	ld.volatile.shared.u16 	%rs13, [%r5+32];
	add.s16 	%rs14, %rs13, %rs12;
	st.volatile.shared.u16 	[%r5], %rs14;
	ld.volatile.shared.u16 	%rs15, [%r5];
	ld.volatile.shared.u16 	%rs16, [%r5+16];
	add.s16 	%rs17, %rs16, %rs15;
	st.volatile.shared.u16 	[%r5], %rs17;
	ld.volatile.shared.u16 	%rs18, [%r5];
	ld.volatile.shared.u16 	%rs19, [%r5+8];
	add.s16 	%rs20, %rs19, %rs18;
	st.volatile.shared.u16 	[%r5], %rs20;
	ld.volatile.shared.u16 	%rs21, [%r5];
	ld.volatile.shared.u16 	%rs22, [%r5+4];
	add.s16 	%rs23, %rs22, %rs21;
	st.volatile.shared.u16 	[%r5], %rs23;
	ld.volatile.shared.u16 	%rs24, [%r5];
	ld.volatile.shared.u16 	%rs25, [%r5+2];
	add.s16 	%rs26, %rs25, %rs24;
	st.volatile.shared.u16 	[%r5], %rs26;
	setp.ne.s32 	%p52, %r1, 0;
	@%p52 bra 	$L__BB38_121;
	ld.param.u64 	%rd486, [contiguous_reduce2_u16_param_0];
	ld.shared.u16 	%rs27, [sdata_u16];
	cvt.u64.u32 	%rd480, %r2;
	mov.u32 	%r205, %ctaid.y;
	cvt.u64.u32 	%rd481, %r205;
	mad.lo.s64 	%rd482, %rd265, %rd481, %rd480;
	cvta.to.global.u64 	%rd483, %rd486;
	shl.b64 	%rd484, %rd482, 1;
	add.s64 	%rd485, %rd483, %rd484;
	st.global.u16 	[%rd485], %rs27;
$L__BB38_121:
	ret;

}
	// .globl	contiguous_reduce22_u16
.visible .entry contiguous_reduce22_u16(
	.param .u64 .ptr .align 1 contiguous_reduce22_u16_param_0,
	.param .u64 .ptr .align 1 contiguous_reduce22_u16_param_1,
	.param .u64 contiguous_reduce22_u16_param_2,
	.param .u64 contiguous_reduce22_u16_param_3
)
{
	.reg .pred 	%p<8>;
	.reg .b16 	%rs<28>;
	.reg .b32 	%r<19>;
	.reg .b64 	%rd<27>;

	ld.param.u64 	%rd4, [contiguous_reduce22_u16_param_0];
	ld.param.u64 	%rd7, [contiguous_reduce22_u16_param_1];
	ld.param.u64 	%rd5, [contiguous_reduce22_u16_param_2];
	ld.param.u64 	%rd6, [contiguous_reduce22_u16_param_3];
	cvta.to.global.u64 	%rd1, %rd7;
	mov.u32 	%r1, %tid.x;
	mov.u32 	%r2, %ctaid.x;
	mov.u32 	%r18, %ntid.x;
	mul.lo.s32 	%r8, %r2, %r18;
	shl.b32 	%r9, %r8, 1;
	add.s32 	%r4, %r9, %r1;
	shl.b32 	%r10, %r1, 1;
	mov.u32 	%r11, sdata_u16;
	add.s32 	%r5, %r11, %r10;
	mov.b16 	%rs1, 0;
	st.shared.u16 	[%r5], %rs1;
	add.s32 	%r12, %r4, %r18;
	cvt.u64.u32 	%rd2, %r12;
	setp.le.u64 	%p1, %rd5, %rd2;
	@%p1 bra 	$L__BB39_2;
	cvt.u64.u32 	%rd12, %r4;
	mov.u32 	%r14, %ctaid.y;
	cvt.u64.u32 	%rd13, %r14;
	mul.lo.s64 	%rd14, %rd5, %rd13;
	add.s64 	%rd15, %rd14, %rd12;
	shl.b64 	%rd16, %rd15, 1;
	add.s64 	%rd17, %rd1, %rd16;
	ld.global.u16 	%rs3, [%rd17];
	add.s64 	%rd18, %rd14, %rd2;
	shl.b64 	%rd19, %rd18, 1;
	add.s64 	%rd20, %rd1, %rd19;
	ld.global.u16 	%rs4, [%rd20];
	add.s16 	%rs5, %rs4, %rs3;
	st.shared.u16 	[%r5], %rs5;
	bra.uni 	$L__BB39_4;
$L__BB39_2:
	cvt.u64.u32 	%rd3, %r4;
	setp.le.u64 	%p2, %rd5, %rd3;
	@%p2 bra 	$L__BB39_4;
	mov.u32 	%r13, %ctaid.y;
	cvt.u64.u32 	%rd8, %r13;
	mad.lo.s64 	%rd9, %rd5, %rd8, %rd3;
	shl.b64 	%rd10, %rd9, 1;
	add.s64 	%rd11, %rd1, %rd10;
	ld.global.u16 	%rs2, [%rd11];
	st.shared.u16 	[%r5], %rs2;
$L__BB39_4:
	bar.sync 	0;
	setp.lt.u32 	%p3, %r18, 66;
	@%p3 bra 	$L__BB39_8;
$L__BB39_5:
	shr.u32 	%r7, %r18, 1;
	setp.ge.u32 	%p4, %r1, %r7;
	@%p4 bra 	$L__BB39_7;
	ld.shared.u16 	%rs6, [%r5];
	and.b32  	%r15, %r18, 2046;
	add.s32 	%r16, %r5, %r15;
	ld.shared.u16 	%rs7, [%r16];
	add.s16 	%rs8, %rs7, %rs6;
	st.shared.u16 	[%r5], %rs8;
$L__BB39_7:
	bar.sync 	0;
	setp.gt.u32 	%p5, %r18, 131;
	mov.u32 	%r18, %r7;
	@%p5 bra 	$L__BB39_5;
$L__BB39_8:
	setp.gt.u32 	%p6, %r1, 31;
	@%p6 bra 	$L__BB39_11;
	ld.volatile.shared.u16 	%rs9, [%r5];
	ld.volatile.shared.u16 	%rs10, [%r5+64];
	add.s16 	%rs11, %rs10, %rs9;
	st.volatile.shared.u16 	[%r5], %rs11;
	ld.volatile.shared.u16 	%rs12, [%r5];
	ld.volatile.shared.u16 	%rs13, [%r5+32];
	add.s16 	%rs14, %rs13, %rs12;
	st.volatile.shared.u16 	[%r5], %rs14;
	ld.volatile.shared.u16 	%rs15, [%r5];
	ld.volatile.shared.u16 	%rs16, [%r5+16];
	add.s16 	%rs17, %rs16, %rs15;
	st.volatile.shared.u16 	[%r5], %rs17;
	ld.volatile.shared.u16 	%rs18, [%r5];
	ld.volatile.shared.u16 	%rs19, [%r5+8];
	add.s16 	%rs20, %rs19, %rs18;
	st.volatile.shared.u16 	[%r5], %rs20;
	ld.volatile.shared.u16 	%rs21, [%r5];
	ld.volatile.shared.u16 	%rs22, [%r5+4];
	add.s16 	%rs23, %rs22, %rs21;
	st.volatile.shared.u16 	[%r5], %rs23;
	ld.volatile.shared.u16 	%rs24, [%r5];
	ld.volatile.shared.u16 	%rs25, [%r5+2];
	add.s16 	%rs26, %rs25, %rs24;
	st.volatile.shared.u16 	[%r5], %rs26;
	setp.ne.s32 	%p7, %r1, 0;
	@%p7 bra 	$L__BB39_11;
	ld.shared.u16 	%rs27, [sdata_u16];
	cvt.u64.u32 	%rd21, %r2;
	mov.u32 	%r17, %ctaid.y;
	cvt.u64.u32 	%rd22, %r17;
	mad.lo.s64 	%rd23, %rd6, %rd22, %rd21;
	cvta.to.global.u64 	%rd24, %rd4;
	shl.b64 	%rd25, %rd23, 1;
	add.s64 	%rd26, %rd24, %rd25;
	st.global.u16 	[%rd26], %rs27;
$L__BB39_11:
	ret;

}
	// .globl	contiguous_reduce3_u16
.visible .entry contiguous_reduce3_u16(
	.param .u64 .ptr .align 1 contiguous_reduce3_u16_param_0,
	.param .u64 .ptr .align 1 contiguous_reduce3_u16_param_1,
	.param .u64 .ptr .align 1 contiguous_reduce3_u16_param_2,
	.param .u64 .ptr .align 1 contiguous_reduce3_u16_param_3,
	.param .u64 contiguous_reduce3_u16_param_4,
	.param .u64 contiguous_reduce3_u16_param_5,
	.param .u64 contiguous_reduce3_u16_param_6
)
{
	.reg .pred 	%p<38>;
	.reg .b16 	%rs<56>;
	.reg .b32 	%r<204>;
	.reg .b64 	%rd<308>;

	ld.param.u64 	%rd144, [contiguous_reduce3_u16_param_0];
	ld.param.u64 	%rd145, [contiguous_reduce3_u16_param_1];
	ld.param.u64 	%rd148, [contiguous_reduce3_u16_param_2];
	ld.param.u64 	%rd149, [contiguous_reduce3_u16_param_3];
	ld.param.u64 	%rd146, [contiguous_reduce3_u16_param_4];
	ld.param.u64 	%rd147, [contiguous_reduce3_u16_param_5];
	ld.param.u64 	%rd150, [contiguous_reduce3_u16_param_6];
	cvta.to.global.u64 	%rd1, %rd149;
	cvta.to.global.u64 	%rd2, %rd148;
	mov.u32 	%r1, %tid.y;
	mov.u32 	%r2, %ntid.x;
	mov.u32 	%r3, %tid.x;
	mad.lo.s32 	%r64, %r1, %r2, %r3;
	mov.u32 	%r65, %ctaid.x;
	mad.lo.s32 	%r66, %r65, %r2, %r3;
	mov.u32 	%r4, %ctaid.y;
	mov.u32 	%r5, %ntid.y;
	mad.lo.s32 	%r67, %r4, %r5, %r1;
	shl.b32 	%r68, %r64, 1;
	mov.u32 	%r69, sdata_u16;
	add.s32 	%r7, %r69, %r68;
	mov.b16 	%rs16, 0;
	st.shared.u16 	[%r7], %rs16;
	cvt.u64.u32 	%rd3, %r66;
	setp.le.u64 	%p1, %rd147, %rd3;
	cvt.u64.u32 	%rd152, %r67;
	setp.le.u64 	%p2, %rd150, %rd152;
	or.pred  	%p3, %p1, %p2;
	@%p3 bra 	$L__BB40_76;
	cvt.u32.u64 	%r70, %rd3;
	cvt.u32.u64 	%r71, %rd147;
	mad.lo.s32 	%r194, %r67, %r71, %r70;
	cvt.u32.u64 	%r9, %rd146;
	add.s32 	%r193, %r9, -1;
	setp.lt.s32 	%p4, %r193, 0;
	mov.b64 	%rd307, 0;
	@%p4 bra 	$L__BB40_59;
	setp.lt.u32 	%p5, %r193, 7;
	mov.b64 	%rd307, 0;
	@%p5 bra 	$L__BB40_30;
	add.s32 	%r189, %r9, -4;
	and.b32  	%r72, %r9, -8;
	neg.s32 	%r188, %r72;
	mov.b64 	%rd307, 0;
$L__BB40_4:
	.pragma "nounroll";
	add.s32 	%r16, %r189, 3;
	cvt.u64.u32 	%rd5, %r194;
	mul.wide.u32 	%rd157, %r16, 8;
	add.s64 	%rd158, %rd2, %rd157;
	ld.global.u64 	%rd6, [%rd158];
	and.b64  	%rd159, %rd6, -4294967296;
	setp.ne.s64 	%p6, %rd159, 0;
	@%p6 bra 	$L__BB40_6;
	cvt.u32.u64 	%r73, %rd6;
	cvt.u32.u64 	%r74, %rd5;
	div.u32 	%r75, %r74, %r73;
	mul.lo.s32 	%r76, %r75, %r73;
	sub.s32 	%r77, %r74, %r76;
	cvt.u64.u32 	%rd272, %r75;
	cvt.u64.u32 	%rd273, %r77;
	bra.uni 	$L__BB40_7;
$L__BB40_6:
	div.s64 	%rd272, %rd5, %rd6;
	mul.lo.s64 	%rd160, %rd272, %rd6;
	sub.s64 	%rd273, %rd5, %rd160;
$L__BB40_7:
	mul.wide.u32 	%rd161, %r16, 8;
	add.s64 	%rd162, %rd1, %rd161;
	ld.global.u64 	%rd163, [%rd162];
	mad.lo.s64 	%rd13, %rd163, %rd273, %rd307;
	add.s32 	%r17, %r189, 2;
	and.b64  	%rd14, %rd272, 4294967295;
	mul.wide.u32 	%rd164, %r17, 8;
	add.s64 	%rd165, %rd2, %rd164;
	ld.global.u64 	%rd15, [%rd165];
	and.b64  	%rd166, %rd15, -4294967296;
	setp.ne.s64 	%p7, %rd166, 0;
	@%p7 bra 	$L__BB40_9;
	cvt.u32.u64 	%r78, %rd15;
	cvt.u32.u64 	%r79, %rd14;
	div.u32 	%r80, %r79, %r78;
	mul.lo.s32 	%r81, %r80, %r78;
	sub.s32 	%r82, %r79, %r81;
	cvt.u64.u32 	%rd274, %r80;
	cvt.u64.u32 	%rd275, %r82;
	bra.uni 	$L__BB40_10;
$L__BB40_9:
	div.s64 	%rd274, %rd14, %rd15;
	mul.lo.s64 	%rd167, %rd274, %rd15;
	sub.s64 	%rd275, %rd14, %rd167;
$L__BB40_10:
	mul.wide.u32 	%rd168, %r17, 8;
	add.s64 	%rd169, %rd1, %rd168;
	ld.global.u64 	%rd170, [%rd169];
	mad.lo.s64 	%rd22, %rd170, %rd275, %rd13;
	add.s32 	%r18, %r189, 1;
	and.b64  	%rd23, %rd274, 4294967295;
	mul.wide.u32 	%rd171, %r18, 8;
	add.s64 	%rd172, %rd2, %rd171;
	ld.global.u64 	%rd24, [%rd172];
	and.b64  	%rd173, %rd24, -4294967296;
	setp.ne.s64 	%p8, %rd173, 0;
	@%p8 bra 	$L__BB40_12;
	cvt.u32.u64 	%r83, %rd24;
	cvt.u32.u64 	%r84, %rd23;
	div.u32 	%r85, %r84, %r83;
	mul.lo.s32 	%r86, %r85, %r83;
	sub.s32 	%r87, %r84, %r86;
	cvt.u64.u32 	%rd276, %r85;
	cvt.u64.u32 	%rd277, %r87;
	bra.uni 	$L__BB40_13;
$L__BB40_12:
	div.s64 	%rd276, %rd23, %rd24;
	mul.lo.s64 	%rd174, %rd276, %rd24;
	sub.s64 	%rd277, %rd23, %rd174;
$L__BB40_13:
	mul.wide.u32 	%rd175, %r18, 8;
	add.s64 	%rd176, %rd1, %rd175;
	ld.global.u64 	%rd177, [%rd176];
	mad.lo.s64 	%rd31, %rd177, %rd277, %rd22;
	and.b64  	%rd32, %rd276, 4294967295;
	mul.wide.u32 	%rd178, %r189, 8;
	add.s64 	%rd179, %rd2, %rd178;
	ld.global.u64 	%rd33, [%rd179];
	and.b64  	%rd180, %rd33, -4294967296;
	setp.ne.s64 	%p9, %rd180, 0;
	@%p9 bra 	$L__BB40_15;
	cvt.u32.u64 	%r88, %rd33;
	cvt.u32.u64 	%r89, %rd32;
	div.u32 	%r90, %r89, %r88;
	mul.lo.s32 	%r91, %r90, %r88;
	sub.s32 	%r92, %r89, %r91;
	cvt.u64.u32 	%rd278, %r90;
	cvt.u64.u32 	%rd279, %r92;
	bra.uni 	$L__BB40_16;
$L__BB40_15:
	div.s64 	%rd278, %rd32, %rd33;
	mul.lo.s64 	%rd181, %rd278, %rd33;
	sub.s64 	%rd279, %rd32, %rd181;
$L__BB40_16:
	mul.wide.u32 	%rd182, %r189, 8;
	add.s64 	%rd183, %rd1, %rd182;
	ld.global.u64 	%rd184, [%rd183];
	mad.lo.s64 	%rd40, %rd184, %rd279, %rd31;
	add.s32 	%r19, %r189, -1;
	and.b64  	%rd41, %rd278, 4294967295;
	mul.wide.u32 	%rd185, %r19, 8;
	add.s64 	%rd186, %rd2, %rd185;
	ld.global.u64 	%rd42, [%rd186];
	and.b64  	%rd187, %rd42, -4294967296;
	setp.ne.s64 	%p10, %rd187, 0;
	@%p10 bra 	$L__BB40_18;
	cvt.u32.u64 	%r93, %rd42;
	cvt.u32.u64 	%r94, %rd41;
	div.u32 	%r95, %r94, %r93;
	mul.lo.s32 	%r96, %r95, %r93;
	sub.s32 	%r97, %r94, %r96;
	cvt.u64.u32 	%rd280, %r95;
	cvt.u64.u32 	%rd281, %r97;
	bra.uni 	$L__BB40_19;
$L__BB40_18:
	div.s64 	%rd280, %rd41, %rd42;
	mul.lo.s64 	%rd188, %rd280, %rd42;
	sub.s64 	%rd281, %rd41, %rd188;
$L__BB40_19:
	mul.wide.u32 	%rd189, %r19, 8;
	add.s64 	%rd190, %rd1, %rd189;
	ld.global.u64 	%rd191, [%rd190];
	mad.lo.s64 	%rd49, %rd191, %rd281, %rd40;
	add.s32 	%r20, %r189, -2;
	and.b64  	%rd50, %rd280, 4294967295;
	mul.wide.u32 	%rd192, %r20, 8;
	add.s64 	%rd193, %rd2, %rd192;
	ld.global.u64 	%rd51, [%rd193];
	and.b64  	%rd194, %rd51, -4294967296;
	setp.ne.s64 	%p11, %rd194, 0;
	@%p11 bra 	$L__BB40_21;
	cvt.u32.u64 	%r98, %rd51;
	cvt.u32.u64 	%r99, %rd50;
	div.u32 	%r100, %r99, %r98;
	mul.lo.s32 	%r101, %r100, %r98;
	sub.s32 	%r102, %r99, %r101;
	cvt.u64.u32 	%rd282, %r100;
	cvt.u64.u32 	%rd283, %r102;
	bra.uni 	$L__BB40_22;
$L__BB40_21:
	div.s64 	%rd282, %rd50, %rd51;
	mul.lo.s64 	%rd195, %rd282, %rd51;
	sub.s64 	%rd283, %rd50, %rd195;
$L__BB40_22:
	mul.wide.u32 	%rd196, %r20, 8;
	add.s64 	%rd197, %rd1, %rd196;
	ld.global.u64 	%rd198, [%rd197];
	mad.lo.s64 	%rd58, %rd198, %rd283, %rd49;
	add.s32 	%r21, %r189, -3;
	and.b64  	%rd59, %rd282, 4294967295;
	mul.wide.u32 	%rd199, %r21, 8;
	add.s64 	%rd200, %rd2, %rd199;
	ld.global.u64 	%rd60, [%rd200];
	and.b64  	%rd201, %rd60, -4294967296;
	setp.ne.s64 	%p12, %rd201, 0;
	@%p12 bra 	$L__BB40_24;
	cvt.u32.u64 	%r103, %rd60;
	cvt.u32.u64 	%r104, %rd59;
	div.u32 	%r105, %r104, %r103;
	mul.lo.s32 	%r106, %r105, %r103;
	sub.s32 	%r107, %r104, %r106;
	cvt.u64.u32 	%rd284, %r105;
	cvt.u64.u32 	%rd285, %r107;
	bra.uni 	$L__BB40_25;
$L__BB40_24:
	div.s64 	%rd284, %rd59, %rd60;
	mul.lo.s64 	%rd202, %rd284, %rd60;
	sub.s64 	%rd285, %rd59, %rd202;
$L__BB40_25:
	mul.wide.u32 	%rd203, %r21, 8;
	add.s64 	%rd204, %rd1, %rd203;
	ld.global.u64 	%rd205, [%rd204];
	mad.lo.s64 	%rd67, %rd205, %rd285, %rd58;
	and.b64  	%rd68, %rd284, 4294967295;
	add.s32 	%r108, %r189, -4;
	mul.wide.u32 	%rd206, %r108, 8;
	add.s64 	%rd207, %rd2, %rd206;
	ld.global.u64 	%rd69, [%rd207];
	and.b64  	%rd208, %rd69, -4294967296;
	setp.ne.s64 	%p13, %rd208, 0;
	@%p13 bra 	$L__BB40_27;
	cvt.u32.u64 	%r109, %rd69;
	cvt.u32.u64 	%r110, %rd68;
	div.u32 	%r111, %r110, %r109;
	mul.lo.s32 	%r112, %r111, %r109;
	sub.s32 	%r113, %r110, %r112;
	cvt.u64.u32 	%rd286, %r111;
	cvt.u64.u32 	%rd287, %r113;
	bra.uni 	$L__BB40_28;
$L__BB40_27:
	div.s64 	%rd286, %rd68, %rd69;
	mul.lo.s64 	%rd209, %rd286, %rd69;
	sub.s64 	%rd287, %rd68, %rd209;
$L__BB40_28:
	mul.wide.u32 	%rd210, %r108, 8;
	add.s64 	%rd211, %rd1, %rd210;
	ld.global.u64 	%rd212, [%rd211];
	mad.lo.s64 	%rd307, %rd212, %rd287, %rd67;
	cvt.u32.u64 	%r194, %rd286;
	add.s32 	%r189, %r189, -8;
	add.s32 	%r188, %r188, 8;
	setp.ne.s32 	%p14, %r188, 0;
	@%p14 bra 	$L__BB40_4;
	add.s32 	%r193, %r189, 3;
$L__BB40_30:
	and.b32  	%r28, %r9, 7;
	setp.eq.s32 	%p15, %r28, 0;
	@%p15 bra 	$L__BB40_59;
	and.b32  	%r29, %r9, 3;
	setp.lt.u32 	%p16, %r28, 4;
	@%p16 bra 	$L__BB40_45;
	cvt.u64.u32 	%rd79, %r194;
	mul.wide.u32 	%rd214, %r193, 8;
	add.s64 	%rd215, %rd2, %rd214;
	ld.global.u64 	%rd80, [%rd215];
	and.b64  	%rd216, %rd80, -4294967296;
	setp.ne.s64 	%p17, %rd216, 0;
	@%p17 bra 	$L__BB40_34;
	cvt.u32.u64 	%r115, %rd80;
	cvt.u32.u64 	%r116, %rd79;
	div.u32 	%r117, %r116, %r115;
	mul.lo.s32 	%r118, %r117, %r115;
	sub.s32 	%r119, %r116, %r118;
	cvt.u64.u32 	%rd290, %r117;
	cvt.u64.u32 	%rd291, %r119;
	bra.uni 	$L__BB40_35;
$L__BB40_34:
	div.s64 	%rd290, %rd79, %rd80;
	mul.lo.s64 	%rd217, %rd290, %rd80;
	sub.s64 	%rd291, %rd79, %rd217;
$L__BB40_35:
	mul.wide.u32 	%rd218, %r193, 8;
	add.s64 	%rd219, %rd1, %rd218;
	ld.global.u64 	%rd220, [%rd219];
	mad.lo.s64 	%rd87, %rd220, %rd291, %rd307;
	add.s32 	%r30, %r193, -1;
	and.b64  	%rd88, %rd290, 4294967295;
	mul.wide.u32 	%rd221, %r30, 8;
	add.s64 	%rd222, %rd2, %rd221;
	ld.global.u64 	%rd89, [%rd222];
	and.b64  	%rd223, %rd89, -4294967296;
	setp.ne.s64 	%p18, %rd223, 0;
	@%p18 bra 	$L__BB40_37;
	cvt.u32.u64 	%r120, %rd89;
	cvt.u32.u64 	%r121, %rd88;
	div.u32 	%r122, %r121, %r120;
	mul.lo.s32 	%r123, %r122, %r120;
	sub.s32 	%r124, %r121, %r123;
	cvt.u64.u32 	%rd292, %r122;
	cvt.u64.u32 	%rd293, %r124;
	bra.uni 	$L__BB40_38;
$L__BB40_37:
	div.s64 	%rd292, %rd88, %rd89;
	mul.lo.s64 	%rd224, %rd292, %rd89;
	sub.s64 	%rd293, %rd88, %rd224;
$L__BB40_38:
	mul.wide.u32 	%rd225, %r30, 8;
	add.s64 	%rd226, %rd1, %rd225;
	ld.global.u64 	%rd227, [%rd226];
	mad.lo.s64 	%rd96, %rd227, %rd293, %rd87;
	add.s32 	%r31, %r193, -2;
	and.b64  	%rd97, %rd292, 4294967295;
	mul.wide.u32 	%rd228, %r31, 8;
	add.s64 	%rd229, %rd2, %rd228;
	ld.global.u64 	%rd98, [%rd229];
	and.b64  	%rd230, %rd98, -4294967296;
	setp.ne.s64 	%p19, %rd230, 0;
	@%p19 bra 	$L__BB40_40;
	cvt.u32.u64 	%r125, %rd98;
	cvt.u32.u64 	%r126, %rd97;
	div.u32 	%r127, %r126, %r125;
	mul.lo.s32 	%r128, %r127, %r125;
	sub.s32 	%r129, %r126, %r128;
	cvt.u64.u32 	%rd294, %r127;
	cvt.u64.u32 	%rd295, %r129;
	bra.uni 	$L__BB40_41;
$L__BB40_40:
	div.s64 	%rd294, %rd97, %rd98;
	mul.lo.s64 	%rd231, %rd294, %rd98;
	sub.s64 	%rd295, %rd97, %rd231;
$L__BB40_41:
	mul.wide.u32 	%rd232, %r31, 8;
	add.s64 	%rd233, %rd1, %rd232;
	ld.global.u64 	%rd234, [%rd233];
	mad.lo.s64 	%rd105, %rd234, %rd295, %rd96;
	add.s32 	%r32, %r193, -3;
	and.b64  	%rd106, %rd294, 4294967295;
	mul.wide.u32 	%rd235, %r32, 8;
	add.s64 	%rd236, %rd2, %rd235;
	ld.global.u64 	%rd107, [%rd236];
	and.b64  	%rd237, %rd107, -4294967296;
	setp.ne.s64 	%p20, %rd237, 0;
	@%p20 bra 	$L__BB40_43;
	cvt.u32.u64 	%r130, %rd107;
	cvt.u32.u64 	%r131, %rd106;
	div.u32 	%r132, %r131, %r130;
	mul.lo.s32 	%r133, %r132, %r130;
	sub.s32 	%r134, %r131, %r133;
	cvt.u64.u32 	%rd296, %r132;
	cvt.u64.u32 	%rd297, %r134;
	bra.uni 	$L__BB40_44;
$L__BB40_43:
	div.s64 	%rd296, %rd106, %rd107;
	mul.lo.s64 	%rd238, %rd296, %rd107;
	sub.s64 	%rd297, %rd106, %rd238;
$L__BB40_44:
	mul.wide.u32 	%rd239, %r32, 8;
	add.s64 	%rd240, %rd1, %rd239;
	ld.global.u64 	%rd241, [%rd240];
	mad.lo.s64 	%rd307, %rd241, %rd297, %rd105;
	cvt.u32.u64 	%r194, %rd296;
	add.s32 	%r193, %r193, -4;
$L__BB40_45:
	setp.eq.s32 	%p21, %r29, 0;
	@%p21 bra 	$L__BB40_59;
	setp.eq.s32 	%p22, %r29, 1;
	@%p22 bra 	$L__BB40_54;
	cvt.u64.u32 	%rd117, %r194;
	mul.wide.u32 	%rd243, %r193, 8;
	add.s64 	%rd244, %rd2, %rd243;
	ld.global.u64 	%rd118, [%rd244];
	and.b64  	%rd245, %rd118, -4294967296;
	setp.ne.s64 	%p23, %rd245, 0;
	@%p23 bra 	$L__BB40_49;
	cvt.u32.u64 	%r135, %rd118;
	cvt.u32.u64 	%r136, %rd117;
	div.u32 	%r137, %r136, %r135;
	mul.lo.s32 	%r138, %r137, %r135;
	sub.s32 	%r139, %r136, %r138;
	cvt.u64.u32 	%rd300, %r137;
	cvt.u64.u32 	%rd301, %r139;
	bra.uni 	$L__BB40_50;
$L__BB40_49:
	div.s64 	%rd300, %rd117, %rd118;
	mul.lo.s64 	%rd246, %rd300, %rd118;
	sub.s64 	%rd301, %rd117, %rd246;
$L__BB40_50:
	add.s64 	%rd248, %rd1, %rd243;
	ld.global.u64 	%rd249, [%rd248];
	mad.lo.s64 	%rd125, %rd249, %rd301, %rd307;
	add.s32 	%r37, %r193, -1;
	and.b64  	%rd126, %rd300, 4294967295;
	mul.wide.u32 	%rd250, %r37, 8;
	add.s64 	%rd251, %rd2, %rd250;
	ld.global.u64 	%rd127, [%rd251];
	and.b64  	%rd252, %rd127, -4294967296;
	setp.ne.s64 	%p24, %rd252, 0;
	@%p24 bra 	$L__BB40_52;
	cvt.u32.u64 	%r140, %rd127;
	cvt.u32.u64 	%r141, %rd126;
	div.u32 	%r142, %r141, %r140;
	mul.lo.s32 	%r143, %r142, %r140;
	sub.s32 	%r144, %r141, %r143;
	cvt.u64.u32 	%rd302, %r142;
	cvt.u64.u32 	%rd303, %r144;
	bra.uni 	$L__BB40_53;
$L__BB40_52:
	div.s64 	%rd302, %rd126, %rd127;
	mul.lo.s64 	%rd253, %rd302, %rd127;
	sub.s64 	%rd303, %rd126, %rd253;
$L__BB40_53:
	add.s64 	%rd255, %rd1, %rd250;
	ld.global.u64 	%rd256, [%rd255];
	mad.lo.s64 	%rd307, %rd256, %rd303, %rd125;
	cvt.u32.u64 	%r194, %rd302;
	add.s32 	%r193, %r193, -2;
$L__BB40_54:
	and.b32  	%r145, %r9, 1;
	setp.eq.b32 	%p25, %r145, 1;
	not.pred 	%p26, %p25;
	@%p26 bra 	$L__BB40_59;
	cvt.u64.u32 	%rd137, %r194;
	mul.wide.u32 	%rd257, %r193, 8;
	add.s64 	%rd258, %rd2, %rd257;
	ld.global.u64 	%rd138, [%rd258];
	and.b64  	%rd259, %rd138, -4294967296;
	setp.ne.s64 	%p27, %rd259, 0;
	@%p27 bra 	$L__BB40_57;
	cvt.u32.u64 	%r146, %rd138;
	cvt.u32.u64 	%r147, %rd137;
	rem.u32 	%r148, %r147, %r146;
	cvt.u64.u32 	%rd306, %r148;
	bra.uni 	$L__BB40_58;
$L__BB40_57:
	rem.s64 	%rd306, %rd137, %rd138;
$L__BB40_58:
	add.s64 	%rd261, %rd1, %rd257;
	ld.global.u64 	%rd262, [%rd261];
	mad.lo.s64 	%rd307, %rd262, %rd306, %rd307;
$L__BB40_59:
	cvta.to.global.u64 	%rd263, %rd145;
	shl.b64 	%rd264, %rd307, 1;
	add.s64 	%rd265, %rd263, %rd264;
	ld.global.u16 	%rs17, [%rd265];
	st.shared.u16 	[%r7], %rs17;
	bar.sync 	0;
	setp.ne.s32 	%p28, %r1, 0;
	@%p28 bra 	$L__BB40_76;
	setp.gt.u32 	%p29, %r5, 1;
	@%p29 bra 	$L__BB40_62;
	shl.b32 	%r149, %r3, 1;
	mov.u32 	%r150, sdata_u16;
	add.s32 	%r151, %r150, %r149;
	ld.shared.u16 	%rs54, [%r151];
	bra.uni 	$L__BB40_75;
$L__BB40_62:
	shl.b32 	%r153, %r3, 1;
	mov.u32 	%r154, sdata_u16;
	add.s32 	%r42, %r154, %r153;
	ld.shared.u16 	%rs54, [%r42];
	add.s32 	%r43, %r5, -1;
	add.s32 	%r155, %r5, -2;
	and.b32  	%r44, %r43, 7;
	setp.lt.u32 	%p30, %r155, 7;
	mov.b32 	%r202, 1;
	@%p30 bra 	$L__BB40_66;
	and.b32  	%r158, %r43, -8;
	neg.s32 	%r199, %r158;
	shl.b32 	%r46, %r2, 1;
	add.s32 	%r160, %r153, %r46;
	add.s32 	%r197, %r154, %r160;
	shl.b32 	%r48, %r2, 4;
	mov.b32 	%r200, 1;
	mov.b32 	%r198, 0;
$L__BB40_64:
	.pragma "nounroll";
	mul.lo.s32 	%r162, %r200, %r2;
	shl.b32 	%r163, %r162, 1;
	add.s32 	%r164, %r42, %r163;
	ld.shared.u16 	%rs19, [%r197];
	add.s16 	%rs20, %rs19, %rs54;
	add.s32 	%r165, %r164, %r46;
	ld.shared.u16 	%rs21, [%r165];
	add.s16 	%rs22, %rs21, %rs20;
	add.s32 	%r166, %r165, %r46;
	ld.shared.u16 	%rs23, [%r166];
	add.s16 	%rs24, %rs23, %rs22;
	add.s32 	%r167, %r166, %r46;
	ld.shared.u16 	%rs25, [%r167];
	add.s16 	%rs26, %rs25, %rs24;
	add.s32 	%r168, %r167, %r46;
	ld.shared.u16 	%rs27, [%r168];
	add.s16 	%rs28, %rs27, %rs26;
	add.s32 	%r169, %r168, %r46;
	ld.shared.u16 	%rs29, [%r169];
	add.s16 	%rs30, %rs29, %rs28;
	add.s32 	%r170, %r169, %r46;
	ld.shared.u16 	%rs31, [%r170];
	add.s16 	%rs32, %rs31, %rs30;
	add.s32 	%r171, %r170, %r46;
	ld.shared.u16 	%rs33, [%r171];
	add.s16 	%rs54, %rs33, %rs32;
	add.s32 	%r200, %r200, 8;
	add.s32 	%r199, %r199, 8;
	add.s32 	%r198, %r198, 8;
	add.s32 	%r197, %r197, %r48;
	setp.ne.s32 	%p31, %r199, 0;
	@%p31 bra 	$L__BB40_64;
	add.s32 	%r202, %r198, 1;
$L__BB40_66:
	setp.eq.s32 	%p32, %r44, 0;
	@%p32 bra 	$L__BB40_74;
	and.b32  	%r59, %r43, 3;
	setp.lt.u32 	%p33, %r44, 4;
	@%p33 bra 	$L__BB40_69;
	mul.lo.s32 	%r172, %r202, %r2;
	shl.b32 	%r173, %r172, 1;
	add.s32 	%r174, %r42, %r173;
	ld.shared.u16 	%rs35, [%r174];
	add.s16 	%rs36, %rs35, %rs54;
	shl.b32 	%r175, %r2, 1;
	add.s32 	%r176, %r174, %r175;
	ld.shared.u16 	%rs37, [%r176];
	add.s16 	%rs38, %rs37, %rs36;
	add.s32 	%r177, %r176, %r175;
	ld.shared.u16 	%rs39, [%r177];
	add.s16 	%rs40, %rs39, %rs38;
	add.s32 	%r178, %r177, %r175;
	ld.shared.u16 	%rs41, [%r178];
	add.s16 	%rs54, %rs41, %rs40;
	add.s32 	%r202, %r202, 4;
$L__BB40_69:
	setp.eq.s32 	%p34, %r59, 0;
	@%p34 bra 	$L__BB40_74;
	setp.eq.s32 	%p35, %r59, 1;
	@%p35 bra 	$L__BB40_72;
	mul.lo.s32 	%r179, %r202, %r2;
	shl.b32 	%r180, %r179, 1;
	add.s32 	%r181, %r42, %r180;
	ld.shared.u16 	%rs43, [%r181];
	add.s16 	%rs44, %rs43, %rs54;
	shl.b32 	%r182, %r2, 1;
	add.s32 	%r183, %r181, %r182;
	ld.shared.u16 	%rs45, [%r183];
	add.s16 	%rs54, %rs45, %rs44;
	add.s32 	%r202, %r202, 2;
$L__BB40_72:
	and.b32  	%r184, %r43, 1;
	setp.eq.b32 	%p36, %r184, 1;
	not.pred 	%p37, %p36;
	@%p37 bra 	$L__BB40_74;
	mul.lo.s32 	%r185, %r202, %r2;
	shl.b32 	%r186, %r185, 1;
	add.s32 	%r187, %r42, %r186;
	ld.shared.u16 	%rs46, [%r187];
	add.s16 	%rs54, %rs46, %rs54;
$L__BB40_74:
	st.shared.u16 	[%r42], %rs54;
$L__BB40_75:
	cvt.u64.u32 	%rd266, %r4;
	mad.lo.s64 	%rd267, %rd147, %rd266, %rd3;
	cvta.to.global.u64 	%rd268, %rd144;
	shl.b64 	%rd269, %rd267, 1;
	add.s64 	%rd270, %rd268, %rd269;
	st.global.u16 	[%rd270], %rs54;
$L__BB40_76:
	ret;

}
	// .globl	contiguous_reduce33_u16
.visible .entry contiguous_reduce33_u16(
	.param .u64 .ptr .align 1 contiguous_reduce33_u16_param_0,
	.param .u64 .ptr .align 1 contiguous_reduce33_u16_param_1,
	.param .u64 contiguous_reduce33_u16_param_2,
	.param .u64 contiguous_reduce33_u16_param_3,
	.param .u64 contiguous_reduce33_u16_param_4
)
{
	.reg .pred 	%p<14>;
	.reg .b16 	%rs<56>;
	.reg .b32 	%r<85>;
	.reg .b64 	%rd<16>;

	ld.param.u64 	%rd2, [contiguous_reduce33_u16_param_0];
	ld.param.u64 	%rd3, [contiguous_reduce33_u16_param_1];
	ld.param.u64 	%rd4, [contiguous_reduce33_u16_param_3];
	ld.param.u64 	%rd5, [contiguous_reduce33_u16_param_4];
	mov.u32 	%r1, %tid.y;
	mov.u32 	%r2, %ntid.x;
	mov.u32 	%r3, %tid.x;
	mad.lo.s32 	%r30, %r1, %r2, %r3;
	mov.u32 	%r31, %ctaid.x;
	mad.lo.s32 	%r32, %r31, %r2, %r3;
	mov.u32 	%r4, %ctaid.y;
	mov.u32 	%r5, %ntid.y;
	mad.lo.s32 	%r33, %r4, %r5, %r1;
	shl.b32 	%r34, %r30, 1;
	mov.u32 	%r35, sdata_u16;
	add.s32 	%r7, %r35, %r34;
	mov.b16 	%rs16, 0;
	st.shared.u16 	[%r7], %rs16;
	cvt.u64.u32 	%rd1, %r32;
	setp.le.u64 	%p1, %rd4, %rd1;
	cvt.u64.u32 	%rd7, %r33;
	setp.le.u64 	%p2, %rd5, %rd7;
	or.pred  	%p3, %p1, %p2;
	@%p3 bra 	$L__BB41_18;
	cvt.u32.u64 	%r36, %rd1;
	cvta.to.global.u64 	%rd8, %rd3;
	cvt.u32.u64 	%r37, %rd4;
	mad.lo.s32 	%r38, %r33, %r37, %r36;
	mul.wide.u32 	%rd9, %r38, 2;
	add.s64 	%rd10, %rd8, %rd9;
	ld.global.u16 	%rs17, [%rd10];
	st.shared.u16 	[%r7], %rs17;
	bar.sync 	0;
	setp.ne.s32 	%p4, %r1, 0;
	@%p4 bra 	$L__BB41_18;
	setp.gt.u32 	%p5, %r5, 1;
	@%p5 bra 	$L__BB41_4;
	shl.b32 	%r39, %r3, 1;
	add.s32 	%r41, %r35, %r39;
	ld.shared.u16 	%rs54, [%r41];
	bra.uni 	$L__BB41_17;
$L__BB41_4:
	shl.b32 	%r43, %r3, 1;
	add.s32 	%r8, %r35, %r43;
	ld.shared.u16 	%rs54, [%r8];
	add.s32 	%r9, %r5, -1;
	add.s32 	%r45, %r5, -2;
	and.b32  	%r10, %r9, 7;
	setp.lt.u32 	%p6, %r45, 7;
	mov.b32 	%r83, 1;
	@%p6 bra 	$L__BB41_8;
	and.b32  	%r48, %r9, -8;
	neg.s32 	%r80, %r48;
	shl.b32 	%r12, %r2, 1;
	add.s32 	%r50, %r43, %r12;
	add.s32 	%r78, %r35, %r50;
	shl.b32 	%r14, %r2, 4;
	mov.b32 	%r81, 1;
	mov.b32 	%r79, 0;
$L__BB41_6:
	.pragma "nounroll";
	mul.lo.s32 	%r52, %r81, %r2;
	shl.b32 	%r53, %r52, 1;
	add.s32 	%r54, %r8, %r53;
	ld.shared.u16 	%rs19, [%r78];
	add.s16 	%rs20, %rs19, %rs54;
	add.s32 	%r55, %r54, %r12;
	ld.shared.u16 	%rs21, [%r55];
	add.s16 	%rs22, %rs21, %rs20;
	add.s32 	%r56, %r55, %r12;
	ld.shared.u16 	%rs23, [%r56];
	add.s16 	%rs24, %rs23, %rs22;
	add.s32 	%r57, %r56, %r12;
	ld.shared.u16 	%rs25, [%r57];
	add.s16 	%rs26, %rs25, %rs24;
	add.s32 	%r58, %r57, %r12;
	ld.shared.u16 	%rs27, [%r58];
	add.s16 	%rs28, %rs27, %rs26;
	add.s32 	%r59, %r58, %r12;
	ld.shared.u16 	%rs29, [%r59];
	add.s16 	%rs30, %rs29, %rs28;
	add.s32 	%r60, %r59, %r12;
	ld.shared.u16 	%rs31, [%r60];
	add.s16 	%rs32, %rs31, %rs30;
	add.s32 	%r61, %r60, %r12;
	ld.shared.u16 	%rs33, [%r61];
	add.s16 	%rs54, %rs33, %rs32;
	add.s32 	%r81, %r81, 8;
	add.s32 	%r80, %r80, 8;
	add.s32 	%r79, %r79, 8;
	add.s32 	%r78, %r78, %r14;
	setp.ne.s32 	%p7, %r80, 0;
	@%p7 bra 	$L__BB41_6;
	add.s32 	%r83, %r79, 1;
$L__BB41_8:
	setp.eq.s32 	%p8, %r10, 0;
	@%p8 bra 	$L__BB41_16;
	and.b32  	%r25, %r9, 3;
	setp.lt.u32 	%p9, %r10, 4;
	@%p9 bra 	$L__BB41_11;
	mul.lo.s32 	%r62, %r83, %r2;
	shl.b32 	%r63, %r62, 1;
	add.s32 	%r64, %r8, %r63;
	ld.shared.u16 	%rs35, [%r64];
	add.s16 	%rs36, %rs35, %rs54;
	shl.b32 	%r65, %r2, 1;
	add.s32 	%r66, %r64, %r65;
	ld.shared.u16 	%rs37, [%r66];
	add.s16 	%rs38, %rs37, %rs36;
	add.s32 	%r67, %r66, %r65;
	ld.shared.u16 	%rs39, [%r67];
	add.s16 	%rs40, %rs39, %rs38;
	add.s32 	%r68, %r67, %r65;
	ld.shared.u16 	%rs41, [%r68];
	add.s16 	%rs54, %rs41, %rs40;
	add.s32 	%r83, %r83, 4;
$L__BB41_11:
	setp.eq.s32 	%p10, %r25, 0;
	@%p10 bra 	$L__BB41_16;
	setp.eq.s32 	%p11, %r25, 1;
	@%p11 bra 	$L__BB41_14;
	mul.lo.s32 	%r69, %r83, %r2;
	shl.b32 	%r70, %r69, 1;
	add.s32 	%r71, %r8, %r70;
	ld.shared.u16 	%rs43, [%r71];
	add.s16 	%rs44, %rs43, %rs54;
	shl.b32 	%r72, %r2, 1;
	add.s32 	%r73, %r71, %r72;
	ld.shared.u16 	%rs45, [%r73];
	add.s16 	%rs54, %rs45, %rs44;
	add.s32 	%r83, %r83, 2;
$L__BB41_14:
	and.b32  	%r74, %r9, 1;
	setp.eq.b32 	%p12, %r74, 1;
	not.pred 	%p13, %p12;
	@%p13 bra 	$L__BB41_16;
	mul.lo.s32 	%r75, %r83, %r2;
	shl.b32 	%r76, %r75, 1;
	add.s32 	%r77, %r8, %r76;
	ld.shared.u16 	%rs46, [%r77];
	add.s16 	%rs54, %rs46, %rs54;
$L__BB41_16:
	st.shared.u16 	[%r8], %rs54;
$L__BB41_17:
	cvt.u64.u32 	%rd11, %r4;
	mad.lo.s64 	%rd12, %rd4, %rd11, %rd1;
	cvta.to.global.u64 	%rd13, %rd2;
	shl.b64 	%rd14, %rd12, 1;
	add.s64 	%rd15, %rd13, %rd14;
	st.global.u16 	[%rd15], %rs54;
$L__BB41_18:
	ret;

}
	// .globl	contiguous_reduce_u32
.visible .entry contiguous_reduce_u32(
	.param .u64 .ptr .align 1 contiguous_reduce_u32_param_0,
	.param .u64 .ptr .align 1 contiguous_reduce_u32_param_1,
	.param .u64 contiguous_reduce_u32_param_2
)
{
	.reg .pred 	%p<8>;
	.reg .b32 	%r<43>;
	.reg .b64 	%rd<16>;

	ld.param.u64 	%rd4, [contiguous_reduce_u32_param_0];
	ld.param.u64 	%rd6, [contiguous_reduce_u32_param_1];
	ld.param.u64 	%rd5, [contiguous_reduce_u32_param_2];
	cvta.to.global.u64 	%rd1, %rd6;
	mov.u32 	%r1, %tid.x;
	mov.u32 	%r2, %ctaid.x;
	mov.u32 	%r42, %ntid.x;
	mul.lo.s32 	%r8, %r2, %r42;
	shl.b32 	%r9, %r8, 1;
	add.s32 	%r4, %r9, %r1;
	shl.b32 	%r10, %r1, 2;
	mov.u32 	%r11, sdata_u32;
	add.s32 	%r5, %r11, %r10;
	mov.b32 	%r12, 0;
	st.shared.u32 	[%r5], %r12;
	add.s32 	%r13, %r4, %r42;
	cvt.u64.u32 	%rd2, %r13;
	setp.le.u64 	%p1, %rd5, %rd2;
	@%p1 bra 	$L__BB42_2;
	mul.wide.u32 	%rd9, %r4, 4;
	add.s64 	%rd10, %rd1, %rd9;
	ld.global.u32 	%r15, [%rd10];
	shl.b64 	%rd11, %rd2, 2;
	add.s64 	%rd12, %rd1, %rd11;
	ld.global.u32 	%r16, [%rd12];
	add.s32 	%r17, %r16, %r15;
	st.shared.u32 	[%r5], %r17;
	bra.uni 	$L__BB42_4;
$L__BB42_2:
	cvt.u64.u32 	%rd3, %r4;
	setp.le.u64 	%p2, %rd5, %rd3;
	@%p2 bra 	$L__BB42_4;
	shl.b64 	%rd7, %rd3, 2;
	add.s64 	%rd8, %rd1, %rd7;
	ld.global.u32 	%r14, [%rd8];
	st.shared.u32 	[%r5], %r14;
$L__BB42_4:
	bar.sync 	0;
	setp.lt.u32 	%p3, %r42, 66;
	@%p3 bra 	$L__BB42_8;
$L__BB42_5:
	shr.u32 	%r7, %r42, 1;
	setp.ge.u32 	%p4, %r1, %r7;
	@%p4 bra 	$L__BB42_7;
	ld.shared.u32 	%r18, [%r5];
	shl.b32 	%r19, %r7, 2;
	add.s32 	%r20, %r5, %r19;
	ld.shared.u32 	%r21, [%r20];
	add.s32 	%r22, %r21, %r18;
	st.shared.u32 	[%r5], %r22;
$L__BB42_7:
	bar.sync 	0;
	setp.gt.u32 	%p5, %r42, 131;
	mov.u32 	%r42, %r7;
	@%p5 bra 	$L__BB42_5;
$L__BB42_8:
	setp.gt.u32 	%p6, %r1, 31;
	@%p6 bra 	$L__BB42_11;
	ld.volatile.shared.u32 	%r23, [%r5];
	ld.volatile.shared.u32 	%r24, [%r5+128];
	add.s32 	%r25, %r24, %r23;
	st.volatile.shared.u32 	[%r5], %r25;
	ld.volatile.shared.u32 	%r26, [%r5];
	ld.volatile.shared.u32 	%r27, [%r5+64];
	add.s32 	%r28, %r27, %r26;
	st.volatile.shared.u32 	[%r5], %r28;
	ld.volatile.shared.u32 	%r29, [%r5];
	ld.volatile.shared.u32 	%r30, [%r5+32];
	add.s32 	%r31, %r30, %r29;
	st.volatile.shared.u32 	[%r5], %r31;
	ld.volatile.shared.u32 	%r32, [%r5];
	ld.volatile.shared.u32 	%r33, [%r5+16];
	add.s32 	%r34, %r33, %r32;
	st.volatile.shared.u32 	[%r5], %r34;
	ld.volatile.shared.u32 	%r35, [%r5];
	ld.volatile.shared.u32 	%r36, [%r5+8];
	add.s32 	%r37, %r36, %r35;
	st.volatile.shared.u32 	[%r5], %r37;
	ld.volatile.shared.u32 	%r38, [%r5];
	ld.volatile.shared.u32 	%r39, [%r5+4];
	add.s32 	%r40, %r39, %r38;
	st.volatile.shared.u32 	[%r5], %r40;
	setp.ne.s32 	%p7, %r1, 0;
	@%p7 bra 	$L__BB42_11;
	ld.shared.u32 	%r41, [sdata_u32];
	cvta.to.global.u64 	%rd13, %rd4;
	mul.wide.u32 	%rd14, %r2, 4;
	add.s64 	%rd15, %rd13, %rd14;
	st.global.u32 	[%rd15], %r41;
$L__BB42_11:
	ret;

}
	// .globl	uncontiguous_reduce_u32
.visible .entry uncontiguous_reduce_u32(
	.param .u64 .ptr .align 1 uncontiguous_reduce_u32_param_0,
	.param .u64 .ptr .align 1 uncontiguous_reduce_u32_param_1,
	.param .u64 .ptr .align 1 uncontiguous_reduce_u32_param_2,
	.param .u64 .ptr .align 1 uncontiguous_reduce_u32_param_3,
	.param .u64 uncontiguous_reduce_u32_param_4,
	.param .u64 uncontiguous_reduce_u32_param_5
)
{
	.reg .pred 	%p<53>;
	.reg .b32 	%r<239>;
	.reg .b64 	%rd<558>;

	ld.param.u64 	%rd260, [uncontiguous_reduce_u32_param_0];
	ld.param.u64 	%rd263, [uncontiguous_reduce_u32_param_1];
	ld.param.u64 	%rd264, [uncontiguous_reduce_u32_param_2];
	ld.param.u64 	%rd265, [uncontiguous_reduce_u32_param_3];
	ld.param.u64 	%rd261, [uncontiguous_reduce_u32_param_4];
	ld.param.u64 	%rd262, [uncontiguous_reduce_u32_param_5];
	cvta.to.global.u64 	%rd1, %rd265;
	cvta.to.global.u64 	%rd2, %rd264;
	cvta.to.global.u64 	%rd3, %rd263;
	mov.u32 	%r1, %tid.x;
	mov.u32 	%r2, %ctaid.x;
	mov.u32 	%r238, %ntid.x;
	mul.lo.s32 	%r52, %r2, %r238;
	shl.b32 	%r53, %r52, 1;
	add.s32 	%r4, %r53, %r1;
	shl.b32 	%r54, %r1, 2;
	mov.u32 	%r55, sdata_u32;
	add.s32 	%r5, %r55, %r54;
	mov.b32 	%r56, 0;
	st.shared.u32 	[%r5], %r56;
	add.s32 	%r57, %r4, %r238;
	cvt.u64.u32 	%rd511, %r57;
	setp.le.u64 	%p1, %rd262, %rd511;
	@%p1 bra 	$L__BB43_54;
	cvt.u32.u64 	%r6, %rd261;
	add.s32 	%r232, %r6, -1;
	setp.lt.s32 	%p27, %r232, 0;
	mov.b64 	%rd515, 0;
	mov.u64 	%rd516, %rd515;
	@%p27 bra 	$L__BB43_53;
	cvt.u64.u32 	%rd512, %r4;
	setp.lt.u32 	%p28, %r232, 3;
	mov.b64 	%rd516, 0;
	mov.u64 	%rd515, %rd516;
	@%p28 bra 	$L__BB43_30;
	add.s32 	%r230, %r6, -2;
	and.b32  	%r134, %r6, -4;
	neg.s32 	%r229, %r134;
	mov.b64 	%rd516, 0;
$L__BB43_4:
	.pragma "nounroll";
	add.s32 	%r12, %r230, 1;
	mul.wide.u32 	%rd397, %r12, 8;
	add.s64 	%rd398, %rd2, %rd397;
	ld.global.u64 	%rd10, [%rd398];
	or.b64  	%rd399, %rd512, %rd10;
	and.b64  	%rd400, %rd399, -4294967296;
	setp.ne.s64 	%p29, %rd400, 0;
	@%p29 bra 	$L__BB43_6;
	cvt.u32.u64 	%r135, %rd10;
	cvt.u32.u64 	%r136, %rd512;
	div.u32 	%r137, %r136, %r135;
	mul.lo.s32 	%r138, %r137, %r135;
	sub.s32 	%r139, %r136, %r138;
	cvt.u64.u32 	%rd477, %r137;
	cvt.u64.u32 	%rd478, %r139;
	bra.uni 	$L__BB43_7;
$L__BB43_6:
	div.s64 	%rd477, %rd512, %rd10;
	mul.lo.s64 	%rd401, %rd477, %rd10;
	sub.s64 	%rd478, %rd512, %rd401;
$L__BB43_7:
	mul.wide.u32 	%rd402, %r12, 8;
	add.s64 	%rd403, %rd1, %rd402;
	ld.global.u64 	%rd17, [%rd403];
	mad.lo.s64 	%rd18, %rd17, %rd478, %rd515;
	or.b64  	%rd404, %rd511, %rd10;
	and.b64  	%rd405, %rd404, -4294967296;
	setp.ne.s64 	%p30, %rd405, 0;
	@%p30 bra 	$L__BB43_9;
	cvt.u32.u64 	%r140, %rd10;
	cvt.u32.u64 	%r141, %rd511;
	div.u32 	%r142, %r141, %r140;
	mul.lo.s32 	%r143, %r142, %r140;
	sub.s32 	%r144, %r141, %r143;
	cvt.u64.u32 	%rd479, %r142;
	cvt.u64.u32 	%rd480, %r144;
	bra.uni 	$L__BB43_10;
$L__BB43_9:
	div.s64 	%rd479, %rd511, %rd10;
	mul.lo.s64 	%rd406, %rd479, %rd10;
	sub.s64 	%rd480, %rd511, %rd406;
$L__BB43_10:
	mad.lo.s64 	%rd25, %rd480, %rd17, %rd516;
	add.s32 	%r13, %r230, -2;
	mul.wide.u32 	%rd407, %r230, 8;
	add.s64 	%rd408, %rd2, %rd407;
	ld.global.u64 	%rd26, [%rd408];
	or.b64  	%rd409, %rd477, %rd26;
	and.b64  	%rd410, %rd409, -4294967296;
	setp.ne.s64 	%p31, %rd410, 0;
	@%p31 bra 	$L__BB43_12;
	cvt.u32.u64 	%r145, %rd26;
	cvt.u32.u64 	%r146, %rd477;
	div.u32 	%r147, %r146, %r145;
	mul.lo.s32 	%r148, %r147, %r145;
	sub.s32 	%r149, %r146, %r148;
	cvt.u64.u32 	%rd481, %r147;
	cvt.u64.u32 	%rd482, %r149;
	bra.uni 	$L__BB43_13;
$L__BB43_12:
	div.s64 	%rd481, %rd477, %rd26;
	mul.lo.s64 	%rd411, %rd481, %rd26;
	sub.s64 	%rd482, %rd477, %rd411;
$L__BB43_13:
	mul.wide.u32 	%rd412, %r230, 8;
	add.s64 	%rd413, %rd1, %rd412;
	ld.global.u64 	%rd33, [%rd413];
	mad.lo.s64 	%rd34, %rd33, %rd482, %rd18;
	or.b64  	%rd414, %rd479, %rd26;
	and.b64  	%rd415, %rd414, -4294967296;
	setp.ne.s64 	%p32, %rd415, 0;
	@%p32 bra 	$L__BB43_15;
	cvt.u32.u64 	%r150, %rd26;
	cvt.u32.u64 	%r151, %rd479;
	div.u32 	%r152, %r151, %r150;
	mul.lo.s32 	%r153, %r152, %r150;
	sub.s32 	%r154, %r151, %r153;
	cvt.u64.u32 	%rd483, %r152;
	cvt.u64.u32 	%rd484, %r154;
	bra.uni 	$L__BB43_16;
$L__BB43_15:
	div.s64 	%rd483, %rd479, %rd26;
	mul.lo.s64 	%rd416, %rd483, %rd26;
	sub.s64 	%rd484, %rd479, %rd416;
$L__BB43_16:
	mad.lo.s64 	%rd41, %rd484, %rd33, %rd25;
	add.s32 	%r14, %r230, -1;
	mul.wide.u32 	%rd417, %r14, 8;
	add.s64 	%rd418, %rd2, %rd417;
	ld.global.u64 	%rd42, [%rd418];
	or.b64  	%rd419, %rd481, %rd42;
	and.b64  	%rd420, %rd419, -4294967296;
	setp.ne.s64 	%p33, %rd420, 0;
	@%p33 bra 	$L__BB43_18;
	cvt.u32.u64 	%r155, %rd42;
	cvt.u32.u64 	%r156, %rd481;
	div.u32 	%r157, %r156, %r155;
	mul.lo.s32 	%r158, %r157, %r155;
	sub.s32 	%r159, %r156, %r158;
	cvt.u64.u32 	%rd485, %r157;
	cvt.u64.u32 	%rd486, %r159;
	bra.uni 	$L__BB43_19;
$L__BB43_18:
	div.s64 	%rd485, %rd481, %rd42;
	mul.lo.s64 	%rd421, %rd485, %rd42;
	sub.s64 	%rd486, %rd481, %rd421;
$L__BB43_19:
	mul.wide.u32 	%rd422, %r14, 8;
	add.s64 	%rd423, %rd1, %rd422;
	ld.global.u64 	%rd49, [%rd423];
	mad.lo.s64 	%rd50, %rd49, %rd486, %rd34;
	or.b64  	%rd424, %rd483, %rd42;
	and.b64  	%rd425, %rd424, -4294967296;
	setp.ne.s64 	%p34, %rd425, 0;
	@%p34 bra 	$L__BB43_21;
	cvt.u32.u64 	%r160, %rd42;
	cvt.u32.u64 	%r161, %rd483;
	div.u32 	%r162, %r161, %r160;
	mul.lo.s32 	%r163, %r162, %r160;
	sub.s32 	%r164, %r161, %r163;
	cvt.u64.u32 	%rd487, %r162;
	cvt.u64.u32 	%rd488, %r164;
	bra.uni 	$L__BB43_22;
$L__BB43_21:
	div.s64 	%rd487, %rd483, %rd42;
	mul.lo.s64 	%rd426, %rd487, %rd42;
	sub.s64 	%rd488, %rd483, %rd426;
$L__BB43_22:
	mad.lo.s64 	%rd57, %rd488, %rd49, %rd41;
	mul.wide.u32 	%rd427, %r13, 8;
	add.s64 	%rd428, %rd2, %rd427;
	ld.global.u64 	%rd58, [%rd428];
	or.b64  	%rd429, %rd485, %rd58;
	and.b64  	%rd430, %rd429, -4294967296;
	setp.ne.s64 	%p35, %rd430, 0;
	@%p35 bra 	$L__BB43_24;
	cvt.u32.u64 	%r165, %rd58;
	cvt.u32.u64 	%r166, %rd485;
	div.u32 	%r167, %r166, %r165;
	mul.lo.s32 	%r168, %r167, %r165;
	sub.s32 	%r169, %r166, %r168;
	cvt.u64.u32 	%rd512, %r167;
	cvt.u64.u32 	%rd490, %r169;
	bra.uni 	$L__BB43_25;
$L__BB43_24:
	div.s64 	%rd512, %rd485, %rd58;
	mul.lo.s64 	%rd431, %rd512, %rd58;
	sub.s64 	%rd490, %rd485, %rd431;
$L__BB43_25:
	mul.wide.u32 	%rd432, %r13, 8;
	add.s64 	%rd433, %rd1, %rd432;
	ld.global.u64 	%rd65, [%rd433];
	mad.lo.s64 	%rd515, %rd65, %rd490, %rd50;
	or.b64  	%rd434, %rd487, %rd58;
	and.b64  	%rd435, %rd434, -4294967296;
	setp.ne.s64 	%p36, %rd435, 0;
	@%p36 bra 	$L__BB43_27;
	cvt.u32.u64 	%r170, %rd58;
	cvt.u32.u64 	%r171, %rd487;
	div.u32 	%r172, %r171, %r170;
	mul.lo.s32 	%r173, %r172, %r170;
	sub.s32 	%r174, %r171, %r173;
	cvt.u64.u32 	%rd511, %r172;
	cvt.u64.u32 	%rd492, %r174;
	bra.uni 	$L__BB43_28;
$L__BB43_27:
	div.s64 	%rd511, %rd487, %rd58;
	mul.lo.s64 	%rd436, %rd511, %rd58;
	sub.s64 	%rd492, %rd487, %rd436;
$L__BB43_28:
	mad.lo.s64 	%rd516, %rd492, %rd65, %rd57;
	add.s32 	%r230, %r230, -4;
	add.s32 	%r229, %r229, 4;
	setp.ne.s32 	%p37, %r229, 0;
	@%p37 bra 	$L__BB43_4;
	add.s32 	%r232, %r230, 1;
$L__BB43_30:
	and.b32  	%r19, %r6, 3;
	setp.eq.s32 	%p38, %r19, 0;
	@%p38 bra 	$L__BB43_53;
	setp.eq.s32 	%p39, %r19, 1;
	@%p39 bra 	$L__BB43_45;
	mul.wide.u32 	%rd438, %r232, 8;
	add.s64 	%rd439, %rd2, %rd438;
	ld.global.u64 	%rd80, [%rd439];
	or.b64  	%rd440, %rd512, %rd80;
	and.b64  	%rd441, %rd440, -4294967296;
	setp.ne.s64 	%p40, %rd441, 0;
	@%p40 bra 	$L__BB43_34;
	cvt.u32.u64 	%r175, %rd80;
	cvt.u32.u64 	%r176, %rd512;
	div.u32 	%r177, %r176, %r175;
	mul.lo.s32 	%r178, %r177, %r175;
	sub.s32 	%r179, %r176, %r178;
	cvt.u64.u32 	%rd499, %r177;
	cvt.u64.u32 	%rd500, %r179;
	bra.uni 	$L__BB43_35;
$L__BB43_34:
	div.s64 	%rd499, %rd512, %rd80;
	mul.lo.s64 	%rd442, %rd499, %rd80;
	sub.s64 	%rd500, %rd512, %rd442;
$L__BB43_35:
	add.s64 	%rd444, %rd1, %rd438;
	ld.global.u64 	%rd87, [%rd444];
	mad.lo.s64 	%rd88, %rd87, %rd500, %rd515;
	or.b64  	%rd445, %rd511, %rd80;
	and.b64  	%rd446, %rd445, -4294967296;
	setp.ne.s64 	%p41, %rd446, 0;
	@%p41 bra 	$L__BB43_37;
	cvt.u32.u64 	%r180, %rd80;
	cvt.u32.u64 	%r181, %rd511;
	div.u32 	%r182, %r181, %r180;
	mul.lo.s32 	%r183, %r182, %r180;
	sub.s32 	%r184, %r181, %r183;
	cvt.u64.u32 	%rd501, %r182;
	cvt.u64.u32 	%rd502, %r184;
	bra.uni 	$L__BB43_38;
$L__BB43_37:
	div.s64 	%rd501, %rd511, %rd80;
	mul.lo.s64 	%rd447, %rd501, %rd80;
	sub.s64 	%rd502, %rd511, %rd447;
$L__BB43_38:
	mad.lo.s64 	%rd95, %rd502, %rd87, %rd516;
	add.s32 	%r20, %r232, -1;
	mul.wide.u32 	%rd448, %r20, 8;
	add.s64 	%rd449, %rd2, %rd448;
	ld.global.u64 	%rd96, [%rd449];
	or.b64  	%rd450, %rd499, %rd96;
	and.b64  	%rd451, %rd450, -4294967296;
	setp.ne.s64 	%p42, %rd451, 0;
	@%p42 bra 	$L__BB43_40;
	cvt.u32.u64 	%r185, %rd96;
	cvt.u32.u64 	%r186, %rd499;
	div.u32 	%r187, %r186, %r185;
	mul.lo.s32 	%r188, %r187, %r185;
	sub.s32 	%r189, %r186, %r188;
	cvt.u64.u32 	%rd512, %r187;
	cvt.u64.u32 	%rd504, %r189;
	bra.uni 	$L__BB43_41;
$L__BB43_40:
	div.s64 	%rd512, %rd499, %rd96;
	mul.lo.s64 	%rd452, %rd512, %rd96;
	sub.s64 	%rd504, %rd499, %rd452;
$L__BB43_41:
	add.s64 	%rd454, %rd1, %rd448;
	ld.global.u64 	%rd103, [%rd454];
	mad.lo.s64 	%rd515, %rd103, %rd504, %rd88;
	or.b64  	%rd455, %rd501, %rd96;
	and.b64  	%rd456, %rd455, -4294967296;
	setp.ne.s64 	%p43, %rd456, 0;
	@%p43 bra 	$L__BB43_43;
	cvt.u32.u64 	%r190, %rd96;
	cvt.u32.u64 	%r191, %rd501;
	div.u32 	%r192, %r191, %r190;
	mul.lo.s32 	%r193, %r192, %r190;
	sub.s32 	%r194, %r191, %r193;
	cvt.u64.u32 	%rd511, %r192;
	cvt.u64.u32 	%rd506, %r194;
	bra.uni 	$L__BB43_44;
$L__BB43_43:
	div.s64 	%rd511, %rd501, %rd96;
	mul.lo.s64 	%rd457, %rd511, %rd96;
	sub.s64 	%rd506, %rd501, %rd457;
$L__BB43_44:
	mad.lo.s64 	%rd516, %rd506, %rd103, %rd95;
	add.s32 	%r232, %r232, -2;
$L__BB43_45:
	and.b32  	%r195, %r6, 1;
	setp.eq.b32 	%p44, %r195, 1;
	not.pred 	%p45, %p44;
	@%p45 bra 	$L__BB43_53;
	mul.wide.u32 	%rd458, %r232, 8;
	add.s64 	%rd459, %rd2, %rd458;
	ld.global.u64 	%rd118, [%rd459];
	or.b64  	%rd460, %rd512, %rd118;
	and.b64  	%rd461, %rd460, -4294967296;
	setp.ne.s64 	%p46, %rd461, 0;
	@%p46 bra 	$L__BB43_48;
	cvt.u32.u64 	%r196, %rd118;
	cvt.u32.u64 	%r197, %rd512;
	rem.u32 	%r198, %r197, %r196;
	cvt.u64.u32 	%rd513, %r198;
	bra.uni 	$L__BB43_49;
$L__BB43_48:
	rem.s64 	%rd513, %rd512, %rd118;
$L__BB43_49:
	add.s64 	%rd463, %rd1, %rd458;
	ld.global.u64 	%rd122, [%rd463];
	mad.lo.s64 	%rd515, %rd122, %rd513, %rd515;
	or.b64  	%rd464, %rd511, %rd118;
	and.b64  	%rd465, %rd464, -4294967296;
	setp.ne.s64 	%p47, %rd465, 0;
	@%p47 bra 	$L__BB43_51;
	cvt.u32.u64 	%r199, %rd118;
	cvt.u32.u64 	%r200, %rd511;
	rem.u32 	%r201, %r200, %r199;
	cvt.u64.u32 	%rd514, %r201;
	bra.uni 	$L__BB43_52;
$L__BB43_51:
	rem.s64 	%rd514, %rd511, %rd118;
$L__BB43_52:
	mad.lo.s64 	%rd516, %rd514, %rd122, %rd516;
$L__BB43_53:
	shl.b64 	%rd466, %rd515, 2;
	add.s64 	%rd467, %rd3, %rd466;
	ld.global.u32 	%r202, [%rd467];
	shl.b64 	%rd468, %rd516, 2;
	add.s64 	%rd469, %rd3, %rd468;
	ld.global.u32 	%r203, [%rd469];
	add.s32 	%r204, %r203, %r202;
	st.shared.u32 	[%r5], %r204;
	bra.uni 	$L__BB43_114;
$L__BB43_54:
	cvt.u64.u32 	%rd548, %r4;
	setp.le.u64 	%p2, %rd262, %rd548;
	@%p2 bra 	$L__BB43_114;
	cvt.u32.u64 	%r23, %rd261;
	add.s32 	%r236, %r23, -1;
	setp.lt.s32 	%p3, %r236, 0;
	mov.b64 	%rd557, 0;
	@%p3 bra 	$L__BB43_113;
	and.b32  	%r25, %r23, 7;
	setp.lt.u32 	%p4, %r236, 7;
	mov.b64 	%rd557, 0;
	@%p4 bra 	$L__BB43_84;
	add.s32 	%r234, %r23, -4;
	and.b32  	%r58, %r23, -8;
	neg.s32 	%r233, %r58;
	mov.b64 	%rd557, 0;
$L__BB43_58:
	.pragma "nounroll";
	add.s32 	%r30, %r234, 3;
	mul.wide.u32 	%rd270, %r30, 8;
	add.s64 	%rd271, %rd2, %rd270;
	ld.global.u64 	%rd133, [%rd271];
	or.b64  	%rd272, %rd548, %rd133;
	and.b64  	%rd273, %rd272, -4294967296;
	setp.ne.s64 	%p5, %rd273, 0;
	@%p5 bra 	$L__BB43_60;
	cvt.u32.u64 	%r59, %rd133;
	cvt.u32.u64 	%r60, %rd548;
	div.u32 	%r61, %r60, %r59;
	mul.lo.s32 	%r62, %r61, %r59;
	sub.s32 	%r63, %r60, %r62;
	cvt.u64.u32 	%rd519, %r61;
	cvt.u64.u32 	%rd520, %r63;
	bra.uni 	$L__BB43_61;
$L__BB43_60:
	div.s64 	%rd519, %rd548, %rd133;
	mul.lo.s64 	%rd274, %rd519, %rd133;
	sub.s64 	%rd520, %rd548, %rd274;
$L__BB43_61:
	add.s64 	%rd276, %rd1, %rd270;
	ld.global.u64 	%rd277, [%rd276];
	mad.lo.s64 	%rd140, %rd277, %rd520, %rd557;
	add.s32 	%r31, %r234, 2;
	mul.wide.u32 	%rd278, %r31, 8;
	add.s64 	%rd279, %rd2, %rd278;
	ld.global.u64 	%rd141, [%rd279];
	or.b64  	%rd280, %rd519, %rd141;
	and.b64  	%rd281, %rd280, -4294967296;
	setp.ne.s64 	%p6, %rd281, 0;
	@%p6 bra 	$L__BB43_63;
	cvt.u32.u64 	%r64, %rd141;
	cvt.u32.u64 	%r65, %rd519;
	div.u32 	%r66, %r65, %r64;
	mul.lo.s32 	%r67, %r66, %r64;
	sub.s32 	%r68, %r65, %r67;
	cvt.u64.u32 	%rd521, %r66;
	cvt.u64.u32 	%rd522, %r68;
	bra.uni 	$L__BB43_64;
$L__BB43_63:
	div.s64 	%rd521, %rd519, %rd141;
	mul.lo.s64 	%rd282, %rd521, %rd141;
	sub.s64 	%rd522, %rd519, %rd282;
$L__BB43_64:
	add.s64 	%rd284, %rd1, %rd278;
	ld.global.u64 	%rd285, [%rd284];
	mad.lo.s64 	%rd148, %rd285, %rd522, %rd140;
	add.s32 	%r32, %r234, 1;
	mul.wide.u32 	%rd286, %r32, 8;
	add.s64 	%rd287, %rd2, %rd286;
	ld.global.u64 	%rd149, [%rd287];
	or.b64  	%rd288, %rd521, %rd149;
	and.b64  	%rd289, %rd288, -4294967296;
	setp.ne.s64 	%p7, %rd289, 0;
	@%p7 bra 	$L__BB43_66;
	cvt.u32.u64 	%r69, %rd149;
	cvt.u32.u64 	%r70, %rd521;
	div.u32 	%r71, %r70, %r69;
	mul.lo.s32 	%r72, %r71, %r69;
	sub.s32 	%r73, %r70, %r72;
	cvt.u64.u32 	%rd523, %r71;
	cvt.u64.u32 	%rd524, %r73;
	bra.uni 	$L__BB43_67;
$L__BB43_66:
	div.s64 	%rd523, %rd521, %rd149;
	mul.lo.s64 	%rd290, %rd523, %rd149;
	sub.s64 	%rd524, %rd521, %rd290;
$L__BB43_67:
	add.s64 	%rd292, %rd1, %rd286;
	ld.global.u64 	%rd293, [%rd292];
	mad.lo.s64 	%rd156, %rd293, %rd524, %rd148;
	add.s32 	%r33, %r234, -4;
	mul.wide.u32 	%rd294, %r234, 8;
	add.s64 	%rd295, %rd2, %rd294;
	ld.global.u64 	%rd157, [%rd295];
	or.b64  	%rd296, %rd523, %rd157;
	and.b64  	%rd297, %rd296, -4294967296;
	setp.ne.s64 	%p8, %rd297, 0;
	@%p8 bra 	$L__BB43_69;
	cvt.u32.u64 	%r74, %rd157;
	cvt.u32.u64 	%r75, %rd523;
	div.u32 	%r76, %r75, %r74;
	mul.lo.s32 	%r77, %r76, %r74;
	sub.s32 	%r78, %r75, %r77;
	cvt.u64.u32 	%rd525, %r76;
	cvt.u64.u32 	%rd526, %r78;
	bra.uni 	$L__BB43_70;
$L__BB43_69:
	div.s64 	%rd525, %rd523, %rd157;
	mul.lo.s64 	%rd298, %rd525, %rd157;
	sub.s64 	%rd526, %rd523, %rd298;
$L__BB43_70:
	add.s64 	%rd300, %rd1, %rd294;
	ld.global.u64 	%rd301, [%rd300];
	mad.lo.s64 	%rd164, %rd301, %rd526, %rd156;
	add.s32 	%r34, %r234, -1;
	mul.wide.u32 	%rd302, %r34, 8;
	add.s64 	%rd303, %rd2, %rd302;
	ld.global.u64 	%rd165, [%rd303];
	or.b64  	%rd304, %rd525, %rd165;
	and.b64  	%rd305, %rd304, -4294967296;
	setp.ne.s64 	%p9, %rd305, 0;
	@%p9 bra 	$L__BB43_72;
	cvt.u32.u64 	%r79, %rd165;
	cvt.u32.u64 	%r80, %rd525;
	div.u32 	%r81, %r80, %r79;
	mul.lo.s32 	%r82, %r81, %r79;
	sub.s32 	%r83, %r80, %r82;
	cvt.u64.u32 	%rd527, %r81;
	cvt.u64.u32 	%rd528, %r83;
	bra.uni 	$L__BB43_73;
$L__BB43_72:
	div.s64 	%rd527, %rd525, %rd165;
	mul.lo.s64 	%rd306, %rd527, %rd165;
	sub.s64 	%rd528, %rd525, %rd306;
$L__BB43_73:
	add.s64 	%rd308, %rd1, %rd302;
	ld.global.u64 	%rd309, [%rd308];
	mad.lo.s64 	%rd172, %rd309, %rd528, %rd164;
	add.s32 	%r35, %r234, -2;
	mul.wide.u32 	%rd310, %r35, 8;
	add.s64 	%rd311, %rd2, %rd310;
	ld.global.u64 	%rd173, [%rd311];
	or.b64  	%rd312, %rd527, %rd173;
	and.b64  	%rd313, %rd312, -4294967296;
	setp.ne.s64 	%p10, %rd313, 0;
	@%p10 bra 	$L__BB43_75;
	cvt.u32.u64 	%r84, %rd173;
	cvt.u32.u64 	%r85, %rd527;
	div.u32 	%r86, %r85, %r84;
	mul.lo.s32 	%r87, %r86, %r84;
	sub.s32 	%r88, %r85, %r87;
	cvt.u64.u32 	%rd529, %r86;
	cvt.u64.u32 	%rd530, %r88;
	bra.uni 	$L__BB43_76;
$L__BB43_75:
	div.s64 	%rd529, %rd527, %rd173;
	mul.lo.s64 	%rd314, %rd529, %rd173;
	sub.s64 	%rd530, %rd527, %rd314;
$L__BB43_76:
	add.s64 	%rd316, %rd1, %rd310;
	ld.global.u64 	%rd317, [%rd316];
	mad.lo.s64 	%rd180, %rd317, %rd530, %rd172;
	add.s32 	%r36, %r234, -3;
	mul.wide.u32 	%rd318, %r36, 8;
	add.s64 	%rd319, %rd2, %rd318;
	ld.global.u64 	%rd181, [%rd319];
	or.b64  	%rd320, %rd529, %rd181;
	and.b64  	%rd321, %rd320, -4294967296;
	setp.ne.s64 	%p11, %rd321, 0;
	@%p11 bra 	$L__BB43_78;
	cvt.u32.u64 	%r89, %rd181;
	cvt.u32.u64 	%r90, %rd529;
	div.u32 	%r91, %r90, %r89;
	mul.lo.s32 	%r92, %r91, %r89;
	sub.s32 	%r93, %r90, %r92;
	cvt.u64.u32 	%rd531, %r91;
	cvt.u64.u32 	%rd532, %r93;
	bra.uni 	$L__BB43_79;
$L__BB43_78:
	div.s64 	%rd531, %rd529, %rd181;
	mul.lo.s64 	%rd322, %rd531, %rd181;
	sub.s64 	%rd532, %rd529, %rd322;
$L__BB43_79:
	add.s64 	%rd324, %rd1, %rd318;
	ld.global.u64 	%rd325, [%rd324];
	mad.lo.s64 	%rd188, %rd325, %rd532, %rd180;
	mul.wide.u32 	%rd326, %r33, 8;
	add.s64 	%rd327, %rd2, %rd326;
	ld.global.u64 	%rd189, [%rd327];
	or.b64  	%rd328, %rd531, %rd189;
	and.b64  	%rd329, %rd328, -4294967296;
	setp.ne.s64 	%p12, %rd329, 0;
	@%p12 bra 	$L__BB43_81;
	cvt.u32.u64 	%r94, %rd189;
	cvt.u32.u64 	%r95, %rd531;
	div.u32 	%r96, %r95, %r94;
	mul.lo.s32 	%r97, %r96, %r94;
	sub.s32 	%r98, %r95, %r97;
	cvt.u64.u32 	%rd548, %r96;
	cvt.u64.u32 	%rd534, %r98;
	bra.uni 	$L__BB43_82;
$L__BB43_81:
	div.s64 	%rd548, %rd531, %rd189;
	mul.lo.s64 	%rd330, %rd548, %rd189;
	sub.s64 	%rd534, %rd531, %rd330;
$L__BB43_82:
	add.s64 	%rd332, %rd1, %rd326;
	ld.global.u64 	%rd333, [%rd332];
	mad.lo.s64 	%rd557, %rd333, %rd534, %rd188;
	add.s32 	%r234, %r234, -8;
	add.s32 	%r233, %r233, 8;
	setp.ne.s32 	%p13, %r233, 0;
	@%p13 bra 	$L__BB43_58;
	add.s32 	%r236, %r234, 3;
$L__BB43_84:
	setp.eq.s32 	%p14, %r25, 0;
	@%p14 bra 	$L__BB43_113;
	and.b32  	%r41, %r23, 3;
	setp.lt.u32 	%p15, %r25, 4;
	@%p15 bra 	$L__BB43_99;
	mul.wide.u32 	%rd335, %r236, 8;
	add.s64 	%rd336, %rd2, %rd335;
	ld.global.u64 	%rd200, [%rd336];
	or.b64  	%rd337, %rd548, %rd200;
	and.b64  	%rd338, %rd337, -4294967296;
	setp.ne.s64 	%p16, %rd338, 0;
	@%p16 bra 	$L__BB43_88;
	cvt.u32.u64 	%r99, %rd200;
	cvt.u32.u64 	%r100, %rd548;
	div.u32 	%r101, %r100, %r99;
	mul.lo.s32 	%r102, %r101, %r99;
	sub.s32 	%r103, %r100, %r102;
	cvt.u64.u32 	%rd538, %r101;
	cvt.u64.u32 	%rd539, %r103;
	bra.uni 	$L__BB43_89;
$L__BB43_88:
	div.s64 	%rd538, %rd548, %rd200;
	mul.lo.s64 	%rd339, %rd538, %rd200;
	sub.s64 	%rd539, %rd548, %rd339;
$L__BB43_89:
	add.s64 	%rd341, %rd1, %rd335;
	ld.global.u64 	%rd342, [%rd341];
	mad.lo.s64 	%rd207, %rd342, %rd539, %rd557;
	add.s32 	%r42, %r236, -1;
	mul.wide.u32 	%rd343, %r42, 8;
	add.s64 	%rd344, %rd2, %rd343;
	ld.global.u64 	%rd208, [%rd344];
	or.b64  	%rd345, %rd538, %rd208;
	and.b64  	%rd346, %rd345, -4294967296;
	setp.ne.s64 	%p17, %rd346, 0;
	@%p17 bra 	$L__BB43_91;
	cvt.u32.u64 	%r104, %rd208;
	cvt.u32.u64 	%r105, %rd538;
	div.u32 	%r106, %r105, %r104;
	mul.lo.s32 	%r107, %r106, %r104;
	sub.s32 	%r108, %r105, %r107;
	cvt.u64.u32 	%rd540, %r106;
	cvt.u64.u32 	%rd541, %r108;
	bra.uni 	$L__BB43_92;
$L__BB43_91:
	div.s64 	%rd540, %rd538, %rd208;
	mul.lo.s64 	%rd347, %rd540, %rd208;
	sub.s64 	%rd541, %rd538, %rd347;
$L__BB43_92:
	add.s64 	%rd349, %rd1, %rd343;
	ld.global.u64 	%rd350, [%rd349];
	mad.lo.s64 	%rd215, %rd350, %rd541, %rd207;
	add.s32 	%r43, %r236, -2;
	mul.wide.u32 	%rd351, %r43, 8;
	add.s64 	%rd352, %rd2, %rd351;
	ld.global.u64 	%rd216, [%rd352];
	or.b64  	%rd353, %rd540, %rd216;
	and.b64  	%rd354, %rd353, -4294967296;
	setp.ne.s64 	%p18, %rd354, 0;
	@%p18 bra 	$L__BB43_94;
	cvt.u32.u64 	%r109, %rd216;
	cvt.u32.u64 	%r110, %rd540;
	div.u32 	%r111, %r110, %r109;
	mul.lo.s32 	%r112, %r111, %r109;
	sub.s32 	%r113, %r110, %r112;
	cvt.u64.u32 	%rd542, %r111;
	cvt.u64.u32 	%rd543, %r113;
	bra.uni 	$L__BB43_95;
$L__BB43_94:
	div.s64 	%rd542, %rd540, %rd216;
	mul.lo.s64 	%rd355, %rd542, %rd216;
	sub.s64 	%rd543, %rd540, %rd355;
$L__BB43_95:
	add.s64 	%rd357, %rd1, %rd351;
	ld.global.u64 	%rd358, [%rd357];
	mad.lo.s64 	%rd223, %rd358, %rd543, %rd215;
	add.s32 	%r44, %r236, -3;
	mul.wide.u32 	%rd359, %r44, 8;
	add.s64 	%rd360, %rd2, %rd359;
	ld.global.u64 	%rd224, [%rd360];
	or.b64  	%rd361, %rd542, %rd224;
	and.b64  	%rd362, %rd361, -4294967296;
	setp.ne.s64 	%p19, %rd362, 0;
	@%p19 bra 	$L__BB43_97;
	cvt.u32.u64 	%r114, %rd224;
	cvt.u32.u64 	%r115, %rd542;
	div.u32 	%r116, %r115, %r114;
	mul.lo.s32 	%r117, %r116, %r114;
	sub.s32 	%r118, %r115, %r117;
	cvt.u64.u32 	%rd548, %r116;
	cvt.u64.u32 	%rd545, %r118;
	bra.uni 	$L__BB43_98;
$L__BB43_97:
	div.s64 	%rd548, %rd542, %rd224;
	mul.lo.s64 	%rd363, %rd548, %rd224;
	sub.s64 	%rd545, %rd542, %rd363;
$L__BB43_98:
	add.s64 	%rd365, %rd1, %rd359;
	ld.global.u64 	%rd366, [%rd365];
	mad.lo.s64 	%rd557, %rd366, %rd545, %rd223;
	add.s32 	%r236, %r236, -4;
$L__BB43_99:
	setp.eq.s32 	%p20, %r41, 0;
	@%p20 bra 	$L__BB43_113;
	setp.eq.s32 	%p21, %r41, 1;
	@%p21 bra 	$L__BB43_108;
	mul.wide.u32 	%rd368, %r236, 8;
	add.s64 	%rd369, %rd2, %rd368;
	ld.global.u64 	%rd235, [%rd369];
	or.b64  	%rd370, %rd548, %rd235;
	and.b64  	%rd371, %rd370, -4294967296;
	setp.ne.s64 	%p22, %rd371, 0;
	@%p22 bra 	$L__BB43_103;
	cvt.u32.u64 	%r119, %rd235;
	cvt.u32.u64 	%r120, %rd548;
	div.u32 	%r121, %r120, %r119;
	mul.lo.s32 	%r122, %r121, %r119;
	sub.s32 	%r123, %r120, %r122;
	cvt.u64.u32 	%rd549, %r121;
	cvt.u64.u32 	%rd550, %r123;
	bra.uni 	$L__BB43_104;
$L__BB43_103:
	div.s64 	%rd549, %rd548, %rd235;
	mul.lo.s64 	%rd372, %rd549, %rd235;
	sub.s64 	%rd550, %rd548, %rd372;
$L__BB43_104:
	add.s64 	%rd374, %rd1, %rd368;
	ld.global.u64 	%rd375, [%rd374];
	mad.lo.s64 	%rd242, %rd375, %rd550, %rd557;
	add.s32 	%r47, %r236, -1;
	mul.wide.u32 	%rd376, %r47, 8;
	add.s64 	%rd377, %rd2, %rd376;
	ld.global.u64 	%rd243, [%rd377];
	or.b64  	%rd378, %rd549, %rd243;
	and.b64  	%rd379, %rd378, -4294967296;
	setp.ne.s64 	%p23, %rd379, 0;
	@%p23 bra 	$L__BB43_106;
	cvt.u32.u64 	%r124, %rd243;
	cvt.u32.u64 	%r125, %rd549;
	div.u32 	%r126, %r125, %r124;
	mul.lo.s32 	%r127, %r126, %r124;
	sub.s32 	%r128, %r125, %r127;
	cvt.u64.u32 	%rd548, %r126;
	cvt.u64.u32 	%rd552, %r128;
	bra.uni 	$L__BB43_107;
$L__BB43_106:
	div.s64 	%rd548, %rd549, %rd243;
	mul.lo.s64 	%rd380, %rd548, %rd243;
	sub.s64 	%rd552, %rd549, %rd380;
$L__BB43_107:
	add.s64 	%rd382, %rd1, %rd376;
	ld.global.u64 	%rd383, [%rd382];
	mad.lo.s64 	%rd557, %rd383, %rd552, %rd242;
	add.s32 	%r236, %r236, -2;
$L__BB43_108:
	and.b32  	%r129, %r23, 1;
	setp.eq.b32 	%p24, %r129, 1;
	not.pred 	%p25, %p24;
	@%p25 bra 	$L__BB43_113;
	mul.wide.u32 	%rd384, %r236, 8;
	add.s64 	%rd385, %rd2, %rd384;
	ld.global.u64 	%rd254, [%rd385];
	or.b64  	%rd386, %rd548, %rd254;
	and.b64  	%rd387, %rd386, -4294967296;
	setp.ne.s64 	%p26, %rd387, 0;
	@%p26 bra 	$L__BB43_111;
	cvt.u32.u64 	%r130, %rd254;
	cvt.u32.u64 	%r131, %rd548;
	rem.u32 	%r132, %r131, %r130;
	cvt.u64.u32 	%rd556, %r132;
	bra.uni 	$L__BB43_112;
$L__BB43_111:
	rem.s64 	%rd556, %rd548, %rd254;
$L__BB43_112:
	add.s64 	%rd389, %rd1, %rd384;
	ld.global.u64 	%rd390, [%rd389];
	mad.lo.s64 	%rd557, %rd390, %rd556, %rd557;
$L__BB43_113:
	shl.b64 	%rd391, %rd557, 2;
	add.s64 	%rd392, %rd3, %rd391;
	ld.global.u32 	%r133, [%rd392];
	st.shared.u32 	[%r5], %r133;
$L__BB43_114:
	bar.sync 	0;
	setp.lt.u32 	%p48, %r238, 66;
	@%p48 bra 	$L__BB43_118;
$L__BB43_115:
	shr.u32 	%r51, %r238, 1;
	setp.ge.u32 	%p49, %r1, %r51;
	@%p49 bra 	$L__BB43_117;
	ld.shared.u32 	%r205, [%r5];
	shl.b32 	%r206, %r51, 2;
	add.s32 	%r207, %r5, %r206;
	ld.shared.u32 	%r208, [%r207];
	add.s32 	%r209, %r208, %r205;
	st.shared.u32 	[%r5], %r209;
$L__BB43_117:
	bar.sync 	0;
	setp.gt.u32 	%p50, %r238, 131;
	mov.u32 	%r238, %r51;
	@%p50 bra 	$L__BB43_115;
$L__BB43_118:
	setp.gt.u32 	%p51, %r1, 31;
	@%p51 bra 	$L__BB43_121;
	ld.volatile.shared.u32 	%r210, [%r5];
	ld.volatile.shared.u32 	%r211, [%r5+128];
	add.s32 	%r212, %r211, %r210;
	st.volatile.shared.u32 	[%r5], %r212;
	ld.volatile.shared.u32 	%r213, [%r5];
	ld.volatile.shared.u32 	%r214, [%r5+64];
	add.s32 	%r215, %r214, %r213;
	st.volatile.shared.u32 	[%r5], %r215;
	ld.volatile.shared.u32 	%r216, [%r5];
	ld.volatile.shared.u32 	%r217, [%r5+32];
	add.s32 	%r218, %r217, %r216;
	st.volatile.shared.u32 	[%r5], %r218;
	ld.volatile.shared.u32 	%r219, [%r5];
	ld.volatile.shared.u32 	%r220, [%r5+16];
	add.s32 	%r221, %r220, %r219;
	st.volatile.shared.u32 	[%r5], %r221;
	ld.volatile.shared.u32 	%r222, [%r5];
	ld.volatile.shared.u32 	%r223, [%r5+8];
	add.s32 	%r224, %r223, %r222;
	st.volatile.shared.u32 	[%r5], %r224;
	ld.volatile.shared.u32 	%r225, [%r5];
	ld.volatile.shared.u32 	%r226, [%r5+4];
	add.s32 	%r227, %r226, %r225;
	st.volatile.shared.u32 	[%r5], %r227;
	setp.ne.s32 	%p52, %r1, 0;
	@%p52 bra 	$L__BB43_121;
	ld.shared.u32 	%r228, [sdata_u32];
	cvta.to.global.u64 	%rd470, %rd260;
	mul.wide.u32 	%rd471, %r2, 4;
	add.s64 	%rd472, %rd470, %rd471;
	st.global.u32 	[%rd472], %r228;
$L__BB43_121:
	ret;

}
	// .globl	contiguous_reduce2_u32
.visible .entry contiguous_reduce2_u32(
	.param .u64 .ptr .align 1 contiguous_reduce2_u32_param_0,
	.param .u64 .ptr .align 1 contiguous_reduce2_u32_param_1,
	.param .u64 .ptr .align 1 contiguous_reduce2_u32_param_2,
	.param .u64 .ptr .align 1 contiguous_reduce2_u32_param_3,
	.param .u64 contiguous_reduce2_u32_param_4,
	.param .u64 contiguous_reduce2_u32_param_5,
	.param .u64 contiguous_reduce2_u32_param_6
)
{
	.reg .pred 	%p<53>;
	.reg .b32 	%r<243>;
	.reg .b64 	%rd<572>;

	ld.param.u64 	%rd266, [contiguous_reduce2_u32_param_1];
	ld.param.u64 	%rd267, [contiguous_reduce2_u32_param_2];
	ld.param.u64 	%rd268, [contiguous_reduce2_u32_param_3];
	ld.param.u64 	%rd263, [contiguous_reduce2_u32_param_4];
	ld.param.u64 	%rd264, [contiguous_reduce2_u32_param_5];
	ld.param.u64 	%rd265, [contiguous_reduce2_u32_param_6];
	cvta.to.global.u64 	%rd1, %rd268;
	cvta.to.global.u64 	%rd2, %rd267;
	cvta.to.global.u64 	%rd571, %rd266;
	mov.u32 	%r1, %tid.x;
	mov.u32 	%r2, %ctaid.x;
	mov.u32 	%r242, %ntid.x;
	mul.lo.s32 	%r51, %r2, %r242;
	shl.b32 	%r52, %r51, 1;
	add.s32 	%r4, %r52, %r1;
	shl.b32 	%r53, %r1, 2;
	mov.u32 	%r54, sdata_u32;
	add.s32 	%r5, %r54, %r53;
	mov.b32 	%r55, 0;
	st.shared.u32 	[%r5], %r55;
	add.s32 	%r56, %r4, %r242;
	cvt.u64.u32 	%rd4, %r56;
	setp.le.u64 	%p1, %rd264, %rd4;
	@%p1 bra 	$L__BB44_54;
	cvt.u64.u32 	%rd401, %r4;
	mov.u32 	%r134, %ctaid.y;
	cvt.u64.u32 	%rd402, %r134;
	mul.lo.s64 	%rd403, %rd264, %rd402;
	add.s64 	%rd525, %rd403, %rd401;
	add.s64 	%rd523, %rd403, %rd4;
	cvt.u32.u64 	%r6, %rd263;
	add.s32 	%r236, %r6, -1;
	setp.lt.s32 	%p27, %r236, 0;
	mov.b64 	%rd529, 0;
	mov.u64 	%rd530, %rd529;
	@%p27 bra 	$L__BB44_53;
	setp.lt.u32 	%p28, %r236, 3;
	mov.b64 	%rd530, 0;
	mov.u64 	%rd529, %rd530;
	@%p28 bra 	$L__BB44_30;
	add.s32 	%r234, %r6, -2;
	and.b32  	%r135, %r6, -4;
	neg.s32 	%r233, %r135;
	mov.b64 	%rd530, 0;
$L__BB44_4:
	.pragma "nounroll";
	add.s32 	%r12, %r234, 1;
	mul.wide.u32 	%rd407, %r12, 8;
	add.s64 	%rd408, %rd2, %rd407;
	ld.global.u64 	%rd11, [%rd408];
	or.b64  	%rd409, %rd525, %rd11;
	and.b64  	%rd410, %rd409, -4294967296;
	setp.ne.s64 	%p29, %rd410, 0;
	@%p29 bra 	$L__BB44_6;
	cvt.u32.u64 	%r136, %rd11;
	cvt.u32.u64 	%r137, %rd525;
	div.u32 	%r138, %r137, %r136;
	mul.lo.s32 	%r139, %r138, %r136;
	sub.s32 	%r140, %r137, %r139;
	cvt.u64.u32 	%rd491, %r138;
	cvt.u64.u32 	%rd492, %r140;
	bra.uni 	$L__BB44_7;
$L__BB44_6:
	div.s64 	%rd491, %rd525, %rd11;
	mul.lo.s64 	%rd411, %rd491, %rd11;
	sub.s64 	%rd492, %rd525, %rd411;
$L__BB44_7:
	mul.wide.u32 	%rd412, %r12, 8;
	add.s64 	%rd413, %rd1, %rd412;
	ld.global.u64 	%rd18, [%rd413];
	mad.lo.s64 	%rd19, %rd18, %rd492, %rd529;
	or.b64  	%rd414, %rd523, %rd11;
	and.b64  	%rd415, %rd414, -4294967296;
	setp.ne.s64 	%p30, %rd415, 0;
	@%p30 bra 	$L__BB44_9;
	cvt.u32.u64 	%r141, %rd11;
	cvt.u32.u64 	%r142, %rd523;
	div.u32 	%r143, %r142, %r141;
	mul.lo.s32 	%r144, %r143, %r141;
	sub.s32 	%r145, %r142, %r144;
	cvt.u64.u32 	%rd493, %r143;
	cvt.u64.u32 	%rd494, %r145;
	bra.uni 	$L__BB44_10;
$L__BB44_9:
	div.s64 	%rd493, %rd523, %rd11;
	mul.lo.s64 	%rd416, %rd493, %rd11;
	sub.s64 	%rd494, %rd523, %rd416;
$L__BB44_10:
	mad.lo.s64 	%rd26, %rd494, %rd18, %rd530;
	mul.wide.u32 	%rd417, %r234, 8;
	add.s64 	%rd418, %rd2, %rd417;
	ld.global.u64 	%rd27, [%rd418];
	or.b64  	%rd419, %rd491, %rd27;
	and.b64  	%rd420, %rd419, -4294967296;
	setp.ne.s64 	%p31, %rd420, 0;
	@%p31 bra 	$L__BB44_12;
	cvt.u32.u64 	%r146, %rd27;
	cvt.u32.u64 	%r147, %rd491;
	div.u32 	%r148, %r147, %r146;
	mul.lo.s32 	%r149, %r148, %r146;
	sub.s32 	%r150, %r147, %r149;
	cvt.u64.u32 	%rd495, %r148;
	cvt.u64.u32 	%rd496, %r150;
	bra.uni 	$L__BB44_13;
$L__BB44_12:
	div.s64 	%rd495, %rd491, %rd27;
	mul.lo.s64 	%rd421, %rd495, %rd27;
	sub.s64 	%rd496, %rd491, %rd421;
$L__BB44_13:
	mul.wide.u32 	%rd422, %r234, 8;
	add.s64 	%rd423, %rd1, %rd422;
	ld.global.u64 	%rd34, [%rd423];
	mad.lo.s64 	%rd35, %rd34, %rd496, %rd19;
	or.b64  	%rd424, %rd493, %rd27;
	and.b64  	%rd425, %rd424, -4294967296;
	setp.ne.s64 	%p32, %rd425, 0;
	@%p32 bra 	$L__BB44_15;
	cvt.u32.u64 	%r151, %rd27;
	cvt.u32.u64 	%r152, %rd493;
	div.u32 	%r153, %r152, %r151;
	mul.lo.s32 	%r154, %r153, %r151;
	sub.s32 	%r155, %r152, %r154;
	cvt.u64.u32 	%rd497, %r153;
	cvt.u64.u32 	%rd498, %r155;
	bra.uni 	$L__BB44_16;
$L__BB44_15:
	div.s64 	%rd497, %rd493, %rd27;
	mul.lo.s64 	%rd426, %rd497, %rd27;
	sub.s64 	%rd498, %rd493, %rd426;
$L__BB44_16:
	mad.lo.s64 	%rd42, %rd498, %rd34, %rd26;
	add.s32 	%r13, %r234, -1;
	mul.wide.u32 	%rd427, %r13, 8;
	add.s64 	%rd428, %rd2, %rd427;
	ld.global.u64 	%rd43, [%rd428];
	or.b64  	%rd429, %rd495, %rd43;
	and.b64  	%rd430, %rd429, -4294967296;
	setp.ne.s64 	%p33, %rd430, 0;
	@%p33 bra 	$L__BB44_18;
	cvt.u32.u64 	%r156, %rd43;
	cvt.u32.u64 	%r157, %rd495;
	div.u32 	%r158, %r157, %r156;
	mul.lo.s32 	%r159, %r158, %r156;
	sub.s32 	%r160, %r157, %r159;
	cvt.u64.u32 	%rd499, %r158;
	cvt.u64.u32 	%rd500, %r160;
	bra.uni 	$L__BB44_19;
$L__BB44_18:
	div.s64 	%rd499, %rd495, %rd43;
	mul.lo.s64 	%rd431, %rd499, %rd43;
	sub.s64 	%rd500, %rd495, %rd431;
$L__BB44_19:
	mul.wide.u32 	%rd432, %r13, 8;
	add.s64 	%rd433, %rd1, %rd432;
	ld.global.u64 	%rd50, [%rd433];
	mad.lo.s64 	%rd51, %rd50, %rd500, %rd35;
	or.b64  	%rd434, %rd497, %rd43;
	and.b64  	%rd435, %rd434, -4294967296;
	setp.ne.s64 	%p34, %rd435, 0;
	@%p34 bra 	$L__BB44_21;
	cvt.u32.u64 	%r161, %rd43;
	cvt.u32.u64 	%r162, %rd497;
	div.u32 	%r163, %r162, %r161;
	mul.lo.s32 	%r164, %r163, %r161;
	sub.s32 	%r165, %r162, %r164;
	cvt.u64.u32 	%rd501, %r163;
	cvt.u64.u32 	%rd502, %r165;
	bra.uni 	$L__BB44_22;
$L__BB44_21:
	div.s64 	%rd501, %rd497, %rd43;
	mul.lo.s64 	%rd436, %rd501, %rd43;
	sub.s64 	%rd502, %rd497, %rd436;
$L__BB44_22:
	mad.lo.s64 	%rd58, %rd502, %rd50, %rd42;
	add.s32 	%r166, %r234, -2;
	mul.wide.u32 	%rd437, %r166, 8;
	add.s64 	%rd438, %rd2, %rd437;
	ld.global.u64 	%rd59, [%rd438];
	or.b64  	%rd439, %rd499, %rd59;
	and.b64  	%rd440, %rd439, -4294967296;
	setp.ne.s64 	%p35, %rd440, 0;
	@%p35 bra 	$L__BB44_24;
	cvt.u32.u64 	%r167, %rd59;
	cvt.u32.u64 	%r168, %rd499;
	div.u32 	%r169, %r168, %r167;
	mul.lo.s32 	%r170, %r169, %r167;
	sub.s32 	%r171, %r168, %r170;
	cvt.u64.u32 	%rd525, %r169;
	cvt.u64.u32 	%rd504, %r171;
	bra.uni 	$L__BB44_25;
$L__BB44_24:
	div.s64 	%rd525, %rd499, %rd59;
	mul.lo.s64 	%rd441, %rd525, %rd59;
	sub.s64 	%rd504, %rd499, %rd441;
$L__BB44_25:
	mul.wide.u32 	%rd442, %r166, 8;
	add.s64 	%rd443, %rd1, %rd442;
	ld.global.u64 	%rd66, [%rd443];
	mad.lo.s64 	%rd529, %rd66, %rd504, %rd51;
	or.b64  	%rd444, %rd501, %rd59;
	and.b64  	%rd445, %rd444, -4294967296;
	setp.ne.s64 	%p36, %rd445, 0;
	@%p36 bra 	$L__BB44_27;
	cvt.u32.u64 	%r173, %rd59;
	cvt.u32.u64 	%r174, %rd501;
	div.u32 	%r175, %r174, %r173;
	mul.lo.s32 	%r176, %r175, %r173;
	sub.s32 	%r177, %r174, %r176;
	cvt.u64.u32 	%rd523, %r175;
	cvt.u64.u32 	%rd506, %r177;
	bra.uni 	$L__BB44_28;
$L__BB44_27:
	div.s64 	%rd523, %rd501, %rd59;
	mul.lo.s64 	%rd446, %rd523, %rd59;
	sub.s64 	%rd506, %rd501, %rd446;
$L__BB44_28:
	mad.lo.s64 	%rd530, %rd506, %rd66, %rd58;
	add.s32 	%r234, %r234, -4;
	add.s32 	%r233, %r233, 4;
	setp.ne.s32 	%p37, %r233, 0;
	@%p37 bra 	$L__BB44_4;
	add.s32 	%r236, %r234, 1;
$L__BB44_30:
	and.b32  	%r18, %r6, 3;
	setp.eq.s32 	%p38, %r18, 0;
	@%p38 bra 	$L__BB44_53;
	setp.eq.s32 	%p39, %r18, 1;
	@%p39 bra 	$L__BB44_45;
	mul.wide.u32 	%rd448, %r236, 8;
	add.s64 	%rd449, %rd2, %rd448;
	ld.global.u64 	%rd81, [%rd449];
	or.b64  	%rd450, %rd525, %rd81;
	and.b64  	%rd451, %rd450, -4294967296;
	setp.ne.s64 	%p40, %rd451, 0;
	@%p40 bra 	$L__BB44_34;
	cvt.u32.u64 	%r178, %rd81;
	cvt.u32.u64 	%r179, %rd525;
	div.u32 	%r180, %r179, %r178;
	mul.lo.s32 	%r181, %r180, %r178;
	sub.s32 	%r182, %r179, %r181;
	cvt.u64.u32 	%rd513, %r180;
	cvt.u64.u32 	%rd514, %r182;
	bra.uni 	$L__BB44_35;
$L__BB44_34:
	div.s64 	%rd513, %rd525, %rd81;
	mul.lo.s64 	%rd452, %rd513, %rd81;
	sub.s64 	%rd514, %rd525, %rd452;
$L__BB44_35:
	add.s64 	%rd454, %rd1, %rd448;
	ld.global.u64 	%rd88, [%rd454];
	mad.lo.s64 	%rd89, %rd88, %rd514, %rd529;
	or.b64  	%rd455, %rd523, %rd81;
	and.b64  	%rd456, %rd455, -4294967296;
	setp.ne.s64 	%p41, %rd456, 0;
	@%p41 bra 	$L__BB44_37;
	cvt.u32.u64 	%r183, %rd81;
	cvt.u32.u64 	%r184, %rd523;
	div.u32 	%r185, %r184, %r183;
	mul.lo.s32 	%r186, %r185, %r183;
	sub.s32 	%r187, %r184, %r186;
	cvt.u64.u32 	%rd515, %r185;
	cvt.u64.u32 	%rd516, %r187;
	bra.uni 	$L__BB44_38;
$L__BB44_37:
	div.s64 	%rd515, %rd523, %rd81;
	mul.lo.s64 	%rd457, %rd515, %rd81;
	sub.s64 	%rd516, %rd523, %rd457;
$L__BB44_38:
	mad.lo.s64 	%rd96, %rd516, %rd88, %rd530;
	add.s32 	%r19, %r236, -1;
	mul.wide.u32 	%rd458, %r19, 8;
	add.s64 	%rd459, %rd2, %rd458;
	ld.global.u64 	%rd97, [%rd459];
	or.b64  	%rd460, %rd513, %rd97;
	and.b64  	%rd461, %rd460, -4294967296;
	setp.ne.s64 	%p42, %rd461, 0;
	@%p42 bra 	$L__BB44_40;
	cvt.u32.u64 	%r188, %rd97;
	cvt.u32.u64 	%r189, %rd513;
	div.u32 	%r190, %r189, %r188;
	mul.lo.s32 	%r191, %r190, %r188;
	sub.s32 	%r192, %r189, %r191;
	cvt.u64.u32 	%rd525, %r190;
	cvt.u64.u32 	%rd518, %r192;
	bra.uni 	$L__BB44_41;
$L__BB44_40:
	div.s64 	%rd525, %rd513, %rd97;
	mul.lo.s64 	%rd462, %rd525, %rd97;
	sub.s64 	%rd518, %rd513, %rd462;
$L__BB44_41:
	add.s64 	%rd464, %rd1, %rd458;
	ld.global.u64 	%rd104, [%rd464];
	mad.lo.s64 	%rd529, %rd104, %rd518, %rd89;
	or.b64  	%rd465, %rd515, %rd97;
	and.b64  	%rd466, %rd465, -4294967296;
	setp.ne.s64 	%p43, %rd466, 0;
	@%p43 bra 	$L__BB44_43;
	cvt.u32.u64 	%r193, %rd97;
	cvt.u32.u64 	%r194, %rd515;
	div.u32 	%r195, %r194, %r193;
	mul.lo.s32 	%r196, %r195, %r193;
	sub.s32 	%r197, %r194, %r196;
	cvt.u64.u32 	%rd523, %r195;
	cvt.u64.u32 	%rd520, %r197;
	bra.uni 	$L__BB44_44;
$L__BB44_43:
	div.s64 	%rd523, %rd515, %rd97;
	mul.lo.s64 	%rd467, %rd523, %rd97;
	sub.s64 	%rd520, %rd515, %rd467;
$L__BB44_44:
	mad.lo.s64 	%rd530, %rd520, %rd104, %rd96;
	add.s32 	%r236, %r236, -2;
$L__BB44_45:
	and.b32  	%r198, %r6, 1;
	setp.eq.b32 	%p44, %r198, 1;
	not.pred 	%p45, %p44;
	@%p45 bra 	$L__BB44_53;
	mul.wide.u32 	%rd468, %r236, 8;
	add.s64 	%rd469, %rd2, %rd468;
	ld.global.u64 	%rd119, [%rd469];
	or.b64  	%rd470, %rd525, %rd119;
	and.b64  	%rd471, %rd470, -4294967296;
	setp.ne.s64 	%p46, %rd471, 0;
	@%p46 bra 	$L__BB44_48;
	cvt.u32.u64 	%r199, %rd119;
	cvt.u32.u64 	%r200, %rd525;
	rem.u32 	%r201, %r200, %r199;
	cvt.u64.u32 	%rd527, %r201;
	bra.uni 	$L__BB44_49;
$L__BB44_48:
	rem.s64 	%rd527, %rd525, %rd119;
$L__BB44_49:
	add.s64 	%rd473, %rd1, %rd468;
	ld.global.u64 	%rd123, [%rd473];
	mad.lo.s64 	%rd529, %rd123, %rd527, %rd529;
	or.b64  	%rd474, %rd523, %rd119;
	and.b64  	%rd475, %rd474, -4294967296;
	setp.ne.s64 	%p47, %rd475, 0;
	@%p47 bra 	$L__BB44_51;
	cvt.u32.u64 	%r202, %rd119;
	cvt.u32.u64 	%r203, %rd523;
	rem.u32 	%r204, %r203, %r202;
	cvt.u64.u32 	%rd528, %r204;
	bra.uni 	$L__BB44_52;
$L__BB44_51:
	rem.s64 	%rd528, %rd523, %rd119;
$L__BB44_52:
	mad.lo.s64 	%rd530, %rd528, %rd123, %rd530;
$L__BB44_53:
	shl.b64 	%rd476, %rd529, 2;
	add.s64 	%rd477, %rd571, %rd476;
	ld.global.u32 	%r205, [%rd477];
	shl.b64 	%rd478, %rd530, 2;
	add.s64 	%rd479, %rd571, %rd478;
	ld.global.u32 	%r206, [%rd479];
	add.s32 	%r207, %r206, %r205;
	st.shared.u32 	[%r5], %r207;
	bra.uni 	$L__BB44_114;
$L__BB44_54:
	cvt.u64.u32 	%rd131, %r4;
	setp.le.u64 	%p2, %rd264, %rd131;
	@%p2 bra 	$L__BB44_114;
	mov.u32 	%r57, %ctaid.y;
	cvt.u64.u32 	%rd269, %r57;
	mad.lo.s64 	%rd562, %rd264, %rd269, %rd131;
	cvt.u32.u64 	%r22, %rd263;
	add.s32 	%r240, %r22, -1;
	setp.lt.s32 	%p3, %r240, 0;
	@%p3 bra 	$L__BB44_113;
	and.b32  	%r24, %r22, 7;
	setp.lt.u32 	%p4, %r240, 7;
	@%p4 bra 	$L__BB44_84;
	add.s32 	%r238, %r22, -4;
	and.b32  	%r58, %r22, -8;
	neg.s32 	%r237, %r58;
$L__BB44_58:
	.pragma "nounroll";
	add.s32 	%r29, %r238, 3;
	mul.wide.u32 	%rd271, %r29, 8;
	add.s64 	%rd272, %rd2, %rd271;
	ld.global.u64 	%rd135, [%rd272];
	or.b64  	%rd273, %rd562, %rd135;
	and.b64  	%rd274, %rd273, -4294967296;
	setp.ne.s64 	%p5, %rd274, 0;
	@%p5 bra 	$L__BB44_60;
	cvt.u32.u64 	%r59, %rd135;
	cvt.u32.u64 	%r60, %rd562;
	div.u32 	%r61, %r60, %r59;
	mul.lo.s32 	%r62, %r61, %r59;
	sub.s32 	%r63, %r60, %r62;
	cvt.u64.u32 	%rd533, %r61;
	cvt.u64.u32 	%rd534, %r63;
	bra.uni 	$L__BB44_61;
$L__BB44_60:
	div.s64 	%rd533, %rd562, %rd135;
	mul.lo.s64 	%rd275, %rd533, %rd135;
	sub.s64 	%rd534, %rd562, %rd275;
$L__BB44_61:
	add.s64 	%rd277, %rd1, %rd271;
	ld.global.u64 	%rd278, [%rd277];
	mul.lo.s64 	%rd142, %rd278, %rd534;
	add.s32 	%r30, %r238, 2;
	mul.wide.u32 	%rd279, %r30, 8;
	add.s64 	%rd280, %rd2, %rd279;
	ld.global.u64 	%rd143, [%rd280];
	or.b64  	%rd281, %rd533, %rd143;
	and.b64  	%rd282, %rd281, -4294967296;
	setp.ne.s64 	%p6, %rd282, 0;
	@%p6 bra 	$L__BB44_63;
	cvt.u32.u64 	%r64, %rd143;
	cvt.u32.u64 	%r65, %rd533;
	div.u32 	%r66, %r65, %r64;
	mul.lo.s32 	%r67, %r66, %r64;
	sub.s32 	%r68, %r65, %r67;
	cvt.u64.u32 	%rd535, %r66;
	cvt.u64.u32 	%rd536, %r68;
	bra.uni 	$L__BB44_64;
$L__BB44_63:
	div.s64 	%rd535, %rd533, %rd143;
	mul.lo.s64 	%rd283, %rd535, %rd143;
	sub.s64 	%rd536, %rd533, %rd283;
$L__BB44_64:
	add.s64 	%rd285, %rd1, %rd279;
	ld.global.u64 	%rd286, [%rd285];
	mad.lo.s64 	%rd150, %rd286, %rd536, %rd142;
	add.s32 	%r31, %r238, 1;
	mul.wide.u32 	%rd287, %r31, 8;
	add.s64 	%rd288, %rd2, %rd287;
	ld.global.u64 	%rd151, [%rd288];
	or.b64  	%rd289, %rd535, %rd151;
	and.b64  	%rd290, %rd289, -4294967296;
	setp.ne.s64 	%p7, %rd290, 0;
	@%p7 bra 	$L__BB44_66;
	cvt.u32.u64 	%r69, %rd151;
	cvt.u32.u64 	%r70, %rd535;
	div.u32 	%r71, %r70, %r69;
	mul.lo.s32 	%r72, %r71, %r69;
	sub.s32 	%r73, %r70, %r72;
	cvt.u64.u32 	%rd537, %r71;
	cvt.u64.u32 	%rd538, %r73;
	bra.uni 	$L__BB44_67;
$L__BB44_66:
	div.s64 	%rd537, %rd535, %rd151;
	mul.lo.s64 	%rd291, %rd537, %rd151;
	sub.s64 	%rd538, %rd535, %rd291;
$L__BB44_67:
	add.s64 	%rd293, %rd1, %rd287;
	ld.global.u64 	%rd294, [%rd293];
	mad.lo.s64 	%rd158, %rd294, %rd538, %rd150;
	add.s32 	%r32, %r238, -4;
	mul.wide.u32 	%rd295, %r238, 8;
	add.s64 	%rd296, %rd2, %rd295;
	ld.global.u64 	%rd159, [%rd296];
	or.b64  	%rd297, %rd537, %rd159;
	and.b64  	%rd298, %rd297, -4294967296;
	setp.ne.s64 	%p8, %rd298, 0;
	@%p8 bra 	$L__BB44_69;
	cvt.u32.u64 	%r74, %rd159;
	cvt.u32.u64 	%r75, %rd537;
	div.u32 	%r76, %r75, %r74;
	mul.lo.s32 	%r77, %r76, %r74;
	sub.s32 	%r78, %r75, %r77;
	cvt.u64.u32 	%rd539, %r76;
	cvt.u64.u32 	%rd540, %r78;
	bra.uni 	$L__BB44_70;
$L__BB44_69:
	div.s64 	%rd539, %rd537, %rd159;
	mul.lo.s64 	%rd299, %rd539, %rd159;
	sub.s64 	%rd540, %rd537, %rd299;
$L__BB44_70:
	add.s64 	%rd301, %rd1, %rd295;
	ld.global.u64 	%rd302, [%rd301];
	mad.lo.s64 	%rd166, %rd302, %rd540, %rd158;
	add.s32 	%r33, %r238, -1;
	mul.wide.u32 	%rd303, %r33, 8;
	add.s64 	%rd304, %rd2, %rd303;
	ld.global.u64 	%rd167, [%rd304];
	or.b64  	%rd305, %rd539, %rd167;
	and.b64  	%rd306, %rd305, -4294967296;
	setp.ne.s64 	%p9, %rd306, 0;
	@%p9 bra 	$L__BB44_72;
	cvt.u32.u64 	%r79, %rd167;
	cvt.u32.u64 	%r80, %rd539;
	div.u32 	%r81, %r80, %r79;
	mul.lo.s32 	%r82, %r81, %r79;
	sub.s32 	%r83, %r80, %r82;
	cvt.u64.u32 	%rd541, %r81;
	cvt.u64.u32 	%rd542, %r83;
	bra.uni 	$L__BB44_73;
$L__BB44_72:
	div.s64 	%rd541, %rd539, %rd167;
	mul.lo.s64 	%rd307, %rd541, %rd167;
	sub.s64 	%rd542, %rd539, %rd307;
$L__BB44_73:
	add.s64 	%rd309, %rd1, %rd303;
	ld.global.u64 	%rd310, [%rd309];
	mad.lo.s64 	%rd174, %rd310, %rd542, %rd166;
	add.s32 	%r34, %r238, -2;
	mul.wide.u32 	%rd311, %r34, 8;
	add.s64 	%rd312, %rd2, %rd311;
	ld.global.u64 	%rd175, [%rd312];
	or.b64  	%rd313, %rd541, %rd175;
	and.b64  	%rd314, %rd313, -4294967296;
	setp.ne.s64 	%p10, %rd314, 0;
	@%p10 bra 	$L__BB44_75;
	cvt.u32.u64 	%r84, %rd175;
	cvt.u32.u64 	%r85, %rd541;
	div.u32 	%r86, %r85, %r84;
	mul.lo.s32 	%r87, %r86, %r84;
	sub.s32 	%r88, %r85, %r87;
	cvt.u64.u32 	%rd543, %r86;
	cvt.u64.u32 	%rd544, %r88;
	bra.uni 	$L__BB44_76;
$L__BB44_75:
	div.s64 	%rd543, %rd541, %rd175;
	mul.lo.s64 	%rd315, %rd543, %rd175;
	sub.s64 	%rd544, %rd541, %rd315;
$L__BB44_76:
	add.s64 	%rd317, %rd1, %rd311;
	ld.global.u64 	%rd318, [%rd317];
	mad.lo.s64 	%rd182, %rd318, %rd544, %rd174;
	add.s32 	%r35, %r238, -3;
	mul.wide.u32 	%rd319, %r35, 8;
	add.s64 	%rd320, %rd2, %rd319;
	ld.global.u64 	%rd183, [%rd320];
	or.b64  	%rd321, %rd543, %rd183;
	and.b64  	%rd322, %rd321, -4294967296;
	setp.ne.s64 	%p11, %rd322, 0;
	@%p11 bra 	$L__BB44_78;
	cvt.u32.u64 	%r89, %rd183;
	cvt.u32.u64 	%r90, %rd543;
	div.u32 	%r91, %r90, %r89;
	mul.lo.s32 	%r92, %r91, %r89;
	sub.s32 	%r93, %r90, %r92;
	cvt.u64.u32 	%rd545, %r91;
	cvt.u64.u32 	%rd546, %r93;
	bra.uni 	$L__BB44_79;
$L__BB44_78:
	div.s64 	%rd545, %rd543, %rd183;
	mul.lo.s64 	%rd323, %rd545, %rd183;
	sub.s64 	%rd546, %rd543, %rd323;
$L__BB44_79:
	add.s64 	%rd325, %rd1, %rd319;
	ld.global.u64 	%rd326, [%rd325];
	mad.lo.s64 	%rd190, %rd326, %rd546, %rd182;
	mul.wide.u32 	%rd327, %r32, 8;
	add.s64 	%rd328, %rd2, %rd327;
	ld.global.u64 	%rd191, [%rd328];
	or.b64  	%rd329, %rd545, %rd191;
	and.b64  	%rd330, %rd329, -4294967296;
	setp.ne.s64 	%p12, %rd330, 0;
	@%p12 bra 	$L__BB44_81;
	cvt.u32.u64 	%r94, %rd191;
	cvt.u32.u64 	%r95, %rd545;
	div.u32 	%r96, %r95, %r94;
	mul.lo.s32 	%r97, %r96, %r94;
	sub.s32 	%r98, %r95, %r97;
	cvt.u64.u32 	%rd562, %r96;
	cvt.u64.u32 	%rd548, %r98;
	bra.uni 	$L__BB44_82;
$L__BB44_81:
	div.s64 	%rd562, %rd545, %rd191;
	mul.lo.s64 	%rd331, %rd562, %rd191;
	sub.s64 	%rd548, %rd545, %rd331;
$L__BB44_82:
	add.s64 	%rd333, %rd1, %rd327;
	ld.global.u64 	%rd334, [%rd333];
	mad.lo.s64 	%rd335, %rd334, %rd548, %rd190;
	shl.b64 	%rd336, %rd335, 2;
	add.s64 	%rd571, %rd571, %rd336;
	add.s32 	%r238, %r238, -8;
	add.s32 	%r237, %r237, 8;
	setp.ne.s32 	%p13, %r237, 0;
	@%p13 bra 	$L__BB44_58;
	add.s32 	%r240, %r238, 3;
$L__BB44_84:
	setp.eq.s32 	%p14, %r24, 0;
	@%p14 bra 	$L__BB44_113;
	and.b32  	%r40, %r22, 3;
	setp.lt.u32 	%p15, %r24, 4;
	@%p15 bra 	$L__BB44_99;
	mul.wide.u32 	%rd338, %r240, 8;
	add.s64 	%rd339, %rd2, %rd338;
	ld.global.u64 	%rd202, [%rd339];
	or.b64  	%rd340, %rd562, %rd202;
	and.b64  	%rd341, %rd340, -4294967296;
	setp.ne.s64 	%p16, %rd341, 0;
	@%p16 bra 	$L__BB44_88;
	cvt.u32.u64 	%r99, %rd202;
	cvt.u32.u64 	%r100, %rd562;
	div.u32 	%r101, %r100, %r99;
	mul.lo.s32 	%r102, %r101, %r99;
	sub.s32 	%r103, %r100, %r102;
	cvt.u64.u32 	%rd552, %r101;
	cvt.u64.u32 	%rd553, %r103;
	bra.uni 	$L__BB44_89;
$L__BB44_88:
	div.s64 	%rd552, %rd562, %rd202;
	mul.lo.s64 	%rd342, %rd552, %rd202;
	sub.s64 	%rd553, %rd562, %rd342;
$L__BB44_89:
	add.s64 	%rd344, %rd1, %rd338;
	ld.global.u64 	%rd345, [%rd344];
	mul.lo.s64 	%rd209, %rd345, %rd553;
	add.s32 	%r41, %r240, -1;
	mul.wide.u32 	%rd346, %r41, 8;
	add.s64 	%rd347, %rd2, %rd346;
	ld.global.u64 	%rd210, [%rd347];
	or.b64  	%rd348, %rd552, %rd210;
	and.b64  	%rd349, %rd348, -4294967296;
	setp.ne.s64 	%p17, %rd349, 0;
	@%p17 bra 	$L__BB44_91;
	cvt.u32.u64 	%r104, %rd210;
	cvt.u32.u64 	%r105, %rd552;
	div.u32 	%r106, %r105, %r104;
	mul.lo.s32 	%r107, %r106, %r104;
	sub.s32 	%r108, %r105, %r107;
	cvt.u64.u32 	%rd554, %r106;
	cvt.u64.u32 	%rd555, %r108;
	bra.uni 	$L__BB44_92;
$L__BB44_91:
	div.s64 	%rd554, %rd552, %rd210;
	mul.lo.s64 	%rd350, %rd554, %rd210;
	sub.s64 	%rd555, %rd552, %rd350;
$L__BB44_92:
	add.s64 	%rd352, %rd1, %rd346;
	ld.global.u64 	%rd353, [%rd352];
	mad.lo.s64 	%rd217, %rd353, %rd555, %rd209;
	add.s32 	%r42, %r240, -2;
	mul.wide.u32 	%rd354, %r42, 8;
	add.s64 	%rd355, %rd2, %rd354;
	ld.global.u64 	%rd218, [%rd355];
	or.b64  	%rd356, %rd554, %rd218;
	and.b64  	%rd357, %rd356, -4294967296;
	setp.ne.s64 	%p18, %rd357, 0;
	@%p18 bra 	$L__BB44_94;
	cvt.u32.u64 	%r109, %rd218;
	cvt.u32.u64 	%r110, %rd554;
	div.u32 	%r111, %r110, %r109;
	mul.lo.s32 	%r112, %r111, %r109;
	sub.s32 	%r113, %r110, %r112;
	cvt.u64.u32 	%rd556, %r111;
	cvt.u64.u32 	%rd557, %r113;
	bra.uni 	$L__BB44_95;
$L__BB44_94:
	div.s64 	%rd556, %rd554, %rd218;
	mul.lo.s64 	%rd358, %rd556, %rd218;
	sub.s64 	%rd557, %rd554, %rd358;
$L__BB44_95:
	add.s64 	%rd360, %rd1, %rd354;
	ld.global.u64 	%rd361, [%rd360];
	mad.lo.s64 	%rd225, %rd361, %rd557, %rd217;
	add.s32 	%r43, %r240, -3;
	mul.wide.u32 	%rd362, %r43, 8;
	add.s64 	%rd363, %rd2, %rd362;
	ld.global.u64 	%rd226, [%rd363];
	or.b64  	%rd364, %rd556, %rd226;
	and.b64  	%rd365, %rd364, -4294967296;
	setp.ne.s64 	%p19, %rd365, 0;
	@%p19 bra 	$L__BB44_97;
	cvt.u32.u64 	%r114, %rd226;
	cvt.u32.u64 	%r115, %rd556;
	div.u32 	%r116, %r115, %r114;
	mul.lo.s32 	%r117, %r116, %r114;
	sub.s32 	%r118, %r115, %r117;
	cvt.u64.u32 	%rd562, %r116;
	cvt.u64.u32 	%rd559, %r118;
	bra.uni 	$L__BB44_98;
$L__BB44_97:
	div.s64 	%rd562, %rd556, %rd226;
	mul.lo.s64 	%rd366, %rd562, %rd226;
	sub.s64 	%rd559, %rd556, %rd366;
$L__BB44_98:
	add.s64 	%rd368, %rd1, %rd362;
	ld.global.u64 	%rd369, [%rd368];
	mad.lo.s64 	%rd370, %rd369, %rd559, %rd225;
	shl.b64 	%rd371, %rd370, 2;
	add.s64 	%rd571, %rd571, %rd371;
	add.s32 	%r240, %r240, -4;
$L__BB44_99:
	setp.eq.s32 	%p20, %r40, 0;
	@%p20 bra 	$L__BB44_113;
	setp.eq.s32 	%p21, %r40, 1;
	@%p21 bra 	$L__BB44_108;
	mul.wide.u32 	%rd373, %r240, 8;
	add.s64 	%rd374, %rd2, %rd373;
	ld.global.u64 	%rd237, [%rd374];
	or.b64  	%rd375, %rd562, %rd237;
	and.b64  	%rd376, %rd375, -4294967296;
	setp.ne.s64 	%p22, %rd376, 0;
	@%p22 bra 	$L__BB44_103;
	cvt.u32.u64 	%r119, %rd237;
	cvt.u32.u64 	%r120, %rd562;
	div.u32 	%r121, %r120, %r119;
	mul.lo.s32 	%r122, %r121, %r119;
	sub.s32 	%r123, %r120, %r122;
	cvt.u64.u32 	%rd563, %r121;
	cvt.u64.u32 	%rd564, %r123;
	bra.uni 	$L__BB44_104;
$L__BB44_103:
	div.s64 	%rd563, %rd562, %rd237;
	mul.lo.s64 	%rd377, %rd563, %rd237;
	sub.s64 	%rd564, %rd562, %rd377;
$L__BB44_104:
	add.s64 	%rd379, %rd1, %rd373;
	ld.global.u64 	%rd380, [%rd379];
	mul.lo.s64 	%rd244, %rd380, %rd564;
	add.s32 	%r46, %r240, -1;
	mul.wide.u32 	%rd381, %r46, 8;
	add.s64 	%rd382, %rd2, %rd381;
	ld.global.u64 	%rd245, [%rd382];
	or.b64  	%rd383, %rd563, %rd245;
	and.b64  	%rd384, %rd383, -4294967296;
	setp.ne.s64 	%p23, %rd384, 0;
	@%p23 bra 	$L__BB44_106;
	cvt.u32.u64 	%r124, %rd245;
	cvt.u32.u64 	%r125, %rd563;
	div.u32 	%r126, %r125, %r124;
	mul.lo.s32 	%r127, %r126, %r124;
	sub.s32 	%r128, %r125, %r127;
	cvt.u64.u32 	%rd562, %r126;
	cvt.u64.u32 	%rd566, %r128;
	bra.uni 	$L__BB44_107;
$L__BB44_106:
	div.s64 	%rd562, %rd563, %rd245;
	mul.lo.s64 	%rd385, %rd562, %rd245;
	sub.s64 	%rd566, %rd563, %rd385;
$L__BB44_107:
	add.s64 	%rd387, %rd1, %rd381;
	ld.global.u64 	%rd388, [%rd387];
	mad.lo.s64 	%rd389, %rd388, %rd566, %rd244;
	shl.b64 	%rd390, %rd389, 2;
	add.s64 	%rd571, %rd571, %rd390;
	add.s32 	%r240, %r240, -2;
$L__BB44_108:
	and.b32  	%r129, %r22, 1;
	setp.eq.b32 	%p24, %r129, 1;
	not.pred 	%p25, %p24;
	@%p25 bra 	$L__BB44_113;
	mul.wide.u32 	%rd391, %r240, 8;
	add.s64 	%rd392, %rd2, %rd391;
	ld.global.u64 	%rd256, [%rd392];
	or.b64  	%rd393, %rd562, %rd256;
	and.b64  	%rd394, %rd393, -4294967296;
	setp.ne.s64 	%p26, %rd394, 0;
	@%p26 bra 	$L__BB44_111;
	cvt.u32.u64 	%r130, %rd256;
	cvt.u32.u64 	%r131, %rd562;
	rem.u32 	%r132, %r131, %r130;
	cvt.u64.u32 	%rd570, %r132;
	bra.uni 	$L__BB44_112;
$L__BB44_111:
	rem.s64 	%rd570, %rd562, %rd256;
$L__BB44_112:
	add.s64 	%rd396, %rd1, %rd391;
	ld.global.u64 	%rd397, [%rd396];
	mul.lo.s64 	%rd398, %rd397, %rd570;
	shl.b64 	%rd399, %rd398, 2;
	add.s64 	%rd571, %rd571, %rd399;
$L__BB44_113:
	ld.global.u32 	%r133, [%rd571];
	st.shared.u32 	[%r5], %r133;
$L__BB44_114:
	bar.sync 	0;
	setp.lt.u32 	%p48, %r242, 66;
	@%p48 bra 	$L__BB44_118;
$L__BB44_115:
	shr.u32 	%r50, %r242, 1;
	setp.ge.u32 	%p49, %r1, %r50;
	@%p49 bra 	$L__BB44_117;
	ld.shared.u32 	%r208, [%r5];
	shl.b32 	%r209, %r50, 2;
	add.s32 	%r210, %r5, %r209;
	ld.shared.u32 	%r211, [%r210];
	add.s32 	%r212, %r211, %r208;
	st.shared.u32 	[%r5], %r212;
$L__BB44_117:
	bar.sync 	0;
	setp.gt.u32 	%p50, %r242, 131;
	mov.u32 	%r242, %r50;
	@%p50 bra 	$L__BB44_115;
$L__BB44_118:
	setp.gt.u32 	%p51, %r1, 31;
	@%p51 bra 	$L__BB44_121;
	ld.volatile.shared.u32 	%r213, [%r5];
	ld.volatile.shared.u32 	%r214, [%r5+128];
	add.s32 	%r215, %r214, %r213;
	st.volatile.shared.u32 	[%r5], %r215;
	ld.volatile.shared.u32 	%r216, [%r5];
	ld.volatile.shared.u32 	%r217, [%r5+64];
	add.s32 	%r218, %r217, %r216;
	st.volatile.shared.u32 	[%r5], %r218;
	ld.volatile.shared.u32 	%r219, [%r5];
	ld.volatile.shared.u32 	%r220, [%r5+32];
	add.s32 	%r221, %r220, %r219;
	st.volatile.shared.u32 	[%r5], %r221;
	ld.volatile.shared.u32 	%r222, [%r5];
	ld.volatile.shared.u32 	%r223, [%r5+16];
	add.s32 	%r224, %r223, %r222;
	st.volatile.shared.u32 	[%r5], %r224;
	ld.volatile.shared.u32 	%r225, [%r5];
	ld.volatile.shared.u32 	%r226, [%r5+8];
	add.s32 	%r227, %r226, %r225;
	st.volatile.shared.u32 	[%r5], %r227;
	ld.volatile.shared.u32 	%r228, [%r5];
	ld.volatile.shared.u32 	%r229, [%r5+4];
	add.s32 	%r230, %r229, %r228;
	st.volatile.shared.u32 	[%r5], %r230;
	setp.ne.s32 	%p52, %r1, 0;
	@%p52 bra 	$L__BB44_121;
	ld.param.u64 	%rd486, [contiguous_reduce2_u32_param_0];
	ld.shared.u32 	%r231, [sdata_u32];
	cvt.u64.u32 	%rd480, %r2;
	mov.u32 	%r232, %ctaid.y;
	cvt.u64.u32 	%rd481, %r232;
	mad.lo.s64 	%rd482, %rd265, %rd481, %rd480;
	cvta.to.global.u64 	%rd483, %rd486;
	shl.b64 	%rd484, %rd482, 2;
	add.s64 	%rd485, %rd483, %rd484;
	st.global.u32 	[%rd485], %r231;
$L__BB44_121:
	ret;

}
	// .globl	contiguous_reduce22_u32
.visible .entry contiguous_reduce22_u32(
	.param .u64 .ptr .align 1 contiguous_reduce22_u32_param_0,
	.param .u64 .ptr .align 1 contiguous_reduce22_u32_param_1,
	.param .u64 contiguous_reduce22_u32_param_2,
	.param .u64 contiguous_reduce22_u32_param_3
)
{
	.reg .pred 	%p<8>;
	.reg .b32 	%r<46>;
	.reg .b64 	%rd<27>;

	ld.param.u64 	%rd4, [contiguous_reduce22_u32_param_0];
	ld.param.u64 	%rd7, [contiguous_reduce22_u32_param_1];
	ld.param.u64 	%rd5, [contiguous_reduce22_u32_param_2];
	ld.param.u64 	%rd6, [contiguous_reduce22_u32_param_3];
	cvta.to.global.u64 	%rd1, %rd7;
	mov.u32 	%r1, %tid.x;
	mov.u32 	%r2, %ctaid.x;
	mov.u32 	%r45, %ntid.x;
	mul.lo.s32 	%r8, %r2, %r45;
	shl.b32 	%r9, %r8, 1;
	add.s32 	%r4, %r9, %r1;
	shl.b32 	%r10, %r1, 2;
	mov.u32 	%r11, sdata_u32;
	add.s32 	%r5, %r11, %r10;
	mov.b32 	%r12, 0;
	st.shared.u32 	[%r5], %r12;
	add.s32 	%r13, %r4, %r45;
	cvt.u64.u32 	%rd2, %r13;
	setp.le.u64 	%p1, %rd5, %rd2;
	@%p1 bra 	$L__BB45_2;
	cvt.u64.u32 	%rd12, %r4;
	mov.u32 	%r16, %ctaid.y;
	cvt.u64.u32 	%rd13, %r16;
	mul.lo.s64 	%rd14, %rd5, %rd13;
	add.s64 	%rd15, %rd14, %rd12;
	shl.b64 	%rd16, %rd15, 2;
	add.s64 	%rd17, %rd1, %rd16;
	ld.global.u32 	%r17, [%rd17];
	add.s64 	%rd18, %rd14, %rd2;
	shl.b64 	%rd19, %rd18, 2;
	add.s64 	%rd20, %rd1, %rd19;
	ld.global.u32 	%r18, [%rd20];
	add.s32 	%r19, %r18, %r17;
	st.shared.u32 	[%r5], %r19;
	bra.uni 	$L__BB45_4;
$L__BB45_2:
	cvt.u64.u32 	%rd3, %r4;
	setp.le.u64 	%p2, %rd5, %rd3;
	@%p2 bra 	$L__BB45_4;
	mov.u32 	%r14, %ctaid.y;
	cvt.u64.u32 	%rd8, %r14;
	mad.lo.s64 	%rd9, %rd5, %rd8, %rd3;
	shl.b64 	%rd10, %rd9, 2;
	add.s64 	%rd11, %rd1, %rd10;
	ld.global.u32 	%r15, [%rd11];
	st.shared.u32 	[%r5], %r15;
$L__BB45_4:
	bar.sync 	0;
	setp.lt.u32 	%p3, %r45, 66;
	@%p3 bra 	$L__BB45_8;
$L__BB45_5:
	shr.u32 	%r7, %r45, 1;
	setp.ge.u32 	%p4, %r1, %r7;
	@%p4 bra 	$L__BB45_7;
	ld.shared.u32 	%r20, [%r5];
	shl.b32 	%r21, %r7, 2;
	add.s32 	%r22, %r5, %r21;
	ld.shared.u32 	%r23, [%r22];
	add.s32 	%r24, %r23, %r20;
	st.shared.u32 	[%r5], %r24;
$L__BB45_7:
	bar.sync 	0;
	setp.gt.u32 	%p5, %r45, 131;
	mov.u32 	%r45, %r7;
	@%p5 bra 	$L__BB45_5;
$L__BB45_8:
	setp.gt.u32 	%p6, %r1, 31;
	@%p6 bra 	$L__BB45_11;
	ld.volatile.shared.u32 	%r25, [%r5];
	ld.volatile.shared.u32 	%r26, [%r5+128];
	add.s32 	%r27, %r26, %r25;
	st.volatile.shared.u32 	[%r5], %r27;
	ld.volatile.shared.u32 	%r28, [%r5];
	ld.volatile.shared.u32 	%r29, [%r5+64];
	add.s32 	%r30, %r29, %r28;
	st.volatile.shared.u32 	[%r5], %r30;
	ld.volatile.shared.u32 	%r31, [%r5];
	ld.volatile.shared.u32 	%r32, [%r5+32];
	add.s32 	%r33, %r32, %r31;
	st.volatile.shared.u32 	[%r5], %r33;
	ld.volatile.shared.u32 	%r34, [%r5];
	ld.volatile.shared.u32 	%r35, [%r5+16];
	add.s32 	%r36, %r35, %r34;
	st.volatile.shared.u32 	[%r5], %r36;
	ld.volatile.shared.u32 	%r37, [%r5];
	ld.volatile.shared.u32 	%r38, [%r5+8];
	add.s32 	%r39, %r38, %r37;
	st.volatile.shared.u32 	[%r5], %r39;
	ld.volatile.shared.u32 	%r40, [%r5];
	ld.volatile.shared.u32 	%r41, [%r5+4];
	add.s32 	%r42, %r41, %r40;
	st.volatile.shared.u32 	[%r5], %r42;
	setp.ne.s32 	%p7, %r1, 0;
	@%p7 bra 	$L__BB45_11;
	ld.shared.u32 	%r43, [sdata_u32];
	cvt.u64.u32 	%rd21, %r2;
	mov.u32 	%r44, %ctaid.y;
	cvt.u64.u32 	%rd22, %r44;
	mad.lo.s64 	%rd23, %rd6, %rd22, %rd21;
	cvta.to.global.u64 	%rd24, %rd4;
	shl.b64 	%rd25, %rd23, 2;
	add.s64 	%rd26, %rd24, %rd25;
	st.global.u32 	[%rd26], %r43;
$L__BB45_11:
	ret;

}
	// .globl	contiguous_reduce3_u32
.visible .entry contiguous_reduce3_u32(
	.param .u64 .ptr .align 1 contiguous_reduce3_u32_param_0,
	.param .u64 .ptr .align 1 contiguous_reduce3_u32_param_1,
	.param .u64 .ptr .align 1 contiguous_reduce3_u32_param_2,
	.param .u64 .ptr .align 1 contiguous_reduce3_u32_param_3,
	.param .u64 contiguous_reduce3_u32_param_4,
	.param .u64 contiguous_reduce3_u32_param_5,
	.param .u64 contiguous_reduce3_u32_param_6
)
{
	.reg .pred 	%p<38>;
	.reg .b32 	%r<259>;
	.reg .b64 	%rd<308>;

	ld.param.u64 	%rd144, [contiguous_reduce3_u32_param_0];
	ld.param.u64 	%rd145, [contiguous_reduce3_u32_param_1];
	ld.param.u64 	%rd148, [contiguous_reduce3_u32_param_2];
	ld.param.u64 	%rd149, [contiguous_reduce3_u32_param_3];
	ld.param.u64 	%rd146, [contiguous_reduce3_u32_param_4];
	ld.param.u64 	%rd147, [contiguous_reduce3_u32_param_5];
	ld.param.u64 	%rd150, [contiguous_reduce3_u32_param_6];
	cvta.to.global.u64 	%rd1, %rd149;
	cvta.to.global.u64 	%rd2, %rd148;
	mov.u32 	%r1, %tid.y;
	mov.u32 	%r2, %ntid.x;
	mov.u32 	%r3, %tid.x;
	mad.lo.s32 	%r79, %r1, %r2, %r3;
	mov.u32 	%r80, %ctaid.x;
	mad.lo.s32 	%r81, %r80, %r2, %r3;
	mov.u32 	%r4, %ctaid.y;
	mov.u32 	%r5, %ntid.y;
	mad.lo.s32 	%r82, %r4, %r5, %r1;
	shl.b32 	%r83, %r79, 2;
	mov.u32 	%r84, sdata_u32;
	add.s32 	%r7, %r84, %r83;
	mov.b32 	%r85, 0;
	st.shared.u32 	[%r7], %r85;
	cvt.u64.u32 	%rd3, %r81;
	setp.le.u64 	%p1, %rd147, %rd3;
	cvt.u64.u32 	%rd152, %r82;
	setp.le.u64 	%p2, %rd150, %rd152;
	or.pred  	%p3, %p1, %p2;
	@%p3 bra 	$L__BB46_76;
	cvt.u32.u64 	%r86, %rd3;
	cvt.u32.u64 	%r87, %rd147;
	mad.lo.s32 	%r240, %r82, %r87, %r86;
	cvt.u32.u64 	%r9, %rd146;
	add.s32 	%r239, %r9, -1;
	setp.lt.s32 	%p4, %r239, 0;
	mov.b64 	%rd307, 0;
	@%p4 bra 	$L__BB46_59;
	setp.lt.u32 	%p5, %r239, 7;
	mov.b64 	%rd307, 0;
	@%p5 bra 	$L__BB46_30;
	add.s32 	%r235, %r9, -4;
	and.b32  	%r88, %r9, -8;
	neg.s32 	%r234, %r88;
	mov.b64 	%rd307, 0;
$L__BB46_4:
	.pragma "nounroll";
	add.s32 	%r16, %r235, 3;
	cvt.u64.u32 	%rd5, %r240;
	mul.wide.u32 	%rd157, %r16, 8;
	add.s64 	%rd158, %rd2, %rd157;
	ld.global.u64 	%rd6, [%rd158];
	and.b64  	%rd159, %rd6, -4294967296;
	setp.ne.s64 	%p6, %rd159, 0;
	@%p6 bra 	$L__BB46_6;
	cvt.u32.u64 	%r89, %rd6;
	cvt.u32.u64 	%r90, %rd5;
	div.u32 	%r91, %r90, %r89;
	mul.lo.s32 	%r92, %r91, %r89;
	sub.s32 	%r93, %r90, %r92;
	cvt.u64.u32 	%rd272, %r91;
	cvt.u64.u32 	%rd273, %r93;
	bra.uni 	$L__BB46_7;
$L__BB46_6:
	div.s64 	%rd272, %rd5, %rd6;
	mul.lo.s64 	%rd160, %rd272, %rd6;
	sub.s64 	%rd273, %rd5, %rd160;
$L__BB46_7:
	mul.wide.u32 	%rd161, %r16, 8;
	add.s64 	%rd162, %rd1, %rd161;
	ld.global.u64 	%rd163, [%rd162];
	mad.lo.s64 	%rd13, %rd163, %rd273, %rd307;
	add.s32 	%r17, %r235, 2;
	and.b64  	%rd14, %rd272, 4294967295;
	mul.wide.u32 	%rd164, %r17, 8;
	add.s64 	%rd165, %rd2, %rd164;
	ld.global.u64 	%rd15, [%rd165];
	and.b64  	%rd166, %rd15, -4294967296;
	setp.ne.s64 	%p7, %rd166, 0;
	@%p7 bra 	$L__BB46_9;
	cvt.u32.u64 	%r94, %rd15;
	cvt.u32.u64 	%r95, %rd14;
	div.u32 	%r96, %r95, %r94;
	mul.lo.s32 	%r97, %r96, %r94;
	sub.s32 	%r98, %r95, %r97;
	cvt.u64.u32 	%rd274, %r96;
	cvt.u64.u32 	%rd275, %r98;
	bra.uni 	$L__BB46_10;
$L__BB46_9:
	div.s64 	%rd274, %rd14, %rd15;
	mul.lo.s64 	%rd167, %rd274, %rd15;
	sub.s64 	%rd275, %rd14, %rd167;
$L__BB46_10:
	mul.wide.u32 	%rd168, %r17, 8;
	add.s64 	%rd169, %rd1, %rd168;
	ld.global.u64 	%rd170, [%rd169];
	mad.lo.s64 	%rd22, %rd170, %rd275, %rd13;
	add.s32 	%r18, %r235, 1;
	and.b64  	%rd23, %rd274, 4294967295;
	mul.wide.u32 	%rd171, %r18, 8;
	add.s64 	%rd172, %rd2, %rd171;
	ld.global.u64 	%rd24, [%rd172];
	and.b64  	%rd173, %rd24, -4294967296;
	setp.ne.s64 	%p8, %rd173, 0;
	@%p8 bra 	$L__BB46_12;
	cvt.u32.u64 	%r99, %rd24;
	cvt.u32.u64 	%r100, %rd23;
	div.u32 	%r101, %r100, %r99;
	mul.lo.s32 	%r102, %r101, %r99;
	sub.s32 	%r103, %r100, %r102;
	cvt.u64.u32 	%rd276, %r101;
	cvt.u64.u32 	%rd277, %r103;
	bra.uni 	$L__BB46_13;
$L__BB46_12:
	div.s64 	%rd276, %rd23, %rd24;
	mul.lo.s64 	%rd174, %rd276, %rd24;
	sub.s64 	%rd277, %rd23, %rd174;
$L__BB46_13:
	mul.wide.u32 	%rd175, %r18, 8;
	add.s64 	%rd176, %rd1, %rd175;
	ld.global.u64 	%rd177, [%rd176];
	mad.lo.s64 	%rd31, %rd177, %rd277, %rd22;
	and.b64  	%rd32, %rd276, 4294967295;
	mul.wide.u32 	%rd178, %r235, 8;
	add.s64 	%rd179, %rd2, %rd178;
	ld.global.u64 	%rd33, [%rd179];
	and.b64  	%rd180, %rd33, -4294967296;
	setp.ne.s64 	%p9, %rd180, 0;
	@%p9 bra 	$L__BB46_15;
	cvt.u32.u64 	%r104, %rd33;
	cvt.u32.u64 	%r105, %rd32;
	div.u32 	%r106, %r105, %r104;
	mul.lo.s32 	%r107, %r106, %r104;
	sub.s32 	%r108, %r105, %r107;
	cvt.u64.u32 	%rd278, %r106;
	cvt.u64.u32 	%rd279, %r108;
	bra.uni 	$L__BB46_16;
$L__BB46_15:
	div.s64 	%rd278, %rd32, %rd33;
	mul.lo.s64 	%rd181, %rd278, %rd33;
	sub.s64 	%rd279, %rd32, %rd181;
$L__BB46_16:
	mul.wide.u32 	%rd182, %r235, 8;
	add.s64 	%rd183, %rd1, %rd182;
	ld.global.u64 	%rd184, [%rd183];
	mad.lo.s64 	%rd40, %rd184, %rd279, %rd31;
	add.s32 	%r19, %r235, -1;
	and.b64  	%rd41, %rd278, 4294967295;
	mul.wide.u32 	%rd185, %r19, 8;
	add.s64 	%rd186, %rd2, %rd185;
	ld.global.u64 	%rd42, [%rd186];
	and.b64  	%rd187, %rd42, -4294967296;
	setp.ne.s64 	%p10, %rd187, 0;
	@%p10 bra 	$L__BB46_18;
	cvt.u32.u64 	%r109, %rd42;
	cvt.u32.u64 	%r110, %rd41;
	div.u32 	%r111, %r110, %r109;
	mul.lo.s32 	%r112, %r111, %r109;
	sub.s32 	%r113, %r110, %r112;
	cvt.u64.u32 	%rd280, %r111;
	cvt.u64.u32 	%rd281, %r113;
	bra.uni 	$L__BB46_19;
$L__BB46_18:
	div.s64 	%rd280, %rd41, %rd42;
	mul.lo.s64 	%rd188, %rd280, %rd42;
	sub.s64 	%rd281, %rd41, %rd188;
$L__BB46_19:
	mul.wide.u32 	%rd189, %r19, 8;
	add.s64 	%rd190, %rd1, %rd189;
	ld.global.u64 	%rd191, [%rd190];
	mad.lo.s64 	%rd49, %rd191, %rd281, %rd40;
	add.s32 	%r20, %r235, -2;
	and.b64  	%rd50, %rd280, 4294967295;
	mul.wide.u32 	%rd192, %r20, 8;
	add.s64 	%rd193, %rd2, %rd192;
	ld.global.u64 	%rd51, [%rd193];
	and.b64  	%rd194, %rd51, -4294967296;
	setp.ne.s64 	%p11, %rd194, 0;
	@%p11 bra 	$L__BB46_21;
	cvt.u32.u64 	%r114, %rd51;
	cvt.u32.u64 	%r115, %rd50;
	div.u32 	%r116, %r115, %r114;
	mul.lo.s32 	%r117, %r116, %r114;
	sub.s32 	%r118, %r115, %r117;
	cvt.u64.u32 	%rd282, %r116;
	cvt.u64.u32 	%rd283, %r118;
	bra.uni 	$L__BB46_22;
$L__BB46_21:
	div.s64 	%rd282, %rd50, %rd51;
	mul.lo.s64 	%rd195, %rd282, %rd51;
	sub.s64 	%rd283, %rd50, %rd195;
$L__BB46_22:
	mul.wide.u32 	%rd196, %r20, 8;
	add.s64 	%rd197, %rd1, %rd196;
	ld.global.u64 	%rd198, [%rd197];
	mad.lo.s64 	%rd58, %rd198, %rd283, %rd49;
	add.s32 	%r21, %r235, -3;
	and.b64  	%rd59, %rd282, 4294967295;
	mul.wide.u32 	%rd199, %r21, 8;
	add.s64 	%rd200, %rd2, %rd199;
	ld.global.u64 	%rd60, [%rd200];
	and.b64  	%rd201, %rd60, -4294967296;
	setp.ne.s64 	%p12, %rd201, 0;
	@%p12 bra 	$L__BB46_24;
	cvt.u32.u64 	%r119, %rd60;
	cvt.u32.u64 	%r120, %rd59;
	div.u32 	%r121, %r120, %r119;
	mul.lo.s32 	%r122, %r121, %r119;
	sub.s32 	%r123, %r120, %r122;
	cvt.u64.u32 	%rd284, %r121;
	cvt.u64.u32 	%rd285, %r123;
	bra.uni 	$L__BB46_25;
$L__BB46_24:
	div.s64 	%rd284, %rd59, %rd60;
	mul.lo.s64 	%rd202, %rd284, %rd60;
	sub.s64 	%rd285, %rd59, %rd202;
$L__BB46_25:
	mul.wide.u32 	%rd203, %r21, 8;
	add.s64 	%rd204, %rd1, %rd203;
	ld.global.u64 	%rd205, [%rd204];
	mad.lo.s64 	%rd67, %rd205, %rd285, %rd58;
	and.b64  	%rd68, %rd284, 4294967295;
	add.s32 	%r124, %r235, -4;
	mul.wide.u32 	%rd206, %r124, 8;
	add.s64 	%rd207, %rd2, %rd206;
	ld.global.u64 	%rd69, [%rd207];
	and.b64  	%rd208, %rd69, -4294967296;
	setp.ne.s64 	%p13, %rd208, 0;
	@%p13 bra 	$L__BB46_27;
	cvt.u32.u64 	%r125, %rd69;
	cvt.u32.u64 	%r126, %rd68;
	div.u32 	%r127, %r126, %r125;
	mul.lo.s32 	%r128, %r127, %r125;
	sub.s32 	%r129, %r126, %r128;
	cvt.u64.u32 	%rd286, %r127;
	cvt.u64.u32 	%rd287, %r129;
	bra.uni 	$L__BB46_28;
$L__BB46_27:
	div.s64 	%rd286, %rd68, %rd69;
	mul.lo.s64 	%rd209, %rd286, %rd69;
	sub.s64 	%rd287, %rd68, %rd209;
$L__BB46_28:
	mul.wide.u32 	%rd210, %r124, 8;
	add.s64 	%rd211, %rd1, %rd210;
	ld.global.u64 	%rd212, [%rd211];
	mad.lo.s64 	%rd307, %rd212, %rd287, %rd67;
	cvt.u32.u64 	%r240, %rd286;
	add.s32 	%r235, %r235, -8;
	add.s32 	%r234, %r234, 8;
	setp.ne.s32 	%p14, %r234, 0;
	@%p14 bra 	$L__BB46_4;
	add.s32 	%r239, %r235, 3;
$L__BB46_30:
	and.b32  	%r28, %r9, 7;
	setp.eq.s32 	%p15, %r28, 0;
	@%p15 bra 	$L__BB46_59;
	and.b32  	%r29, %r9, 3;
	setp.lt.u32 	%p16, %r28, 4;
	@%p16 bra 	$L__BB46_45;
	cvt.u64.u32 	%rd79, %r240;
	mul.wide.u32 	%rd214, %r239, 8;
	add.s64 	%rd215, %rd2, %rd214;
	ld.global.u64 	%rd80, [%rd215];
	and.b64  	%rd216, %rd80, -4294967296;
	setp.ne.s64 	%p17, %rd216, 0;
	@%p17 bra 	$L__BB46_34;
	cvt.u32.u64 	%r131, %rd80;
	cvt.u32.u64 	%r132, %rd79;
	div.u32 	%r133, %r132, %r131;
	mul.lo.s32 	%r134, %r133, %r131;
	sub.s32 	%r135, %r132, %r134;
	cvt.u64.u32 	%rd290, %r133;
	cvt.u64.u32 	%rd291, %r135;
	bra.uni 	$L__BB46_35;
$L__BB46_34:
	div.s64 	%rd290, %rd79, %rd80;
	mul.lo.s64 	%rd217, %rd290, %rd80;
	sub.s64 	%rd291, %rd79, %rd217;
$L__BB46_35:
	mul.wide.u32 	%rd218, %r239, 8;
	add.s64 	%rd219, %rd1, %rd218;
	ld.global.u64 	%rd220, [%rd219];
	mad.lo.s64 	%rd87, %rd220, %rd291, %rd307;
	add.s32 	%r30, %r239, -1;
	and.b64  	%rd88, %rd290, 4294967295;
	mul.wide.u32 	%rd221, %r30, 8;
	add.s64 	%rd222, %rd2, %rd221;
	ld.global.u64 	%rd89, [%rd222];
	and.b64  	%rd223, %rd89, -4294967296;
	setp.ne.s64 	%p18, %rd223, 0;
	@%p18 bra 	$L__BB46_37;
	cvt.u32.u64 	%r136, %rd89;
	cvt.u32.u64 	%r137, %rd88;
	div.u32 	%r138, %r137, %r136;
	mul.lo.s32 	%r139, %r138, %r136;
	sub.s32 	%r140, %r137, %r139;
	cvt.u64.u32 	%rd292, %r138;
	cvt.u64.u32 	%rd293, %r140;
	bra.uni 	$L__BB46_38;
$L__BB46_37:
	div.s64 	%rd292, %rd88, %rd89;
	mul.lo.s64 	%rd224, %rd292, %rd89;
	sub.s64 	%rd293, %rd88, %rd224;
$L__BB46_38:
	mul.wide.u32 	%rd225, %r30, 8;
	add.s64 	%rd226, %rd1, %rd225;
	ld.global.u64 	%rd227, [%rd226];
	mad.lo.s64 	%rd96, %rd227, %rd293, %rd87;
	add.s32 	%r31, %r239, -2;
	and.b64  	%rd97, %rd292, 4294967295;
	mul.wide.u32 	%rd228, %r31, 8;
	add.s64 	%rd229, %rd2, %rd228;
	ld.global.u64 	%rd98, [%rd229];
	and.b64  	%rd230, %rd98, -4294967296;
	setp.ne.s64 	%p19, %rd230, 0;
	@%p19 bra 	$L__BB46_40;
	cvt.u32.u64 	%r141, %rd98;
	cvt.u32.u64 	%r142, %rd97;
	div.u32 	%r143, %r142, %r141;
	mul.lo.s32 	%r144, %r143, %r141;
	sub.s32 	%r145, %r142, %r144;
	cvt.u64.u32 	%rd294, %r143;
	cvt.u64.u32 	%rd295, %r145;
	bra.uni 	$L__BB46_41;
$L__BB46_40:
	div.s64 	%rd294, %rd97, %rd98;
	mul.lo.s64 	%rd231, %rd294, %rd98;
	sub.s64 	%rd295, %rd97, %rd231;
$L__BB46_41:
	mul.wide.u32 	%rd232, %r31, 8;
	add.s64 	%rd233, %rd1, %rd232;
	ld.global.u64 	%rd234, [%rd233];
	mad.lo.s64 	%rd105, %rd234, %rd295, %rd96;
	add.s32 	%r32, %r239, -3;
	and.b64  	%rd106, %rd294, 4294967295;
	mul.wide.u32 	%rd235, %r32, 8;
	add.s64 	%rd236, %rd2, %rd235;
	ld.global.u64 	%rd107, [%rd236];
	and.b64  	%rd237, %rd107, -4294967296;
	setp.ne.s64 	%p20, %rd237, 0;
	@%p20 bra 	$L__BB46_43;
	cvt.u32.u64 	%r146, %rd107;
	cvt.u32.u64 	%r147, %rd106;
	div.u32 	%r148, %r147, %r146;
	mul.lo.s32 	%r149, %r148, %r146;
	sub.s32 	%r150, %r147, %r149;
	cvt.u64.u32 	%rd296, %r148;
	cvt.u64.u32 	%rd297, %r150;
	bra.uni 	$L__BB46_44;
$L__BB46_43:
	div.s64 	%rd296, %rd106, %rd107;
	mul.lo.s64 	%rd238, %rd296, %rd107;
	sub.s64 	%rd297, %rd106, %rd238;
$L__BB46_44:
	mul.wide.u32 	%rd239, %r32, 8;
	add.s64 	%rd240, %rd1, %rd239;
	ld.global.u64 	%rd241, [%rd240];
	mad.lo.s64 	%rd307, %rd241, %rd297, %rd105;
	cvt.u32.u64 	%r240, %rd296;
	add.s32 	%r239, %r239, -4;
$L__BB46_45:
	setp.eq.s32 	%p21, %r29, 0;
	@%p21 bra 	$L__BB46_59;
	setp.eq.s32 	%p22, %r29, 1;
	@%p22 bra 	$L__BB46_54;
	cvt.u64.u32 	%rd117, %r240;
	mul.wide.u32 	%rd243, %r239, 8;
	add.s64 	%rd244, %rd2, %rd243;
	ld.global.u64 	%rd118, [%rd244];
	and.b64  	%rd245, %rd118, -4294967296;
	setp.ne.s64 	%p23, %rd245, 0;
	@%p23 bra 	$L__BB46_49;
	cvt.u32.u64 	%r151, %rd118;
	cvt.u32.u64 	%r152, %rd117;
	div.u32 	%r153, %r152, %r151;
	mul.lo.s32 	%r154, %r153, %r151;
	sub.s32 	%r155, %r152, %r154;
	cvt.u64.u32 	%rd300, %r153;
	cvt.u64.u32 	%rd301, %r155;
	bra.uni 	$L__BB46_50;
$L__BB46_49:
	div.s64 	%rd300, %rd117, %rd118;
	mul.lo.s64 	%rd246, %rd300, %rd118;
	sub.s64 	%rd301, %rd117, %rd246;
$L__BB46_50:
	add.s64 	%rd248, %rd1, %rd243;
	ld.global.u64 	%rd249, [%rd248];
	mad.lo.s64 	%rd125, %rd249, %rd301, %rd307;
	add.s32 	%r37, %r239, -1;
	and.b64  	%rd126, %rd300, 4294967295;
	mul.wide.u32 	%rd250, %r37, 8;
	add.s64 	%rd251, %rd2, %rd250;
	ld.global.u64 	%rd127, [%rd251];
	and.b64  	%rd252, %rd127, -4294967296;
	setp.ne.s64 	%p24, %rd252, 0;
	@%p24 bra 	$L__BB46_52;
	cvt.u32.u64 	%r156, %rd127;
	cvt.u32.u64 	%r157, %rd126;
	div.u32 	%r158, %r157, %r156;
	mul.lo.s32 	%r159, %r158, %r156;
	sub.s32 	%r160, %r157, %r159;
	cvt.u64.u32 	%rd302, %r158;
	cvt.u64.u32 	%rd303, %r160;
	bra.uni 	$L__BB46_53;
$L__BB46_52:
	div.s64 	%rd302, %rd126, %rd127;
	mul.lo.s64 	%rd253, %rd302, %rd127;
	sub.s64 	%rd303, %rd126, %rd253;
$L__BB46_53:
	add.s64 	%rd255, %rd1, %rd250;
	ld.global.u64 	%rd256, [%rd255];
	mad.lo.s64 	%rd307, %rd256, %rd303, %rd125;
	cvt.u32.u64 	%r240, %rd302;
	add.s32 	%r239, %r239, -2;
$L__BB46_54:
	and.b32  	%r161, %r9, 1;
	setp.eq.b32 	%p25, %r161, 1;
	not.pred 	%p26, %p25;
	@%p26 bra 	$L__BB46_59;
	cvt.u64.u32 	%rd137, %r240;
	mul.wide.u32 	%rd257, %r239, 8;
	add.s64 	%rd258, %rd2, %rd257;
	ld.global.u64 	%rd138, [%rd258];
	and.b64  	%rd259, %rd138, -4294967296;
	setp.ne.s64 	%p27, %rd259, 0;
	@%p27 bra 	$L__BB46_57;
	cvt.u32.u64 	%r162, %rd138;
	cvt.u32.u64 	%r163, %rd137;
	rem.u32 	%r164, %r163, %r162;
	cvt.u64.u32 	%rd306, %r164;
	bra.uni 	$L__BB46_58;
$L__BB46_57:
	rem.s64 	%rd306, %rd137, %rd138;
$L__BB46_58:
	add.s64 	%rd261, %rd1, %rd257;
	ld.global.u64 	%rd262, [%rd261];
	mad.lo.s64 	%rd307, %rd262, %rd306, %rd307;
$L__BB46_59:
	cvta.to.global.u64 	%rd263, %rd145;
	shl.b64 	%rd264, %rd307, 2;
	add.s64 	%rd265, %rd263, %rd264;
	ld.global.u32 	%r165, [%rd265];
	st.shared.u32 	[%r7], %r165;
	bar.sync 	0;
	setp.ne.s32 	%p28, %r1, 0;
	@%p28 bra 	$L__BB46_76;
	setp.gt.u32 	%p29, %r5, 1;
	@%p29 bra 	$L__BB46_62;
	shl.b32 	%r166, %r3, 2;
	mov.u32 	%r167, sdata_u32;
	add.s32 	%r168, %r167, %r166;
	ld.shared.u32 	%r257, [%r168];
	bra.uni 	$L__BB46_75;
$L__BB46_62:
	shl.b32 	%r171, %r3, 2;
	mov.u32 	%r172, sdata_u32;
	add.s32 	%r43, %r172, %r171;
	ld.shared.u32 	%r257, [%r43];
	add.s32 	%r45, %r5, -1;
	add.s32 	%r173, %r5, -2;
	and.b32  	%r46, %r45, 7;
	setp.lt.u32 	%p30, %r173, 7;
	mov.b32 	%r253, 1;
	@%p30 bra 	$L__BB46_66;
	and.b32  	%r176, %r45, -8;
	neg.s32 	%r245, %r176;
	shl.b32 	%r48, %r2, 2;
	add.s32 	%r178, %r171, %r48;
	add.s32 	%r243, %r172, %r178;
	shl.b32 	%r50, %r2, 5;
	mov.b32 	%r247, 1;
	mov.b32 	%r244, 0;
$L__BB46_64:
	.pragma "nounroll";
	mul.lo.s32 	%r180, %r247, %r2;
	shl.b32 	%r181, %r180, 2;
	add.s32 	%r182, %r43, %r181;
	ld.shared.u32 	%r183, [%r243];
	add.s32 	%r184, %r183, %r257;
	add.s32 	%r185, %r182, %r48;
	ld.shared.u32 	%r186, [%r185];
	add.s32 	%r187, %r186, %r184;
	add.s32 	%r188, %r185, %r48;
	ld.shared.u32 	%r189, [%r188];
	add.s32 	%r190, %r189, %r187;
	add.s32 	%r191, %r188, %r48;
	ld.shared.u32 	%r192, [%r191];
	add.s32 	%r193, %r192, %r190;
	add.s32 	%r194, %r191, %r48;
	ld.shared.u32 	%r195, [%r194];
	add.s32 	%r196, %r195, %r193;
	add.s32 	%r197, %r194, %r48;
	ld.shared.u32 	%r198, [%r197];
	add.s32 	%r199, %r198, %r196;
	add.s32 	%r200, %r197, %r48;
	ld.shared.u32 	%r201, [%r200];
	add.s32 	%r202, %r201, %r199;
	add.s32 	%r203, %r200, %r48;
	ld.shared.u32 	%r204, [%r203];
	add.s32 	%r257, %r204, %r202;
	add.s32 	%r247, %r247, 8;
	add.s32 	%r245, %r245, 8;
	add.s32 	%r244, %r244, 8;
	add.s32 	%r243, %r243, %r50;
	setp.ne.s32 	%p31, %r245, 0;
	@%p31 bra 	$L__BB46_64;
	add.s32 	%r253, %r244, 1;
$L__BB46_66:
	setp.eq.s32 	%p32, %r46, 0;
	@%p32 bra 	$L__BB46_74;
	and.b32  	%r65, %r45, 3;
	setp.lt.u32 	%p33, %r46, 4;
	@%p33 bra 	$L__BB46_69;
	mul.lo.s32 	%r206, %r253, %r2;
	shl.b32 	%r207, %r206, 2;
	add.s32 	%r208, %r43, %r207;
	ld.shared.u32 	%r209, [%r208];
	add.s32 	%r210, %r209, %r257;
	shl.b32 	%r211, %r2, 2;
	add.s32 	%r212, %r208, %r211;
	ld.shared.u32 	%r213, [%r212];
	add.s32 	%r214, %r213, %r210;
	add.s32 	%r215, %r212, %r211;
	ld.shared.u32 	%r216, [%r215];
	add.s32 	%r217, %r216, %r214;
	add.s32 	%r218, %r215, %r211;
	ld.shared.u32 	%r219, [%r218];
	add.s32 	%r257, %r219, %r217;
	add.s32 	%r253, %r253, 4;
$L__BB46_69:
	setp.eq.s32 	%p34, %r65, 0;
	@%p34 bra 	$L__BB46_74;
	setp.eq.s32 	%p35, %r65, 1;
	@%p35 bra 	$L__BB46_72;
	mul.lo.s32 	%r221, %r253, %r2;
	shl.b32 	%r222, %r221, 2;
	add.s32 	%r223, %r43, %r222;
	ld.shared.u32 	%r224, [%r223];
	add.s32 	%r225, %r224, %r257;
	shl.b32 	%r226, %r2, 2;
	add.s32 	%r227, %r223, %r226;
	ld.shared.u32 	%r228, [%r227];
	add.s32 	%r257, %r228, %r225;
	add.s32 	%r253, %r253, 2;
$L__BB46_72:
	and.b32  	%r229, %r45, 1;
	setp.eq.b32 	%p36, %r229, 1;
	not.pred 	%p37, %p36;
	@%p37 bra 	$L__BB46_74;
	mul.lo.s32 	%r230, %r253, %r2;
	shl.b32 	%r231, %r230, 2;
	add.s32 	%r232, %r43, %r231;
	ld.shared.u32 	%r233, [%r232];
	add.s32 	%r257, %r233, %r257;
$L__BB46_74:
	st.shared.u32 	[%r43], %r257;
$L__BB46_75:
	cvt.u64.u32 	%rd266, %r4;
	mad.lo.s64 	%rd267, %rd147, %rd266, %rd3;
	cvta.to.global.u64 	%rd268, %rd144;
	shl.b64 	%rd269, %rd267, 2;
	add.s64 	%rd270, %rd268, %rd269;
	st.global.u32 	[%rd270], %r257;
$L__BB46_76:
	ret;

}
	// .globl	contiguous_reduce33_u32
.visible .entry contiguous_reduce33_u32(
	.param .u64 .ptr .align 1 contiguous_reduce33_u32_param_0,
	.param .u64 .ptr .align 1 contiguous_reduce33_u32_param_1,
	.param .u64 contiguous_reduce33_u32_param_2,
	.param .u64 contiguous_reduce33_u32_param_3,
	.param .u64 contiguous_reduce33_u32_param_4
)
{
	.reg .pred 	%p<14>;
	.reg .b32 	%r<140>;
	.reg .b64 	%rd<16>;

	ld.param.u64 	%rd2, [contiguous_reduce33_u32_param_0];
	ld.param.u64 	%rd3, [contiguous_reduce33_u32_param_1];
	ld.param.u64 	%rd4, [contiguous_reduce33_u32_param_3];
	ld.param.u64 	%rd5, [contiguous_reduce33_u32_param_4];
	mov.u32 	%r1, %tid.y;
	mov.u32 	%r2, %ntid.x;
	mov.u32 	%r3, %tid.x;
	mad.lo.s32 	%r45, %r1, %r2, %r3;
	mov.u32 	%r46, %ctaid.x;
	mad.lo.s32 	%r47, %r46, %r2, %r3;
	mov.u32 	%r4, %ctaid.y;
	mov.u32 	%r5, %ntid.y;
	mad.lo.s32 	%r48, %r4, %r5, %r1;
	shl.b32 	%r49, %r45, 2;
	mov.u32 	%r50, sdata_u32;
	add.s32 	%r7, %r50, %r49;
	mov.b32 	%r51, 0;
	st.shared.u32 	[%r7], %r51;
	cvt.u64.u32 	%rd1, %r47;
	setp.le.u64 	%p1, %rd4, %rd1;
	cvt.u64.u32 	%rd7, %r48;
	setp.le.u64 	%p2, %rd5, %rd7;
	or.pred  	%p3, %p1, %p2;
	@%p3 bra 	$L__BB47_18;
	cvt.u32.u64 	%r52, %rd1;
	cvta.to.global.u64 	%rd8, %rd3;
	cvt.u32.u64 	%r53, %rd4;
	mad.lo.s32 	%r54, %r48, %r53, %r52;
	mul.wide.u32 	%rd9, %r54, 4;
	add.s64 	%rd10, %rd8, %rd9;
	ld.global.u32 	%r55, [%rd10];
	st.shared.u32 	[%r7], %r55;
	bar.sync 	0;
	setp.ne.s32 	%p4, %r1, 0;
	@%p4 bra 	$L__BB47_18;
	setp.gt.u32 	%p5, %r5, 1;
	@%p5 bra 	$L__BB47_4;
	shl.b32 	%r56, %r3, 2;
	add.s32 	%r58, %r50, %r56;
	ld.shared.u32 	%r138, [%r58];
	bra.uni 	$L__BB47_17;
$L__BB47_4:
	shl.b32 	%r61, %r3, 2;
	add.s32 	%r9, %r50, %r61;
	ld.shared.u32 	%r138, [%r9];
	add.s32 	%r11, %r5, -1;
	add.s32 	%r63, %r5, -2;
	and.b32  	%r12, %r11, 7;
	setp.lt.u32 	%p6, %r63, 7;
	mov.b32 	%r134, 1;
	@%p6 bra 	$L__BB47_8;
	and.b32  	%r66, %r11, -8;
	neg.s32 	%r126, %r66;
	shl.b32 	%r14, %r2, 2;
	add.s32 	%r68, %r61, %r14;
	add.s32 	%r124, %r50, %r68;
	shl.b32 	%r16, %r2, 5;
	mov.b32 	%r128, 1;
	mov.b32 	%r125, 0;
$L__BB47_6:
	.pragma "nounroll";
	mul.lo.s32 	%r70, %r128, %r2;
	shl.b32 	%r71, %r70, 2;
	add.s32 	%r72, %r9, %r71;
	ld.shared.u32 	%r73, [%r124];
	add.s32 	%r74, %r73, %r138;
	add.s32 	%r75, %r72, %r14;
	ld.shared.u32 	%r76, [%r75];
	add.s32 	%r77, %r76, %r74;
	add.s32 	%r78, %r75, %r14;
	ld.shared.u32 	%r79, [%r78];
	add.s32 	%r80, %r79, %r77;
	add.s32 	%r81, %r78, %r14;
	ld.shared.u32 	%r82, [%r81];
	add.s32 	%r83, %r82, %r80;
	add.s32 	%r84, %r81, %r14;
	ld.shared.u32 	%r85, [%r84];
	add.s32 	%r86, %r85, %r83;
	add.s32 	%r87, %r84, %r14;
	ld.shared.u32 	%r88, [%r87];
	add.s32 	%r89, %r88, %r86;
	add.s32 	%r90, %r87, %r14;
	ld.shared.u32 	%r91, [%r90];
	add.s32 	%r92, %r91, %r89;
	add.s32 	%r93, %r90, %r14;
	ld.shared.u32 	%r94, [%r93];
	add.s32 	%r138, %r94, %r92;
	add.s32 	%r128, %r128, 8;
	add.s32 	%r126, %r126, 8;
	add.s32 	%r125, %r125, 8;
	add.s32 	%r124, %r124, %r16;
	setp.ne.s32 	%p7, %r126, 0;
	@%p7 bra 	$L__BB47_6;
	add.s32 	%r134, %r125, 1;
$L__BB47_8:
	setp.eq.s32 	%p8, %r12, 0;
	@%p8 bra 	$L__BB47_16;
	and.b32  	%r31, %r11, 3;
	setp.lt.u32 	%p9, %r12, 4;
	@%p9 bra 	$L__BB47_11;
	mul.lo.s32 	%r96, %r134, %r2;
	shl.b32 	%r97, %r96, 2;
	add.s32 	%r98, %r9, %r97;
	ld.shared.u32 	%r99, [%r98];
	add.s32 	%r100, %r99, %r138;
	shl.b32 	%r101, %r2, 2;
	add.s32 	%r102, %r98, %r101;
	ld.shared.u32 	%r103, [%r102];
	add.s32 	%r104, %r103, %r100;
	add.s32 	%r105, %r102, %r101;
	ld.shared.u32 	%r106, [%r105];
	add.s32 	%r107, %r106, %r104;
	add.s32 	%r108, %r105, %r101;
	ld.shared.u32 	%r109, [%r108];
	add.s32 	%r138, %r109, %r107;
	add.s32 	%r134, %r134, 4;
$L__BB47_11:
	setp.eq.s32 	%p10, %r31, 0;
	@%p10 bra 	$L__BB47_16;
	setp.eq.s32 	%p11, %r31, 1;
	@%p11 bra 	$L__BB47_14;
	mul.lo.s32 	%r111, %r134, %r2;
	shl.b32 	%r112, %r111, 2;
	add.s32 	%r113, %r9, %r112;
	ld.shared.u32 	%r114, [%r113];
	add.s32 	%r115, %r114, %r138;
	shl.b32 	%r116, %r2, 2;
	add.s32 	%r117, %r113, %r116;
	ld.shared.u32 	%r118, [%r117];
	add.s32 	%r138, %r118, %r115;
	add.s32 	%r134, %r134, 2;
$L__BB47_14:
	and.b32  	%r119, %r11, 1;
	setp.eq.b32 	%p12, %r119, 1;
	not.pred 	%p13, %p12;
	@%p13 bra 	$L__BB47_16;
	mul.lo.s32 	%r120, %r134, %r2;
	shl.b32 	%r121, %r120, 2;
	add.s32 	%r122, %r9, %r121;
	ld.shared.u32 	%r123, [%r122];
	add.s32 	%r138, %r123, %r138;
$L__BB47_16:
	st.shared.u32 	[%r9], %r138;
$L__BB47_17:
	cvt.u64.u32 	%rd11, %r4;
	mad.lo.s64 	%rd12, %rd4, %rd11, %rd1;
	cvta.to.global.u64 	%rd13, %rd2;
	shl.b64 	%rd14, %rd12, 2;
	add.s64 	%rd15, %rd13, %rd14;
	st.global.u32 	[%rd15], %r138;
$L__BB47_18:
	ret;

}
	// .globl	contiguous_reduce_u64
.visible .entry contiguous_reduce_u64(
	.param .u64 .ptr .align 1 contiguous_reduce_u64_param_0,
	.param .u64 .ptr .align 1 contiguous_reduce_u64_param_1,
	.param .u64 contiguous_reduce_u64_param_2
)
{
	.reg .pred 	%p<8>;
	.reg .b32 	%r<16>;
	.reg .b64 	%rd<43>;

	ld.param.u64 	%rd4, [contiguous_reduce_u64_param_0];
	ld.param.u64 	%rd6, [contiguous_reduce_u64_param_1];
	ld.param.u64 	%rd5, [contiguous_reduce_u64_param_2];
	cvta.to.global.u64 	%rd1, %rd6;
	mov.u32 	%r1, %tid.x;
	mov.u32 	%r2, %ctaid.x;
	mov.u32 	%r15, %ntid.x;
	mul.lo.s32 	%r8, %r2, %r15;
	shl.b32 	%r9, %r8, 1;
	add.s32 	%r4, %r9, %r1;
	shl.b32 	%r10, %r1, 3;
	mov.u32 	%r11, sdata_u64;
	add.s32 	%r5, %r11, %r10;
	mov.b64 	%rd7, 0;
	st.shared.u64 	[%r5], %rd7;
	add.s32 	%r12, %r4, %r15;
	cvt.u64.u32 	%rd2, %r12;
	setp.le.u64 	%p1, %rd5, %rd2;
	@%p1 bra 	$L__BB48_2;
	mul.wide.u32 	%rd11, %r4, 8;
	add.s64 	%rd12, %rd1, %rd11;
	ld.global.u64 	%rd13, [%rd12];
	shl.b64 	%rd14, %rd2, 3;
	add.s64 	%rd15, %rd1, %rd14;
	ld.global.u64 	%rd16, [%rd15];
	add.s64 	%rd17, %rd16, %rd13;
	st.shared.u64 	[%r5], %rd17;
	bra.uni 	$L__BB48_4;
$L__BB48_2:
	cvt.u64.u32 	%rd3, %r4;
	setp.le.u64 	%p2, %rd5, %rd3;
	@%p2 bra 	$L__BB48_4;
	shl.b64 	%rd8, %rd3, 3;
	add.s64 	%rd9, %rd1, %rd8;
	ld.global.u64 	%rd10, [%rd9];
	st.shared.u64 	[%r5], %rd10;
$L__BB48_4:
	bar.sync 	0;
	setp.lt.u32 	%p3, %r15, 66;
	@%p3 bra 	$L__BB48_8;
$L__BB48_5:
	shr.u32 	%r7, %r15, 1;
	setp.ge.u32 	%p4, %r1, %r7;
	@%p4 bra 	$L__BB48_7;
	ld.shared.u64 	%rd18, [%r5];
	shl.b32 	%r13, %r7, 3;
	add.s32 	%r14, %r5, %r13;
	ld.shared.u64 	%rd19, [%r14];
	add.s64 	%rd20, %rd19, %rd18;
	st.shared.u64 	[%r5], %rd20;
$L__BB48_7:
	bar.sync 	0;
	setp.gt.u32 	%p5, %r15, 131;
	mov.u32 	%r15, %r7;
	@%p5 bra 	$L__BB48_5;
$L__BB48_8:
	setp.gt.u32 	%p6, %r1, 31;
	@%p6 bra 	$L__BB48_11;
	ld.volatile.shared.u64 	%rd21, [%r5];
	ld.volatile.shared.u64 	%rd22, [%r5+256];
	add.s64 	%rd23, %rd22, %rd21;
	st.volatile.shared.u64 	[%r5], %rd23;
	ld.volatile.shared.u64 	%rd24, [%r5];
	ld.volatile.shared.u64 	%rd25, [%r5+128];
	add.s64 	%rd26, %rd25, %rd24;
	st.volatile.shared.u64 	[%r5], %rd26;
	ld.volatile.shared.u64 	%rd27, [%r5];
	ld.volatile.shared.u64 	%rd28, [%r5+64];
	add.s64 	%rd29, %rd28, %rd27;
	st.volatile.shared.u64 	[%r5], %rd29;
	ld.volatile.shared.u64 	%rd30, [%r5];
	ld.volatile.shared.u64 	%rd31, [%r5+32];
	add.s64 	%rd32, %rd31, %rd30;
	st.volatile.shared.u64 	[%r5], %rd32;
	ld.volatile.shared.u64 	%rd33, [%r5];
	ld.volatile.shared.u64 	%rd34, [%r5+16];
	add.s64 	%rd35, %rd34, %rd33;
	st.volatile.shared.u64 	[%r5], %rd35;
	ld.volatile.shared.u64 	%rd36, [%r5];
	ld.volatile.shared.u64 	%rd37, [%r5+8];
	add.s64 	%rd38, %rd37, %rd36;
	st.volatile.shared.u64 	[%r5], %rd38;
	setp.ne.s32 	%p7, %r1, 0;
	@%p7 bra 	$L__BB48_11;
	ld.shared.u64 	%rd39, [sdata_u64];
	cvta.to.global.u64 	%rd40, %rd4;
	mul.wide.u32 	%rd41, %r2, 8;
	add.s64 	%rd42, %rd40, %rd41;
	st.global.u64 	[%rd42], %rd39;
$L__BB48_11:
	ret;

}
	// .globl	uncontiguous_reduce_u64
.visible .entry uncontiguous_reduce_u64(
	.param .u64 .ptr .align 1 uncontiguous_reduce_u64_param_0,
	.param .u64 .ptr .align 1 uncontiguous_reduce_u64_param_1,
	.param .u64 .ptr .align 1 uncontiguous_reduce_u64_param_2,
	.param .u64 .ptr .align 1 uncontiguous_reduce_u64_param_3,
	.param .u64 uncontiguous_reduce_u64_param_4,
	.param .u64 uncontiguous_reduce_u64_param_5
)
{
	.reg .pred 	%p<53>;
	.reg .b32 	%r<212>;
	.reg .b64 	%rd<585>;

	ld.param.u64 	%rd260, [uncontiguous_reduce_u64_param_0];
	ld.param.u64 	%rd263, [uncontiguous_reduce_u64_param_1];
	ld.param.u64 	%rd264, [uncontiguous_reduce_u64_param_2];
	ld.param.u64 	%rd265, [uncontiguous_reduce_u64_param_3];
	ld.param.u64 	%rd261, [uncontiguous_reduce_u64_param_4];
	ld.param.u64 	%rd262, [uncontiguous_reduce_u64_param_5];
	cvta.to.global.u64 	%rd1, %rd265;
	cvta.to.global.u64 	%rd2, %rd264;
	cvta.to.global.u64 	%rd3, %rd263;
	mov.u32 	%r1, %tid.x;
	mov.u32 	%r2, %ctaid.x;
	mov.u32 	%r211, %ntid.x;
	mul.lo.s32 	%r52, %r2, %r211;
	shl.b32 	%r53, %r52, 1;
	add.s32 	%r4, %r53, %r1;
	shl.b32 	%r54, %r1, 3;
	mov.u32 	%r55, sdata_u64;
	add.s32 	%r5, %r55, %r54;
	mov.b64 	%rd266, 0;
	st.shared.u64 	[%r5], %rd266;
	add.s32 	%r56, %r4, %r211;
	cvt.u64.u32 	%rd538, %r56;
	setp.le.u64 	%p1, %rd262, %rd538;
	@%p1 bra 	$L__BB49_54;
	cvt.u32.u64 	%r6, %rd261;
	add.s32 	%r205, %r6, -1;
	setp.lt.s32 	%p27, %r205, 0;
	mov.b64 	%rd542, 0;
	mov.u64 	%rd543, %rd542;
	@%p27 bra 	$L__BB49_53;
	cvt.u64.u32 	%rd539, %r4;
	setp.lt.u32 	%p28, %r205, 3;
	mov.b64 	%rd543, 0;
	mov.u64 	%rd542, %rd543;
	@%p28 bra 	$L__BB49_30;
	add.s32 	%r203, %r6, -2;
	and.b32  	%r132, %r6, -4;
	neg.s32 	%r202, %r132;
	mov.b64 	%rd543, 0;
$L__BB49_4:
	.pragma "nounroll";
	add.s32 	%r12, %r203, 1;
	mul.wide.u32 	%rd399, %r12, 8;
	add.s64 	%rd400, %rd2, %rd399;
	ld.global.u64 	%rd10, [%rd400];
	or.b64  	%rd401, %rd539, %rd10;
	and.b64  	%rd402, %rd401, -4294967296;
	setp.ne.s64 	%p29, %rd402, 0;
	@%p29 bra 	$L__BB49_6;
	cvt.u32.u64 	%r133, %rd10;
	cvt.u32.u64 	%r134, %rd539;
	div.u32 	%r135, %r134, %r133;
	mul.lo.s32 	%r136, %r135, %r133;
	sub.s32 	%r137, %r134, %r136;
	cvt.u64.u32 	%rd504, %r135;
	cvt.u64.u32 	%rd505, %r137;
	bra.uni 	$L__BB49_7;
$L__BB49_6:
	div.s64 	%rd504, %rd539, %rd10;
	mul.lo.s64 	%rd403, %rd504, %rd10;
	sub.s64 	%rd505, %rd539, %rd403;
$L__BB49_7:
	mul.wide.u32 	%rd404, %r12, 8;
	add.s64 	%rd405, %rd1, %rd404;
	ld.global.u64 	%rd17, [%rd405];
	mad.lo.s64 	%rd18, %rd17, %rd505, %rd542;
	or.b64  	%rd406, %rd538, %rd10;
	and.b64  	%rd407, %rd406, -4294967296;
	setp.ne.s64 	%p30, %rd407, 0;
	@%p30 bra 	$L__BB49_9;
	cvt.u32.u64 	%r138, %rd10;
	cvt.u32.u64 	%r139, %rd538;
	div.u32 	%r140, %r139, %r138;
	mul.lo.s32 	%r141, %r140, %r138;
	sub.s32 	%r142, %r139, %r141;
	cvt.u64.u32 	%rd506, %r140;
	cvt.u64.u32 	%rd507, %r142;
	bra.uni 	$L__BB49_10;
$L__BB49_9:
	div.s64 	%rd506, %rd538, %rd10;
	mul.lo.s64 	%rd408, %rd506, %rd10;
	sub.s64 	%rd507, %rd538, %rd408;
$L__BB49_10:
	mad.lo.s64 	%rd25, %rd507, %rd17, %rd543;
	add.s32 	%r13, %r203, -2;
	mul.wide.u32 	%rd409, %r203, 8;
	add.s64 	%rd410, %rd2, %rd409;
	ld.global.u64 	%rd26, [%rd410];
	or.b64  	%rd411, %rd504, %rd26;
	and.b64  	%rd412, %rd411, -4294967296;
	setp.ne.s64 	%p31, %rd412, 0;
	@%p31 bra 	$L__BB49_12;
	cvt.u32.u64 	%r143, %rd26;
	cvt.u32.u64 	%r144, %rd504;
	div.u32 	%r145, %r144, %r143;
	mul.lo.s32 	%r146, %r145, %r143;
	sub.s32 	%r147, %r144, %r146;
	cvt.u64.u32 	%rd508, %r145;
	cvt.u64.u32 	%rd509, %r147;
	bra.uni 	$L__BB49_13;
$L__BB49_12:
	div.s64 	%rd508, %rd504, %rd26;
	mul.lo.s64 	%rd413, %rd508, %rd26;
	sub.s64 	%rd509, %rd504, %rd413;
$L__BB49_13:
	mul.wide.u32 	%rd414, %r203, 8;
	add.s64 	%rd415, %rd1, %rd414;
	ld.global.u64 	%rd33, [%rd415];
	mad.lo.s64 	%rd34, %rd33, %rd509, %rd18;
	or.b64  	%rd416, %rd506, %rd26;
	and.b64  	%rd417, %rd416, -4294967296;
	setp.ne.s64 	%p32, %rd417, 0;
	@%p32 bra 	$L__BB49_15;
	cvt.u32.u64 	%r148, %rd26;
	cvt.u32.u64 	%r149, %rd506;
	div.u32 	%r150, %r149, %r148;
	mul.lo.s32 	%r151, %r150, %r148;
	sub.s32 	%r152, %r149, %r151;
	cvt.u64.u32 	%rd510, %r150;
	cvt.u64.u32 	%rd511, %r152;
	bra.uni 	$L__BB49_16;
$L__BB49_15:
	div.s64 	%rd510, %rd506, %rd26;
	mul.lo.s64 	%rd418, %rd510, %rd26;
	sub.s64 	%rd511, %rd506, %rd418;
$L__BB49_16:
	mad.lo.s64 	%rd41, %rd511, %rd33, %rd25;
	add.s32 	%r14, %r203, -1;
	mul.wide.u32 	%rd419, %r14, 8;
	add.s64 	%rd420, %rd2, %rd419;
	ld.global.u64 	%rd42, [%rd420];
	or.b64  	%rd421, %rd508, %rd42;
	and.b64  	%rd422, %rd421, -4294967296;
	setp.ne.s64 	%p33, %rd422, 0;
	@%p33 bra 	$L__BB49_18;
	cvt.u32.u64 	%r153, %rd42;
	cvt.u32.u64 	%r154, %rd508;
	div.u32 	%r155, %r154, %r153;
	mul.lo.s32 	%r156, %r155, %r153;
	sub.s32 	%r157, %r154, %r156;
	cvt.u64.u32 	%rd512, %r155;
	cvt.u64.u32 	%rd513, %r157;
	bra.uni 	$L__BB49_19;
$L__BB49_18:
	div.s64 	%rd512, %rd508, %rd42;
	mul.lo.s64 	%rd423, %rd512, %rd42;
	sub.s64 	%rd513, %rd508, %rd423;
$L__BB49_19:
	mul.wide.u32 	%rd424, %r14, 8;
	add.s64 	%rd425, %rd1, %rd424;
	ld.global.u64 	%rd49, [%rd425];
	mad.lo.s64 	%rd50, %rd49, %rd513, %rd34;
	or.b64  	%rd426, %rd510, %rd42;
	and.b64  	%rd427, %rd426, -4294967296;
	setp.ne.s64 	%p34, %rd427, 0;
	@%p34 bra 	$L__BB49_21;
	cvt.u32.u64 	%r158, %rd42;
	cvt.u32.u64 	%r159, %rd510;
	div.u32 	%r160, %r159, %r158;
	mul.lo.s32 	%r161, %r160, %r158;
	sub.s32 	%r162, %r159, %r161;
	cvt.u64.u32 	%rd514, %r160;
	cvt.u64.u32 	%rd515, %r162;
	bra.uni 	$L__BB49_22;
$L__BB49_21:
	div.s64 	%rd514, %rd510, %rd42;
	mul.lo.s64 	%rd428, %rd514, %rd42;
	sub.s64 	%rd515, %rd510, %rd428;
$L__BB49_22:
	mad.lo.s64 	%rd57, %rd515, %rd49, %rd41;
	mul.wide.u32 	%rd429, %r13, 8;
	add.s64 	%rd430, %rd2, %rd429;
	ld.global.u64 	%rd58, [%rd430];
	or.b64  	%rd431, %rd512, %rd58;
	and.b64  	%rd432, %rd431, -4294967296;
	setp.ne.s64 	%p35, %rd432, 0;
	@%p35 bra 	$L__BB49_24;
	cvt.u32.u64 	%r163, %rd58;
	cvt.u32.u64 	%r164, %rd512;
	div.u32 	%r165, %r164, %r163;
	mul.lo.s32 	%r166, %r165, %r163;
	sub.s32 	%r167, %r164, %r166;
	cvt.u64.u32 	%rd539, %r165;
	cvt.u64.u32 	%rd517, %r167;
	bra.uni 	$L__BB49_25;
$L__BB49_24:
	div.s64 	%rd539, %rd512, %rd58;
	mul.lo.s64 	%rd433, %rd539, %rd58;
	sub.s64 	%rd517, %rd512, %rd433;
$L__BB49_25:
	mul.wide.u32 	%rd434, %r13, 8;
	add.s64 	%rd435, %rd1, %rd434;
	ld.global.u64 	%rd65, [%rd435];
	mad.lo.s64 	%rd542, %rd65, %rd517, %rd50;
	or.b64  	%rd436, %rd514, %rd58;
	and.b64  	%rd437, %rd436, -4294967296;
	setp.ne.s64 	%p36, %rd437, 0;
	@%p36 bra 	$L__BB49_27;
	cvt.u32.u64 	%r168, %rd58;
	cvt.u32.u64 	%r169, %rd514;
	div.u32 	%r170, %r169, %r168;
	mul.lo.s32 	%r171, %r170, %r168;
	sub.s32 	%r172, %r169, %r171;
	cvt.u64.u32 	%rd538, %r170;
	cvt.u64.u32 	%rd519, %r172;
	bra.uni 	$L__BB49_28;
$L__BB49_27:
	div.s64 	%rd538, %rd514, %rd58;
	mul.lo.s64 	%rd438, %rd538, %rd58;
	sub.s64 	%rd519, %rd514, %rd438;
$L__BB49_28:
	mad.lo.s64 	%rd543, %rd519, %rd65, %rd57;
	add.s32 	%r203, %r203, -4;
	add.s32 	%r202, %r202, 4;
	setp.ne.s32 	%p37, %r202, 0;
	@%p37 bra 	$L__BB49_4;
	add.s32 	%r205, %r203, 1;
$L__BB49_30:
	and.b32  	%r19, %r6, 3;
	setp.eq.s32 	%p38, %r19, 0;
	@%p38 bra 	$L__BB49_53;
	setp.eq.s32 	%p39, %r19, 1;
	@%p39 bra 	$L__BB49_45;
	mul.wide.u32 	%rd440, %r205, 8;
	add.s64 	%rd441, %rd2, %rd440;
	ld.global.u64 	%rd80, [%rd441];
	or.b64  	%rd442, %rd539, %rd80;
	and.b64  	%rd443, %rd442, -4294967296;
	setp.ne.s64 	%p40, %rd443, 0;
	@%p40 bra 	$L__BB49_34;
	cvt.u32.u64 	%r173, %rd80;
	cvt.u32.u64 	%r174, %rd539;
	div.u32 	%r175, %r174, %r173;
	mul.lo.s32 	%r176, %r175, %r173;
	sub.s32 	%r177, %r174, %r176;
	cvt.u64.u32 	%rd526, %r175;
	cvt.u64.u32 	%rd527, %r177;
	bra.uni 	$L__BB49_35;
$L__BB49_34:
	div.s64 	%rd526, %rd539, %rd80;
	mul.lo.s64 	%rd444, %rd526, %rd80;
	sub.s64 	%rd527, %rd539, %rd444;
$L__BB49_35:
	add.s64 	%rd446, %rd1, %rd440;
	ld.global.u64 	%rd87, [%rd446];
	mad.lo.s64 	%rd88, %rd87, %rd527, %rd542;
	or.b64  	%rd447, %rd538, %rd80;
	and.b64  	%rd448, %rd447, -4294967296;
	setp.ne.s64 	%p41, %rd448, 0;
	@%p41 bra 	$L__BB49_37;
	cvt.u32.u64 	%r178, %rd80;
	cvt.u32.u64 	%r179, %rd538;
	div.u32 	%r180, %r179, %r178;
	mul.lo.s32 	%r181, %r180, %r178;
	sub.s32 	%r182, %r179, %r181;
	cvt.u64.u32 	%rd528, %r180;
	cvt.u64.u32 	%rd529, %r182;
	bra.uni 	$L__BB49_38;
$L__BB49_37:
	div.s64 	%rd528, %rd538, %rd80;
	mul.lo.s64 	%rd449, %rd528, %rd80;
	sub.s64 	%rd529, %rd538, %rd449;
$L__BB49_38:
	mad.lo.s64 	%rd95, %rd529, %rd87, %rd543;
	add.s32 	%r20, %r205, -1;
	mul.wide.u32 	%rd450, %r20, 8;
	add.s64 	%rd451, %rd2, %rd450;
	ld.global.u64 	%rd96, [%rd451];
	or.b64  	%rd452, %rd526, %rd96;
	and.b64  	%rd453, %rd452, -4294967296;
	setp.ne.s64 	%p42, %rd453, 0;
	@%p42 bra 	$L__BB49_40;
	cvt.u32.u64 	%r183, %rd96;
	cvt.u32.u64 	%r184, %rd526;
	div.u32 	%r185, %r184, %r183;
	mul.lo.s32 	%r186, %r185, %r183;
	sub.s32 	%r187, %r184, %r186;
	cvt.u64.u32 	%rd539, %r185;
	cvt.u64.u32 	%rd531, %r187;
	bra.uni 	$L__BB49_41;
$L__BB49_40:
	div.s64 	%rd539, %rd526, %rd96;
	mul.lo.s64 	%rd454, %rd539, %rd96;
	sub.s64 	%rd531, %rd526, %rd454;
$L__BB49_41:
	add.s64 	%rd456, %rd1, %rd450;
	ld.global.u64 	%rd103, [%rd456];
	mad.lo.s64 	%rd542, %rd103, %rd531, %rd88;
	or.b64  	%rd457, %rd528, %rd96;
	and.b64  	%rd458, %rd457, -4294967296;
	setp.ne.s64 	%p43, %rd458, 0;
	@%p43 bra 	$L__BB49_43;
	cvt.u32.u64 	%r188, %rd96;
	cvt.u32.u64 	%r189, %rd528;
	div.u32 	%r190, %r189, %r188;
	mul.lo.s32 	%r191, %r190, %r188;
	sub.s32 	%r192, %r189, %r191;
	cvt.u64.u32 	%rd538, %r190;
	cvt.u64.u32 	%rd533, %r192;
	bra.uni 	$L__BB49_44;
$L__BB49_43:
	div.s64 	%rd538, %rd528, %rd96;
	mul.lo.s64 	%rd459, %rd538, %rd96;
	sub.s64 	%rd533, %rd528, %rd459;
$L__BB49_44:
	mad.lo.s64 	%rd543, %rd533, %rd103, %rd95;
	add.s32 	%r205, %r205, -2;
$L__BB49_45:
	and.b32  	%r193, %r6, 1;
	setp.eq.b32 	%p44, %r193, 1;
	not.pred 	%p45, %p44;
	@%p45 bra 	$L__BB49_53;
	mul.wide.u32 	%rd460, %r205, 8;
	add.s64 	%rd461, %rd2, %rd460;
	ld.global.u64 	%rd118, [%rd461];
	or.b64  	%rd462, %rd539, %rd118;
	and.b64  	%rd463, %rd462, -4294967296;
	setp.ne.s64 	%p46, %rd463, 0;
	@%p46 bra 	$L__BB49_48;
	cvt.u32.u64 	%r194, %rd118;
	cvt.u32.u64 	%r195, %rd539;
	rem.u32 	%r196, %r195, %r194;
	cvt.u64.u32 	%rd540, %r196;
	bra.uni 	$L__BB49_49;
$L__BB49_48:
	rem.s64 	%rd540, %rd539, %rd118;
$L__BB49_49:
	add.s64 	%rd465, %rd1, %rd460;
	ld.global.u64 	%rd122, [%rd465];
	mad.lo.s64 	%rd542, %rd122, %rd540, %rd542;
	or.b64  	%rd466, %rd538, %rd118;
	and.b64  	%rd467, %rd466, -4294967296;
	setp.ne.s64 	%p47, %rd467, 0;
	@%p47 bra 	$L__BB49_51;
	cvt.u32.u64 	%r197, %rd118;
	cvt.u32.u64 	%r198, %rd538;
	rem.u32 	%r199, %r198, %r197;
	cvt.u64.u32 	%rd541, %r199;
	bra.uni 	$L__BB49_52;
$L__BB49_51:
	rem.s64 	%rd541, %rd538, %rd118;
$L__BB49_52:
	mad.lo.s64 	%rd543, %rd541, %rd122, %rd543;
$L__BB49_53:
	shl.b64 	%rd468, %rd542, 3;
	add.s64 	%rd469, %rd3, %rd468;
	ld.global.u64 	%rd470, [%rd469];
	shl.b64 	%rd471, %rd543, 3;
	add.s64 	%rd472, %rd3, %rd471;
	ld.global.u64 	%rd473, [%rd472];
	add.s64 	%rd474, %rd473, %rd470;
	st.shared.u64 	[%r5], %rd474;
	bra.uni 	$L__BB49_114;
$L__BB49_54:
	cvt.u64.u32 	%rd575, %r4;
	setp.le.u64 	%p2, %rd262, %rd575;
	@%p2 bra 	$L__BB49_114;
	cvt.u32.u64 	%r23, %rd261;
	add.s32 	%r209, %r23, -1;
	setp.lt.s32 	%p3, %r209, 0;
	mov.b64 	%rd584, 0;
	@%p3 bra 	$L__BB49_113;
	and.b32  	%r25, %r23, 7;
	setp.lt.u32 	%p4, %r209, 7;
	mov.b64 	%rd584, 0;
	@%p4 bra 	$L__BB49_84;
	add.s32 	%r207, %r23, -4;
	and.b32  	%r57, %r23, -8;
	neg.s32 	%r206, %r57;
	mov.b64 	%rd584, 0;
$L__BB49_58:
	.pragma "nounroll";
	add.s32 	%r30, %r207, 3;
	mul.wide.u32 	%rd271, %r30, 8;
	add.s64 	%rd272, %rd2, %rd271;
	ld.global.u64 	%rd133, [%rd272];
	or.b64  	%rd273, %rd575, %rd133;
	and.b64  	%rd274, %rd273, -4294967296;
	setp.ne.s64 	%p5, %rd274, 0;
	@%p5 bra 	$L__BB49_60;
	cvt.u32.u64 	%r58, %rd133;
	cvt.u32.u64 	%r59, %rd575;
	div.u32 	%r60, %r59, %r58;
	mul.lo.s32 	%r61, %r60, %r58;
	sub.s32 	%r62, %r59, %r61;
	cvt.u64.u32 	%rd546, %r60;
	cvt.u64.u32 	%rd547, %r62;
	bra.uni 	$L__BB49_61;
$L__BB49_60:
	div.s64 	%rd546, %rd575, %rd133;
	mul.lo.s64 	%rd275, %rd546, %rd133;
	sub.s64 	%rd547, %rd575, %rd275;
$L__BB49_61:
	add.s64 	%rd277, %rd1, %rd271;
	ld.global.u64 	%rd278, [%rd277];
	mad.lo.s64 	%rd140, %rd278, %rd547, %rd584;
	add.s32 	%r31, %r207, 2;
	mul.wide.u32 	%rd279, %r31, 8;
	add.s64 	%rd280, %rd2, %rd279;
	ld.global.u64 	%rd141, [%rd280];
	or.b64  	%rd281, %rd546, %rd141;
	and.b64  	%rd282, %rd281, -4294967296;
	setp.ne.s64 	%p6, %rd282, 0;
	@%p6 bra 	$L__BB49_63;
	cvt.u32.u64 	%r63, %rd141;
	cvt.u32.u64 	%r64, %rd546;
	div.u32 	%r65, %r64, %r63;
	mul.lo.s32 	%r66, %r65, %r63;
	sub.s32 	%r67, %r64, %r66;
	cvt.u64.u32 	%rd548, %r65;
	cvt.u64.u32 	%rd549, %r67;
	bra.uni 	$L__BB49_64;
$L__BB49_63:
	div.s64 	%rd548, %rd546, %rd141;
	mul.lo.s64 	%rd283, %rd548, %rd141;
	sub.s64 	%rd549, %rd546, %rd283;
$L__BB49_64:
	add.s64 	%rd285, %rd1, %rd279;
	ld.global.u64 	%rd286, [%rd285];
	mad.lo.s64 	%rd148, %rd286, %rd549, %rd140;
	add.s32 	%r32, %r207, 1;
	mul.wide.u32 	%rd287, %r32, 8;
	add.s64 	%rd288, %rd2, %rd287;
	ld.global.u64 	%rd149, [%rd288];
	or.b64  	%rd289, %rd548, %rd149;
	and.b64  	%rd290, %rd289, -4294967296;
	setp.ne.s64 	%p7, %rd290, 0;
	@%p7 bra 	$L__BB49_66;
	cvt.u32.u64 	%r68, %rd149;
	cvt.u32.u64 	%r69, %rd548;
	div.u32 	%r70, %r69, %r68;
	mul.lo.s32 	%r71, %r70, %r68;
	sub.s32 	%r72, %r69, %r71;
	cvt.u64.u32 	%rd550, %r70;
	cvt.u64.u32 	%rd551, %r72;
	bra.uni 	$L__BB49_67;
$L__BB49_66:
	div.s64 	%rd550, %rd548, %rd149;
	mul.lo.s64 	%rd291, %rd550, %rd149;
	sub.s64 	%rd551, %rd548, %rd291;
$L__BB49_67:
	add.s64 	%rd293, %rd1, %rd287;
	ld.global.u64 	%rd294, [%rd293];
	mad.lo.s64 	%rd156, %rd294, %rd551, %rd148;
	add.s32 	%r33, %r207, -4;
	mul.wide.u32 	%rd295, %r207, 8;
	add.s64 	%rd296, %rd2, %rd295;
	ld.global.u64 	%rd157, [%rd296];
	or.b64  	%rd297, %rd550, %rd157;
	and.b64  	%rd298, %rd297, -4294967296;
	setp.ne.s64 	%p8, %rd298, 0;
	@%p8 bra 	$L__BB49_69;
	cvt.u32.u64 	%r73, %rd157;
	cvt.u32.u64 	%r74, %rd550;
	div.u32 	%r75, %r74, %r73;
	mul.lo.s32 	%r76, %r75, %r73;
	sub.s32 	%r77, %r74, %r76;
	cvt.u64.u32 	%rd552, %r75;
	cvt.u64.u32 	%rd553, %r77;
	bra.uni 	$L__BB49_70;
$L__BB49_69:
	div.s64 	%rd552, %rd550, %rd157;
	mul.lo.s64 	%rd299, %rd552, %rd157;
	sub.s64 	%rd553, %rd550, %rd299;
$L__BB49_70:
	add.s64 	%rd301, %rd1, %rd295;
	ld.global.u64 	%rd302, [%rd301];
	mad.lo.s64 	%rd164, %rd302, %rd553, %rd156;
	add.s32 	%r34, %r207, -1;
	mul.wide.u32 	%rd303, %r34, 8;
	add.s64 	%rd304, %rd2, %rd303;
	ld.global.u64 	%rd165, [%rd304];
	or.b64  	%rd305, %rd552, %rd165;
	and.b64  	%rd306, %rd305, -4294967296;
	setp.ne.s64 	%p9, %rd306, 0;
	@%p9 bra 	$L__BB49_72;
	cvt.u32.u64 	%r78, %rd165;
	cvt.u32.u64 	%r79, %rd552;
	div.u32 	%r80, %r79, %r78;
	mul.lo.s32 	%r81, %r80, %r78;
	sub.s32 	%r82, %r79, %r81;
	cvt.u64.u32 	%rd554, %r80;
	cvt.u64.u32 	%rd555, %r82;
	bra.uni 	$L__BB49_73;
$L__BB49_72:
	div.s64 	%rd554, %rd552, %rd165;
	mul.lo.s64 	%rd307, %rd554, %rd165;
	sub.s64 	%rd555, %rd552, %rd307;
$L__BB49_73:
	add.s64 	%rd309, %rd1, %rd303;
	ld.global.u64 	%rd310, [%rd309];
	mad.lo.s64 	%rd172, %rd310, %rd555, %rd164;
	add.s32 	%r35, %r207, -2;
	mul.wide.u32 	%rd311, %r35, 8;
	add.s64 	%rd312, %rd2, %rd311;
	ld.global.u64 	%rd173, [%rd312];
	or.b64  	%rd313, %rd554, %rd173;
	and.b64  	%rd314, %rd313, -4294967296;
	setp.ne.s64 	%p10, %rd314, 0;
	@%p10 bra 	$L__BB49_75;
	cvt.u32.u64 	%r83, %rd173;
	cvt.u32.u64 	%r84, %rd554;
	div.u32 	%r85, %r84, %r83;
	mul.lo.s32 	%r86, %r85, %r83;
	sub.s32 	%r87, %r84, %r86;
	cvt.u64.u32 	%rd556, %r85;
	cvt.u64.u32 	%rd557, %r87;
	bra.uni 	$L__BB49_76;
$L__BB49_75:
	div.s64 	%rd556, %rd554, %rd173;
	mul.lo.s64 	%rd315, %rd556, %rd173;
	sub.s64 	%rd557, %rd554, %rd315;
$L__BB49_76:
	add.s64 	%rd317, %rd1, %rd311;
	ld.global.u64 	%rd318, [%rd317];
	mad.lo.s64 	%rd180, %rd318, %rd557, %rd172;
	add.s32 	%r36, %r207, -3;
	mul.wide.u32 	%rd319, %r36, 8;
	add.s64 	%rd320, %rd2, %rd319;
	ld.global.u64 	%rd181, [%rd320];
	or.b64  	%rd321, %rd556, %rd181;
	and.b64  	%rd322, %rd321, -4294967296;
	setp.ne.s64 	%p11, %rd322, 0;
	@%p11 bra 	$L__BB49_78;
	cvt.u32.u64 	%r88, %rd181;
	cvt.u32.u64 	%r89, %rd556;
	div.u32 	%r90, %r89, %r88;
	mul.lo.s32 	%r91, %r90, %r88;
	sub.s32 	%r92, %r89, %r91;
	cvt.u64.u32 	%rd558, %r90;
	cvt.u64.u32 	%rd559, %r92;
	bra.uni 	$L__BB49_79;
$L__BB49_78:
	div.s64 	%rd558, %rd556, %rd181;
	mul.lo.s64 	%rd323, %rd558, %rd181;
	sub.s64 	%rd559, %rd556, %rd323;
$L__BB49_79:
	add.s64 	%rd325, %rd1, %rd319;
	ld.global.u64 	%rd326, [%rd325];
	mad.lo.s64 	%rd188, %rd326, %rd559, %rd180;
	mul.wide.u32 	%rd327, %r33, 8;
	add.s64 	%rd328, %rd2, %rd327;
	ld.global.u64 	%rd189, [%rd328];
	or.b64  	%rd329, %rd558, %rd189;
	and.b64  	%rd330, %rd329, -4294967296;
	setp.ne.s64 	%p12, %rd330, 0;
	@%p12 bra 	$L__BB49_81;
	cvt.u32.u64 	%r93, %rd189;
	cvt.u32.u64 	%r94, %rd558;
	div.u32 	%r95, %r94, %r93;
	mul.lo.s32 	%r96, %r95, %r93;
	sub.s32 	%r97, %r94, %r96;
	cvt.u64.u32 	%rd575, %r95;
	cvt.u64.u32 	%rd561, %r97;
	bra.uni 	$L__BB49_82;
$L__BB49_81:
	div.s64 	%rd575, %rd558, %rd189;
	mul.lo.s64 	%rd331, %rd575, %rd189;
	sub.s64 	%rd561, %rd558, %rd331;
$L__BB49_82:
	add.s64 	%rd333, %rd1, %rd327;
	ld.global.u64 	%rd334, [%rd333];
	mad.lo.s64 	%rd584, %rd334, %rd561, %rd188;
	add.s32 	%r207, %r207, -8;
	add.s32 	%r206, %r206, 8;
	setp.ne.s32 	%p13, %r206, 0;
	@%p13 bra 	$L__BB49_58;
	add.s32 	%r209, %r207, 3;
$L__BB49_84:
	setp.eq.s32 	%p14, %r25, 0;
	@%p14 bra 	$L__BB49_113;
	and.b32  	%r41, %r23, 3;
	setp.lt.u32 	%p15, %r25, 4;
	@%p15 bra 	$L__BB49_99;
	mul.wide.u32 	%rd336, %r209, 8;
	add.s64 	%rd337, %rd2, %rd336;
	ld.global.u64 	%rd200, [%rd337];
	or.b64  	%rd338, %rd575, %rd200;
	and.b64  	%rd339, %rd338, -4294967296;
	setp.ne.s64 	%p16, %rd339, 0;
	@%p16 bra 	$L__BB49_88;
	cvt.u32.u64 	%r98, %rd200;
	cvt.u32.u64 	%r99, %rd575;
	div.u32 	%r100, %r99, %r98;
	mul.lo.s32 	%r101, %r100, %r98;
	sub.s32 	%r102, %r99, %r101;
	cvt.u64.u32 	%rd565, %r100;
	cvt.u64.u32 	%rd566, %r102;
	bra.uni 	$L__BB49_89;
$L__BB49_88:
	div.s64 	%rd565, %rd575, %rd200;
	mul.lo.s64 	%rd340, %rd565, %rd200;
	sub.s64 	%rd566, %rd575, %rd340;
$L__BB49_89:
	add.s64 	%rd342, %rd1, %rd336;
	ld.global.u64 	%rd343, [%rd342];
	mad.lo.s64 	%rd207, %rd343, %rd566, %rd584;
	add.s32 	%r42, %r209, -1;
	mul.wide.u32 	%rd344, %r42, 8;
	add.s64 	%rd345, %rd2, %rd344;
	ld.global.u64 	%rd208, [%rd345];
	or.b64  	%rd346, %rd565, %rd208;
	and.b64  	%rd347, %rd346, -4294967296;
	setp.ne.s64 	%p17, %rd347, 0;
	@%p17 bra 	$L__BB49_91;
	cvt.u32.u64 	%r103, %rd208;
	cvt.u32.u64 	%r104, %rd565;
	div.u32 	%r105, %r104, %r103;
	mul.lo.s32 	%r106, %r105, %r103;
	sub.s32 	%r107, %r104, %r106;
	cvt.u64.u32 	%rd567, %r105;
	cvt.u64.u32 	%rd568, %r107;
	bra.uni 	$L__BB49_92;
$L__BB49_91:
	div.s64 	%rd567, %rd565, %rd208;
	mul.lo.s64 	%rd348, %rd567, %rd208;
	sub.s64 	%rd568, %rd565, %rd348;
$L__BB49_92:
	add.s64 	%rd350, %rd1, %rd344;
	ld.global.u64 	%rd351, [%rd350];
	mad.lo.s64 	%rd215, %rd351, %rd568, %rd207;
	add.s32 	%r43, %r209, -2;
	mul.wide.u32 	%rd352, %r43, 8;
	add.s64 	%rd353, %rd2, %rd352;
	ld.global.u64 	%rd216, [%rd353];
	or.b64  	%rd354, %rd567, %rd216;
	and.b64  	%rd355, %rd354, -4294967296;
	setp.ne.s64 	%p18, %rd355, 0;
	@%p18 bra 	$L__BB49_94;
	cvt.u32.u64 	%r108, %rd216;
	cvt.u32.u64 	%r109, %rd567;
	div.u32 	%r110, %r109, %r108;
	mul.lo.s32 	%r111, %r110, %r108;
	sub.s32 	%r112, %r109, %r111;
	cvt.u64.u32 	%rd569, %r110;
	cvt.u64.u32 	%rd570, %r112;
	bra.uni 	$L__BB49_95;
$L__BB49_94:
	div.s64 	%rd569, %rd567, %rd216;
	mul.lo.s64 	%rd356, %rd569, %rd216;
	sub.s64 	%rd570, %rd567, %rd356;
$L__BB49_95:
	add.s64 	%rd358, %rd1, %rd352;
	ld.global.u64 	%rd359, [%rd358];
	mad.lo.s64 	%rd223, %rd359, %rd570, %rd215;
	add.s32 	%r44, %r209, -3;
	mul.wide.u32 	%rd360, %r44, 8;
	add.s64 	%rd361, %rd2, %rd360;
	ld.global.u64 	%rd224, [%rd361];
	or.b64  	%rd362, %rd569, %rd224;
	and.b64  	%rd363, %rd362, -4294967296;
	setp.ne.s64 	%p19, %rd363, 0;
	@%p19 bra 	$L__BB49_97;
	cvt.u32.u64 	%r113, %rd224;
	cvt.u32.u64 	%r114, %rd569;
	div.u32 	%r115, %r114, %r113;
	mul.lo.s32 	%r116, %r115, %r113;
	sub.s32 	%r117, %r114, %r116;
	cvt.u64.u32 	%rd575, %r115;
	cvt.u64.u32 	%rd572, %r117;
	bra.uni 	$L__BB49_98;
$L__BB49_97:
	div.s64 	%rd575, %rd569, %rd224;
	mul.lo.s64 	%rd364, %rd575, %rd224;
	sub.s64 	%rd572, %rd569, %rd364;
$L__BB49_98:
	add.s64 	%rd366, %rd1, %rd360;
	ld.global.u64 	%rd367, [%rd366];
	mad.lo.s64 	%rd584, %rd367, %rd572, %rd223;
	add.s32 	%r209, %r209, -4;
$L__BB49_99:
	setp.eq.s32 	%p20, %r41, 0;
	@%p20 bra 	$L__BB49_113;
	setp.eq.s32 	%p21, %r41, 1;
	@%p21 bra 	$L__BB49_108;
	mul.wide.u32 	%rd369, %r209, 8;
	add.s64 	%rd370, %rd2, %rd369;
	ld.global.u64 	%rd235, [%rd370];
	or.b64  	%rd371, %rd575, %rd235;
	and.b64  	%rd372, %rd371, -4294967296;
	setp.ne.s64 	%p22, %rd372, 0;
	@%p22 bra 	$L__BB49_103;
	cvt.u32.u64 	%r118, %rd235;
	cvt.u32.u64 	%r119, %rd575;
	div.u32 	%r120, %r119, %r118;
	mul.lo.s32 	%r121, %r120, %r118;
	sub.s32 	%r122, %r119, %r121;
	cvt.u64.u32 	%rd576, %r120;
	cvt.u64.u32 	%rd577, %r122;
	bra.uni 	$L__BB49_104;
$L__BB49_103:
	div.s64 	%rd576, %rd575, %rd235;
	mul.lo.s64 	%rd373, %rd576, %rd235;
	sub.s64 	%rd577, %rd575, %rd373;
$L__BB49_104:
	add.s64 	%rd375, %rd1, %rd369;
	ld.global.u64 	%rd376, [%rd375];
	mad.lo.s64 	%rd242, %rd376, %rd577, %rd584;
	add.s32 	%r47, %r209, -1;
	mul.wide.u32 	%rd377, %r47, 8;
	add.s64 	%rd378, %rd2, %rd377;
	ld.global.u64 	%rd243, [%rd378];
	or.b64  	%rd379, %rd576, %rd243;
	and.b64  	%rd380, %rd379, -4294967296;
	setp.ne.s64 	%p23, %rd380, 0;
	@%p23 bra 	$L__BB49_106;
	cvt.u32.u64 	%r123, %rd243;
	cvt.u32.u64 	%r124, %rd576;
	div.u32 	%r125, %r124, %r123;
	mul.lo.s32 	%r126, %r125, %r123;
	sub.s32 	%r127, %r124, %r126;
	cvt.u64.u32 	%rd575, %r125;
	cvt.u64.u32 	%rd579, %r127;
	bra.uni 	$L__BB49_107;
$L__BB49_106:
	div.s64 	%rd575, %rd576, %rd243;
	mul.lo.s64 	%rd381, %rd575, %rd243;
	sub.s64 	%rd579, %rd576, %rd381;
$L__BB49_107:
	add.s64 	%rd383, %rd1, %rd377;
	ld.global.u64 	%rd384, [%rd383];
	mad.lo.s64 	%rd584, %rd384, %rd579, %rd242;
	add.s32 	%r209, %r209, -2;
$L__BB49_108:
	and.b32  	%r128, %r23, 1;
	setp.eq.b32 	%p24, %r128, 1;
	not.pred 	%p25, %p24;
	@%p25 bra 	$L__BB49_113;
	mul.wide.u32 	%rd385, %r209, 8;
	add.s64 	%rd386, %rd2, %rd385;
	ld.global.u64 	%rd254, [%rd386];
	or.b64  	%rd387, %rd575, %rd254;
	and.b64  	%rd388, %rd387, -4294967296;
	setp.ne.s64 	%p26, %rd388, 0;
	@%p26 bra 	$L__BB49_111;
	cvt.u32.u64 	%r129, %rd254;
	cvt.u32.u64 	%r130, %rd575;
	rem.u32 	%r131, %r130, %r129;
	cvt.u64.u32 	%rd583, %r131;
	bra.uni 	$L__BB49_112;
$L__BB49_111:
	rem.s64 	%rd583, %rd575, %rd254;
$L__BB49_112:
	add.s64 	%rd390, %rd1, %rd385;
	ld.global.u64 	%rd391, [%rd390];
	mad.lo.s64 	%rd584, %rd391, %rd583, %rd584;
$L__BB49_113:
	shl.b64 	%rd392, %rd584, 3;
	add.s64 	%rd393, %rd3, %rd392;
	ld.global.u64 	%rd394, [%rd393];
	st.shared.u64 	[%r5], %rd394;
$L__BB49_114:
	bar.sync 	0;
	setp.lt.u32 	%p48, %r211, 66;
	@%p48 bra 	$L__BB49_118;
$L__BB49_115:
	shr.u32 	%r51, %r211, 1;
	setp.ge.u32 	%p49, %r1, %r51;
	@%p49 bra 	$L__BB49_117;
	ld.shared.u64 	%rd475, [%r5];
	shl.b32 	%r200, %r51, 3;
	add.s32 	%r201, %r5, %r200;
	ld.shared.u64 	%rd476, [%r201];
	add.s64 	%rd477, %rd476, %rd475;
	st.shared.u64 	[%r5], %rd477;
$L__BB49_117:
	bar.sync 	0;
	setp.gt.u32 	%p50, %r211, 131;
	mov.u32 	%r211, %r51;
	@%p50 bra 	$L__BB49_115;
$L__BB49_118:
	setp.gt.u32 	%p51, %r1, 31;
	@%p51 bra 	$L__BB49_121;
	ld.volatile.shared.u64 	%rd478, [%r5];
	ld.volatile.shared.u64 	%rd479, [%r5+256];
	add.s64 	%rd480, %rd479, %rd478;
	st.volatile.shared.u64 	[%r5], %rd480;
	ld.volatile.shared.u64 	%rd481, [%r5];
	ld.volatile.shared.u64 	%rd482, [%r5+128];
	add.s64 	%rd483, %rd482, %rd481;
	st.volatile.shared.u64 	[%r5], %rd483;
	ld.volatile.shared.u64 	%rd484, [%r5];
	ld.volatile.shared.u64 	%rd485, [%r5+64];
	add.s64 	%rd486, %rd485, %rd484;
	st.volatile.shared.u64 	[%r5], %rd486;
	ld.volatile.shared.u64 	%rd487, [%r5];
	ld.volatile.shared.u64 	%rd488, [%r5+32];
	add.s64 	%rd489, %rd488, %rd487;
	st.volatile.shared.u64 	[%r5], %rd489;
	ld.volatile.shared.u64 	%rd490, [%r5];
	ld.volatile.shared.u64 	%rd491, [%r5+16];
	add.s64 	%rd492, %rd491, %rd490;
	st.volatile.shared.u64 	[%r5], %rd492;
	ld.volatile.shared.u64 	%rd493, [%r5];
	ld.volatile.shared.u64 	%rd494, [%r5+8];
	add.s64 	%rd495, %rd494, %rd493;
	st.volatile.shared.u64 	[%r5], %rd495;
	setp.ne.s32 	%p52, %r1, 0;
	@%p52 bra 	$L__BB49_121;
	ld.shared.u64 	%rd496, [sdata_u64];
	cvta.to.global.u64 	%rd497, %rd260;
	mul.wide.u32 	%rd498, %r2, 8;
	add.s64 	%rd499, %rd497, %rd498;
	st.global.u64 	[%rd499], %rd496;
$L__BB49_121:
	ret;

}
	// .globl	contiguous_reduce2_u64
.visible .entry contiguous_reduce2_u64(
	.param .u64 .ptr .align 1 contiguous_reduce2_u64_param_0,
	.param .u64 .ptr .align 1 contiguous_reduce2_u64_param_1,
	.param .u64 .ptr .align 1 contiguous_reduce2_u64_param_2,
	.param .u64 .ptr .align 1 contiguous_reduce2_u64_param_3,
	.param .u64 contiguous_reduce2_u64_param_4,
	.param .u64 contiguous_reduce2_u64_param_5,
	.param .u64 contiguous_reduce2_u64_param_6
)
{
	.reg .pred 	%p<53>;
	.reg .b32 	%r<216>;
	.reg .b64 	%rd<599>;

	ld.param.u64 	%rd266, [contiguous_reduce2_u64_param_1];
	ld.param.u64 	%rd267, [contiguous_reduce2_u64_param_2];
	ld.param.u64 	%rd268, [contiguous_reduce2_u64_param_3];
	ld.param.u64 	%rd263, [contiguous_reduce2_u64_param_4];
	ld.param.u64 	%rd264, [contiguous_reduce2_u64_param_5];
	ld.param.u64 	%rd265, [contiguous_reduce2_u64_param_6];
	cvta.to.global.u64 	%rd1, %rd268;
	cvta.to.global.u64 	%rd2, %rd267;
	cvta.to.global.u64 	%rd598, %rd266;
	mov.u32 	%r1, %tid.x;
	mov.u32 	%r2, %ctaid.x;
	mov.u32 	%r215, %ntid.x;
	mul.lo.s32 	%r51, %r2, %r215;
	shl.b32 	%r52, %r51, 1;
	add.s32 	%r4, %r52, %r1;
	shl.b32 	%r53, %r1, 3;
	mov.u32 	%r54, sdata_u64;
	add.s32 	%r5, %r54, %r53;
	mov.b64 	%rd269, 0;
	st.shared.u64 	[%r5], %rd269;
	add.s32 	%r55, %r4, %r215;
	cvt.u64.u32 	%rd4, %r55;
	setp.le.u64 	%p1, %rd264, %rd4;
	@%p1 bra 	$L__BB50_54;
	cvt.u64.u32 	%rd403, %r4;
	mov.u32 	%r132, %ctaid.y;
	cvt.u64.u32 	%rd404, %r132;
	mul.lo.s64 	%rd405, %rd264, %rd404;
	add.s64 	%rd552, %rd405, %rd403;
	add.s64 	%rd550, %rd405, %rd4;
	cvt.u32.u64 	%r6, %rd263;
	add.s32 	%r209, %r6, -1;
	setp.lt.s32 	%p27, %r209, 0;
	mov.b64 	%rd556, 0;
	mov.u64 	%rd557, %rd556;
	@%p27 bra 	$L__BB50_53;
	setp.lt.u32 	%p28, %r209, 3;
	mov.b64 	%rd557, 0;
	mov.u64 	%rd556, %rd557;
	@%p28 bra 	$L__BB50_30;
	add.s32 	%r207, %r6, -2;
	and.b32  	%r133, %r6, -4;
	neg.s32 	%r206, %r133;
	mov.b64 	%rd557, 0;
$L__BB50_4:
	.pragma "nounroll";
	add.s32 	%r12, %r207, 1;
	mul.wide.u32 	%rd409, %r12, 8;
	add.s64 	%rd410, %rd2, %rd409;
	ld.global.u64 	%rd11, [%rd410];
	or.b64  	%rd411, %rd552, %rd11;
	and.b64  	%rd412, %rd411, -4294967296;
	setp.ne.s64 	%p29, %rd412, 0;
	@%p29 bra 	$L__BB50_6;
	cvt.u32.u64 	%r134, %rd11;
	cvt.u32.u64 	%r135, %rd552;
	div.u32 	%r136, %r135, %r134;
	mul.lo.s32 	%r137, %r136, %r134;
	sub.s32 	%r138, %r135, %r137;
	cvt.u64.u32 	%rd518, %r136;
	cvt.u64.u32 	%rd519, %r138;
	bra.uni 	$L__BB50_7;
$L__BB50_6:
	div.s64 	%rd518, %rd552, %rd11;
	mul.lo.s64 	%rd413, %rd518, %rd11;
	sub.s64 	%rd519, %rd552, %rd413;
$L__BB50_7:
	mul.wide.u32 	%rd414, %r12, 8;
	add.s64 	%rd415, %rd1, %rd414;
	ld.global.u64 	%rd18, [%rd415];
	mad.lo.s64 	%rd19, %rd18, %rd519, %rd556;
	or.b64  	%rd416, %rd550, %rd11;
	and.b64  	%rd417, %rd416, -4294967296;
	setp.ne.s64 	%p30, %rd417, 0;
	@%p30 bra 	$L__BB50_9;
	cvt.u32.u64 	%r139, %rd11;
	cvt.u32.u64 	%r140, %rd550;
	div.u32 	%r141, %r140, %r139;
	mul.lo.s32 	%r142, %r141, %r139;
	sub.s32 	%r143, %r140, %r142;
	cvt.u64.u32 	%rd520, %r141;
	cvt.u64.u32 	%rd521, %r143;
	bra.uni 	$L__BB50_10;
$L__BB50_9:
	div.s64 	%rd520, %rd550, %rd11;
	mul.lo.s64 	%rd418, %rd520, %rd11;
	sub.s64 	%rd521, %rd550, %rd418;
$L__BB50_10:
	mad.lo.s64 	%rd26, %rd521, %rd18, %rd557;
	mul.wide.u32 	%rd419, %r207, 8;
	add.s64 	%rd420, %rd2, %rd419;
	ld.global.u64 	%rd27, [%rd420];
	or.b64  	%rd421, %rd518, %rd27;
	and.b64  	%rd422, %rd421, -4294967296;
	setp.ne.s64 	%p31, %rd422, 0;
	@%p31 bra 	$L__BB50_12;
	cvt.u32.u64 	%r144, %rd27;
	cvt.u32.u64 	%r145, %rd518;
	div.u32 	%r146, %r145, %r144;
	mul.lo.s32 	%r147, %r146, %r144;
	sub.s32 	%r148, %r145, %r147;
	cvt.u64.u32 	%rd522, %r146;
	cvt.u64.u32 	%rd523, %r148;
	bra.uni 	$L__BB50_13;
$L__BB50_12:
	div.s64 	%rd522, %rd518, %rd27;
	mul.lo.s64 	%rd423, %rd522, %rd27;
	sub.s64 	%rd523, %rd518, %rd423;
$L__BB50_13:
	mul.wide.u32 	%rd424, %r207, 8;
	add.s64 	%rd425, %rd1, %rd424;
	ld.global.u64 	%rd34, [%rd425];
	mad.lo.s64 	%rd35, %rd34, %rd523, %rd19;
	or.b64  	%rd426, %rd520, %rd27;
	and.b64  	%rd427, %rd426, -4294967296;
	setp.ne.s64 	%p32, %rd427, 0;
	@%p32 bra 	$L__BB50_15;
	cvt.u32.u64 	%r149, %rd27;
	cvt.u32.u64 	%r150, %rd520;
	div.u32 	%r151, %r150, %r149;
	mul.lo.s32 	%r152, %r151, %r149;
	sub.s32 	%r153, %r150, %r152;
	cvt.u64.u32 	%rd524, %r151;
	cvt.u64.u32 	%rd525, %r153;
	bra.uni 	$L__BB50_16;
$L__BB50_15:
	div.s64 	%rd524, %rd520, %rd27;
	mul.lo.s64 	%rd428, %rd524, %rd27;
	sub.s64 	%rd525, %rd520, %rd428;
$L__BB50_16:
	mad.lo.s64 	%rd42, %rd525, %rd34, %rd26;
	add.s32 	%r13, %r207, -1;
	mul.wide.u32 	%rd429, %r13, 8;
	add.s64 	%rd430, %rd2, %rd429;
	ld.global.u64 	%rd43, [%rd430];
	or.b64  	%rd431, %rd522, %rd43;
	and.b64  	%rd432, %rd431, -4294967296;
	setp.ne.s64 	%p33, %rd432, 0;
	@%p33 bra 	$L__BB50_18;
	cvt.u32.u64 	%r154, %rd43;
	cvt.u32.u64 	%r155, %rd522;
	div.u32 	%r156, %r155, %r154;
	mul.lo.s32 	%r157, %r156, %r154;
	sub.s32 	%r158, %r155, %r157;
	cvt.u64.u32 	%rd526, %r156;
	cvt.u64.u32 	%rd527, %r158;
	bra.uni 	$L__BB50_19;
$L__BB50_18:
	div.s64 	%rd526, %rd522, %rd43;
	mul.lo.s64 	%rd433, %rd526, %rd43;
	sub.s64 	%rd527, %rd522, %rd433;
$L__BB50_19:
	mul.wide.u32 	%rd434, %r13, 8;
	add.s64 	%rd435, %rd1, %rd434;
	ld.global.u64 	%rd50, [%rd435];
	mad.lo.s64 	%rd51, %rd50, %rd527, %rd35;
	or.b64  	%rd436, %rd524, %rd43;
	and.b64  	%rd437, %rd436, -4294967296;
	setp.ne.s64 	%p34, %rd437, 0;
	@%p34 bra 	$L__BB50_21;
	cvt.u32.u64 	%r159, %rd43;
	cvt.u32.u64 	%r160, %rd524;
	div.u32 	%r161, %r160, %r159;
	mul.lo.s32 	%r162, %r161, %r159;
	sub.s32 	%r163, %r160, %r162;
	cvt.u64.u32 	%rd528, %r161;
	cvt.u64.u32 	%rd529, %r163;
	bra.uni 	$L__BB50_22;
$L__BB50_21:
	div.s64 	%rd528, %rd524, %rd43;
	mul.lo.s64 	%rd438, %rd528, %rd43;
	sub.s64 	%rd529, %rd524, %rd438;
$L__BB50_22:
	mad.lo.s64 	%rd58, %rd529, %rd50, %rd42;
	add.s32 	%r164, %r207, -2;
	mul.wide.u32 	%rd439, %r164, 8;
	add.s64 	%rd440, %rd2, %rd439;
	ld.global.u64 	%rd59, [%rd440];
	or.b64  	%rd441, %rd526, %rd59;
	and.b64  	%rd442, %rd441, -4294967296;
	setp.ne.s64 	%p35, %rd442, 0;
	@%p35 bra 	$L__BB50_24;
	cvt.u32.u64 	%r165, %rd59;
	cvt.u32.u64 	%r166, %rd526;
	div.u32 	%r167, %r166, %r165;
	mul.lo.s32 	%r168, %r167, %r165;
	sub.s32 	%r169, %r166, %r168;
	cvt.u64.u32 	%rd552, %r167;
	cvt.u64.u32 	%rd531, %r169;
	bra.uni 	$L__BB50_25;
$L__BB50_24:
	div.s64 	%rd552, %rd526, %rd59;
	mul.lo.s64 	%rd443, %rd552, %rd59;
	sub.s64 	%rd531, %rd526, %rd443;
$L__BB50_25:
	mul.wide.u32 	%rd444, %r164, 8;
	add.s64 	%rd445, %rd1, %rd444;
	ld.global.u64 	%rd66, [%rd445];
	mad.lo.s64 	%rd556, %rd66, %rd531, %rd51;
	or.b64  	%rd446, %rd528, %rd59;
	and.b64  	%rd447, %rd446, -4294967296;
	setp.ne.s64 	%p36, %rd447, 0;
	@%p36 bra 	$L__BB50_27;
	cvt.u32.u64 	%r171, %rd59;
	cvt.u32.u64 	%r172, %rd528;
	div.u32 	%r173, %r172, %r171;
	mul.lo.s32 	%r174, %r173, %r171;
	sub.s32 	%r175, %r172, %r174;
	cvt.u64.u32 	%rd550, %r173;
	cvt.u64.u32 	%rd533, %r175;
	bra.uni 	$L__BB50_28;
$L__BB50_27:
	div.s64 	%rd550, %rd528, %rd59;
	mul.lo.s64 	%rd448, %rd550, %rd59;
	sub.s64 	%rd533, %rd528, %rd448;
$L__BB50_28:
	mad.lo.s64 	%rd557, %rd533, %rd66, %rd58;
	add.s32 	%r207, %r207, -4;
	add.s32 	%r206, %r206, 4;
	setp.ne.s32 	%p37, %r206, 0;
	@%p37 bra 	$L__BB50_4;
	add.s32 	%r209, %r207, 1;
$L__BB50_30:
	and.b32  	%r18, %r6, 3;
	setp.eq.s32 	%p38, %r18, 0;
	@%p38 bra 	$L__BB50_53;
	setp.eq.s32 	%p39, %r18, 1;
	@%p39 bra 	$L__BB50_45;
	mul.wide.u32 	%rd450, %r209, 8;
	add.s64 	%rd451, %rd2, %rd450;
	ld.global.u64 	%rd81, [%rd451];
	or.b64  	%rd452, %rd552, %rd81;
	and.b64  	%rd453, %rd452, -4294967296;
	setp.ne.s64 	%p40, %rd453, 0;
	@%p40 bra 	$L__BB50_34;
	cvt.u32.u64 	%r176, %rd81;
	cvt.u32.u64 	%r177, %rd552;
	div.u32 	%r178, %r177, %r176;
	mul.lo.s32 	%r179, %r178, %r176;
	sub.s32 	%r180, %r177, %r179;
	cvt.u64.u32 	%rd540, %r178;
	cvt.u64.u32 	%rd541, %r180;
	bra.uni 	$L__BB50_35;
$L__BB50_34:
	div.s64 	%rd540, %rd552, %rd81;
	mul.lo.s64 	%rd454, %rd540, %rd81;
	sub.s64 	%rd541, %rd552, %rd454;
$L__BB50_35:
	add.s64 	%rd456, %rd1, %rd450;
	ld.global.u64 	%rd88, [%rd456];
	mad.lo.s64 	%rd89, %rd88, %rd541, %rd556;
	or.b64  	%rd457, %rd550, %rd81;
	and.b64  	%rd458, %rd457, -4294967296;
	setp.ne.s64 	%p41, %rd458, 0;
	@%p41 bra 	$L__BB50_37;
	cvt.u32.u64 	%r181, %rd81;
	cvt.u32.u64 	%r182, %rd550;
	div.u32 	%r183, %r182, %r181;
	mul.lo.s32 	%r184, %r183, %r181;
	sub.s32 	%r185, %r182, %r184;
	cvt.u64.u32 	%rd542, %r183;
	cvt.u64.u32 	%rd543, %r185;
	bra.uni 	$L__BB50_38;
$L__BB50_37:
	div.s64 	%rd542, %rd550, %rd81;
	mul.lo.s64 	%rd459, %rd542, %rd81;
	sub.s64 	%rd543, %rd550, %rd459;
$L__BB50_38:
	mad.lo.s64 	%rd96, %rd543, %rd88, %rd557;
	add.s32 	%r19, %r209, -1;
	mul.wide.u32 	%rd460, %r19, 8;
	add.s64 	%rd461, %rd2, %rd460;
	ld.global.u64 	%rd97, [%rd461];
	or.b64  	%rd462, %rd540, %rd97;
	and.b64  	%rd463, %rd462, -4294967296;
	setp.ne.s64 	%p42, %rd463, 0;
	@%p42 bra 	$L__BB50_40;
	cvt.u32.u64 	%r186, %rd97;
	cvt.u32.u64 	%r187, %rd540;
	div.u32 	%r188, %r187, %r186;
	mul.lo.s32 	%r189, %r188, %r186;
	sub.s32 	%r190, %r187, %r189;
	cvt.u64.u32 	%rd552, %r188;
	cvt.u64.u32 	%rd545, %r190;
	bra.uni 	$L__BB50_41;
$L__BB50_40:
	div.s64 	%rd552, %rd540, %rd97;
	mul.lo.s64 	%rd464, %rd552, %rd97;
	sub.s64 	%rd545, %rd540, %rd464;
$L__BB50_41:
	add.s64 	%rd466, %rd1, %rd460;
	ld.global.u64 	%rd104, [%rd466];
	mad.lo.s64 	%rd556, %rd104, %rd545, %rd89;
	or.b64  	%rd467, %rd542, %rd97;
	and.b64  	%rd468, %rd467, -4294967296;
	setp.ne.s64 	%p43, %rd468, 0;
	@%p43 bra 	$L__BB50_43;
	cvt.u32.u64 	%r191, %rd97;
	cvt.u32.u64 	%r192, %rd542;
	div.u32 	%r193, %r192, %r191;
	mul.lo.s32 	%r194, %r193, %r191;
	sub.s32 	%r195, %r192, %r194;
	cvt.u64.u32 	%rd550, %r193;
	cvt.u64.u32 	%rd547, %r195;
	bra.uni 	$L__BB50_44;
$L__BB50_43:
	div.s64 	%rd550, %rd542, %rd97;
	mul.lo.s64 	%rd469, %rd550, %rd97;
	sub.s64 	%rd547, %rd542, %rd469;
$L__BB50_44:
	mad.lo.s64 	%rd557, %rd547, %rd104, %rd96;
	add.s32 	%r209, %r209, -2;
$L__BB50_45:
	and.b32  	%r196, %r6, 1;
	setp.eq.b32 	%p44, %r196, 1;
	not.pred 	%p45, %p44;
	@%p45 bra 	$L__BB50_53;
	mul.wide.u32 	%rd470, %r209, 8;
	add.s64 	%rd471, %rd2, %rd470;
	ld.global.u64 	%rd119, [%rd471];
	or.b64  	%rd472, %rd552, %rd119;
	and.b64  	%rd473, %rd472, -4294967296;
	setp.ne.s64 	%p46, %rd473, 0;
	@%p46 bra 	$L__BB50_48;
	cvt.u32.u64 	%r197, %rd119;
	cvt.u32.u64 	%r198, %rd552;
	rem.u32 	%r199, %r198, %r197;
	cvt.u64.u32 	%rd554, %r199;
	bra.uni 	$L__BB50_49;
$L__BB50_48:
	rem.s64 	%rd554, %rd552, %rd119;
$L__BB50_49:
	add.s64 	%rd475, %rd1, %rd470;
	ld.global.u64 	%rd123, [%rd475];
	mad.lo.s64 	%rd556, %rd123, %rd554, %rd556;
	or.b64  	%rd476, %rd550, %rd119;
	and.b64  	%rd477, %rd476, -4294967296;
	setp.ne.s64 	%p47, %rd477, 0;
	@%p47 bra 	$L__BB50_51;
	cvt.u32.u64 	%r200, %rd119;
	cvt.u32.u64 	%r201, %rd550;
	rem.u32 	%r202, %r201, %r200;
	cvt.u64.u32 	%rd555, %r202;
	bra.uni 	$L__BB50_52;
$L__BB50_51:
	rem.s64 	%rd555, %rd550, %rd119;
$L__BB50_52:
	mad.lo.s64 	%rd557, %rd555, %rd123, %rd557;
$L__BB50_53:
	shl.b64 	%rd478, %rd556, 3;
	add.s64 	%rd479, %rd598, %rd478;
	ld.global.u64 	%rd480, [%rd479];
	shl.b64 	%rd481, %rd557, 3;
	add.s64 	%rd482, %rd598, %rd481;
	ld.global.u64 	%rd483, [%rd482];
	add.s64 	%rd484, %rd483, %rd480;
	st.shared.u64 	[%r5], %rd484;
	bra.uni 	$L__BB50_114;
$L__BB50_54:
	cvt.u64.u32 	%rd131, %r4;
	setp.le.u64 	%p2, %rd264, %rd131;
	@%p2 bra 	$L__BB50_114;
	mov.u32 	%r56, %ctaid.y;
	cvt.u64.u32 	%rd270, %r56;
	mad.lo.s64 	%rd589, %rd264, %rd270, %rd131;
	cvt.u32.u64 	%r22, %rd263;
	add.s32 	%r213, %r22, -1;
	setp.lt.s32 	%p3, %r213, 0;
	@%p3 bra 	$L__BB50_113;
	and.b32  	%r24, %r22, 7;
	setp.lt.u32 	%p4, %r213, 7;
	@%p4 bra 	$L__BB50_84;
	add.s32 	%r211, %r22, -4;
	and.b32  	%r57, %r22, -8;
	neg.s32 	%r210, %r57;
$L__BB50_58:
	.pragma "nounroll";
	add.s32 	%r29, %r211, 3;
	mul.wide.u32 	%rd272, %r29, 8;
	add.s64 	%rd273, %rd2, %rd272;
	ld.global.u64 	%rd135, [%rd273];
	or.b64  	%rd274, %rd589, %rd135;
	and.b64  	%rd275, %rd274, -4294967296;
	setp.ne.s64 	%p5, %rd275, 0;
	@%p5 bra 	$L__BB50_60;
	cvt.u32.u64 	%r58, %rd135;
	cvt.u32.u64 	%r59, %rd589;
	div.u32 	%r60, %r59, %r58;
	mul.lo.s32 	%r61, %r60, %r58;
	sub.s32 	%r62, %r59, %r61;
	cvt.u64.u32 	%rd560, %r60;
	cvt.u64.u32 	%rd561, %r62;
	bra.uni 	$L__BB50_61;
$L__BB50_60:
	div.s64 	%rd560, %rd589, %rd135;
	mul.lo.s64 	%rd276, %rd560, %rd135;
	sub.s64 	%rd561, %rd589, %rd276;
$L__BB50_61:
	add.s64 	%rd278, %rd1, %rd272;
	ld.global.u64 	%rd279, [%rd278];
	mul.lo.s64 	%rd142, %rd279, %rd561;
	add.s32 	%r30, %r211, 2;
	mul.wide.u32 	%rd280, %r30, 8;
	add.s64 	%rd281, %rd2, %rd280;
	ld.global.u64 	%rd143, [%rd281];
	or.b64  	%rd282, %rd560, %rd143;
	and.b64  	%rd283, %rd282, -4294967296;
	setp.ne.s64 	%p6, %rd283, 0;
	@%p6 bra 	$L__BB50_63;
	cvt.u32.u64 	%r63, %rd143;
	cvt.u32.u64 	%r64, %rd560;
	div.u32 	%r65, %r64, %r63;
	mul.lo.s32 	%r66, %r65, %r63;
	sub.s32 	%r67, %r64, %r66;
	cvt.u64.u32 	%rd562, %r65;
	cvt.u64.u32 	%rd563, %r67;
	bra.uni 	$L__BB50_64;
$L__BB50_63:
	div.s64 	%rd562, %rd560, %rd143;
	mul.lo.s64 	%rd284, %rd562, %rd143;
	sub.s64 	%rd563, %rd560, %rd284;
$L__BB50_64:
	add.s64 	%rd286, %rd1, %rd280;
	ld.global.u64 	%rd287, [%rd286];
	mad.lo.s64 	%rd150, %rd287, %rd563, %rd142;
	add.s32 	%r31, %r211, 1;
	mul.wide.u32 	%rd288, %r31, 8;
	add.s64 	%rd289, %rd2, %rd288;
	ld.global.u64 	%rd151, [%rd289];
	or.b64  	%rd290, %rd562, %rd151;
	and.b64  	%rd291, %rd290, -4294967296;
	setp.ne.s64 	%p7, %rd291, 0;
	@%p7 bra 	$L__BB50_66;
	cvt.u32.u64 	%r68, %rd151;
	cvt.u32.u64 	%r69, %rd562;
	div.u32 	%r70, %r69, %r68;
	mul.lo.s32 	%r71, %r70, %r68;
	sub.s32 	%r72, %r69, %r71;
	cvt.u64.u32 	%rd564, %r70;
	cvt.u64.u32 	%rd565, %r72;
	bra.uni 	$L__BB50_67;
$L__BB50_66:
	div.s64 	%rd564, %rd562, %rd151;
	mul.lo.s64 	%rd292, %rd564, %rd151;
	sub.s64 	%rd565, %rd562, %rd292;
$L__BB50_67:
	add.s64 	%rd294, %rd1, %rd288;
	ld.global.u64 	%rd295, [%rd294];
	mad.lo.s64 	%rd158, %rd295, %rd565, %rd150;
	add.s32 	%r32, %r211, -4;
	mul.wide.u32 	%rd296, %r211, 8;
	add.s64 	%rd297, %rd2, %rd296;
	ld.global.u64 	%rd159, [%rd297];
	or.b64  	%rd298, %rd564, %rd159;
	and.b64  	%rd299, %rd298, -4294967296;
	setp.ne.s64 	%p8, %rd299, 0;
	@%p8 bra 	$L__BB50_69;
	cvt.u32.u64 	%r73, %rd159;
	cvt.u32.u64 	%r74, %rd564;
	div.u32 	%r75, %r74, %r73;
	mul.lo.s32 	%r76, %r75, %r73;
	sub.s32 	%r77, %r74, %r76;
	cvt.u64.u32 	%rd566, %r75;
	cvt.u64.u32 	%rd567, %r77;
	bra.uni 	$L__BB50_70;
$L__BB50_69:
	div.s64 	%rd566, %rd564, %rd159;
	mul.lo.s64 	%rd300, %rd566, %rd159;
	sub.s64 	%rd567, %rd564, %rd300;
$L__BB50_70:
	add.s64 	%rd302, %rd1, %rd296;
	ld.global.u64 	%rd303, [%rd302];
	mad.lo.s64 	%rd166, %rd303, %rd567, %rd158;
	add.s32 	%r33, %r211, -1;
	mul.wide.u32 	%rd304, %r33, 8;
	add.s64 	%rd305, %rd2, %rd304;
	ld.global.u64 	%rd167, [%rd305];
	or.b64  	%rd306, %rd566, %rd167;
	and.b64  	%rd307, %rd306, -4294967296;
	setp.ne.s64 	%p9, %rd307, 0;
	@%p9 bra 	$L__BB50_72;
	cvt.u32.u64 	%r78, %rd167;
	cvt.u32.u64 	%r79, %rd566;
	div.u32 	%r80, %r79, %r78;
	mul.lo.s32 	%r81, %r80, %r78;
	sub.s32 	%r82, %r79, %r81;
	cvt.u64.u32 	%rd568, %r80;
	cvt.u64.u32 	%rd569, %r82;
	bra.uni 	$L__BB50_73;
$L__BB50_72:
	div.s64 	%rd568, %rd566, %rd167;
	mul.lo.s64 	%rd308, %rd568, %rd167;
	sub.s64 	%rd569, %rd566, %rd308;
$L__BB50_73:
	add.s64 	%rd310, %rd1, %rd304;
	ld.global.u64 	%rd311, [%rd310];
	mad.lo.s64 	%rd174, %rd311, %rd569, %rd166;
	add.s32 	%r34, %r211, -2;
	mul.wide.u32 	%rd312, %r34, 8;
	add.s64 	%rd313, %rd2, %rd312;
	ld.global.u64 	%rd175, [%rd313];
	or.b64  	%rd314, %rd568, %rd175;
	and.b64  	%rd315, %rd314, -4294967296;
	setp.ne.s64 	%p10, %rd315, 0;
	@%p10 bra 	$L__BB50_75;
	cvt.u32.u64 	%r83, %rd175;
	cvt.u32.u64 	%r84, %rd568;
	div.u32 	%r85, %r84, %r83;
	mul.lo.s32 	%r86, %r85, %r83;
	sub.s32 	%r87, %r84, %r86;
	cvt.u64.u32 	%rd570, %r85;
	cvt.u64.u32 	%rd571, %r87;
	bra.uni 	$L__BB50_76;
$L__BB50_75:
	div.s64 	%rd570, %rd568, %rd175;
	mul.lo.s64 	%rd316, %rd570, %rd175;
	sub.s64 	%rd571, %rd568, %rd316;
$L__BB50_76:
	add.s64 	%rd318, %rd1, %rd312;
	ld.global.u64 	%rd319, [%rd318];
	mad.lo.s64 	%rd182, %rd319, %rd571, %rd174;
	add.s32 	%r35, %r211, -3;
	mul.wide.u32 	%rd320, %r35, 8;
	add.s64 	%rd321, %rd2, %rd320;
	ld.global.u64 	%rd183, [%rd321];
	or.b64  	%rd322, %rd570, %rd183;
	and.b64  	%rd323, %rd322, -4294967296;
	setp.ne.s64 	%p11, %rd323, 0;
	@%p11 bra 	$L__BB50_78;
	cvt.u32.u64 	%r88, %rd183;
	cvt.u32.u64 	%r89, %rd570;
	div.u32 	%r90, %r89, %r88;
	mul.lo.s32 	%r91, %r90, %r88;
	sub.s32 	%r92, %r89, %r91;
	cvt.u64.u32 	%rd572, %r90;
	cvt.u64.u32 	%rd573, %r92;
	bra.uni 	$L__BB50_79;
$L__BB50_78:
	div.s64 	%rd572, %rd570, %rd183;
	mul.lo.s64 	%rd324, %rd572, %rd183;
	sub.s64 	%rd573, %rd570, %rd324;
$L__BB50_79:
	add.s64 	%rd326, %rd1, %rd320;
	ld.global.u64 	%rd327, [%rd326];
	mad.lo.s64 	%rd190, %rd327, %rd573, %rd182;
	mul.wide.u32 	%rd328, %r32, 8;
	add.s64 	%rd329, %rd2, %rd328;
	ld.global.u64 	%rd191, [%rd329];
	or.b64  	%rd330, %rd572, %rd191;
	and.b64  	%rd331, %rd330, -4294967296;
	setp.ne.s64 	%p12, %rd331, 0;
	@%p12 bra 	$L__BB50_81;
	cvt.u32.u64 	%r93, %rd191;
	cvt.u32.u64 	%r94, %rd572;
	div.u32 	%r95, %r94, %r93;
	mul.lo.s32 	%r96, %r95, %r93;
	sub.s32 	%r97, %r94, %r96;
	cvt.u64.u32 	%rd589, %r95;
	cvt.u64.u32 	%rd575, %r97;
	bra.uni 	$L__BB50_82;
$L__BB50_81:
	div.s64 	%rd589, %rd572, %rd191;
	mul.lo.s64 	%rd332, %rd589, %rd191;
	sub.s64 	%rd575, %rd572, %rd332;
$L__BB50_82:
	add.s64 	%rd334, %rd1, %rd328;
	ld.global.u64 	%rd335, [%rd334];
	mad.lo.s64 	%rd336, %rd335, %rd575, %rd190;
	shl.b64 	%rd337, %rd336, 3;
	add.s64 	%rd598, %rd598, %rd337;
	add.s32 	%r211, %r211, -8;
	add.s32 	%r210, %r210, 8;
	setp.ne.s32 	%p13, %r210, 0;
	@%p13 bra 	$L__BB50_58;
	add.s32 	%r213, %r211, 3;
$L__BB50_84:
	setp.eq.s32 	%p14, %r24, 0;
	@%p14 bra 	$L__BB50_113;
	and.b32  	%r40, %r22, 3;
	setp.lt.u32 	%p15, %r24, 4;
	@%p15 bra 	$L__BB50_99;
	mul.wide.u32 	%rd339, %r213, 8;
	add.s64 	%rd340, %rd2, %rd339;
	ld.global.u64 	%rd202, [%rd340];
	or.b64  	%rd341, %rd589, %rd202;
	and.b64  	%rd342, %rd341, -4294967296;
	setp.ne.s64 	%p16, %rd342, 0;
	@%p16 bra 	$L__BB50_88;
	cvt.u32.u64 	%r98, %rd202;
	cvt.u32.u64 	%r99, %rd589;
	div.u32 	%r100, %r99, %r98;
	mul.lo.s32 	%r101, %r100, %r98;
	sub.s32 	%r102, %r99, %r101;
	cvt.u64.u32 	%rd579, %r100;
	cvt.u64.u32 	%rd580, %r102;
	bra.uni 	$L__BB50_89;
$L__BB50_88:
	div.s64 	%rd579, %rd589, %rd202;
	mul.lo.s64 	%rd343, %rd579, %rd202;
	sub.s64 	%rd580, %rd589, %rd343;
$L__BB50_89:
	add.s64 	%rd345, %rd1, %rd339;
	ld.global.u64 	%rd346, [%rd345];
	mul.lo.s64 	%rd209, %rd346, %rd580;
	add.s32 	%r41, %r213, -1;
	mul.wide.u32 	%rd347, %r41, 8;
	add.s64 	%rd348, %rd2, %rd347;
	ld.global.u64 	%rd210, [%rd348];
	or.b64  	%rd349, %rd579, %rd210;
	and.b64  	%rd350, %rd349, -4294967296;
	setp.ne.s64 	%p17, %rd350, 0;
	@%p17 bra 	$L__BB50_91;
	cvt.u32.u64 	%r103, %rd210;
	cvt.u32.u64 	%r104, %rd579;
	div.u32 	%r105, %r104, %r103;
	mul.lo.s32 	%r106, %r105, %r103;
	sub.s32 	%r107, %r104, %r106;
	cvt.u64.u32 	%rd581, %r105;
	cvt.u64.u32 	%rd582, %r107;
	bra.uni 	$L__BB50_92;
$L__BB50_91:
	div.s64 	%rd581, %rd579, %rd210;
	mul.lo.s64 	%rd351, %rd581, %rd210;
	sub.s64 	%rd582, %rd579, %rd351;
$L__BB50_92:
	add.s64 	%rd353, %rd1, %rd347;
	ld.global.u64 	%rd354, [%rd353];
	mad.lo.s64 	%rd217, %rd354, %rd582, %rd209;
	add.s32 	%r42, %r213, -2;
	mul.wide.u32 	%rd355, %r42, 8;
	add.s64 	%rd356, %rd2, %rd355;
	ld.global.u64 	%rd218, [%rd356];
	or.b64  	%rd357, %rd581, %rd218;
	and.b64  	%rd358, %rd357, -4294967296;
	setp.ne.s64 	%p18, %rd358, 0;
	@%p18 bra 	$L__BB50_94;
	cvt.u32.u64 	%r108, %rd218;
	cvt.u32.u64 	%r109, %rd581;
	div.u32 	%r110, %r109, %r108;
	mul.lo.s32 	%r111, %r110, %r108;
	sub.s32 	%r112, %r109, %r111;
	cvt.u64.u32 	%rd583, %r110;
	cvt.u64.u32 	%rd584, %r112;
	bra.uni 	$L__BB50_95;
$L__BB50_94:
	div.s64 	%rd583, %rd581, %rd218;
	mul.lo.s64 	%rd359, %rd583, %rd218;
	sub.s64 	%rd584, %rd581, %rd359;
$L__BB50_95:
	add.s64 	%rd361, %rd1, %rd355;
	ld.global.u64 	%rd362, [%rd361];
	mad.lo.s64 	%rd225, %rd362, %rd584, %rd217;
	add.s32 	%r43, %r213, -3;
	mul.wide.u32 	%rd363, %r43, 8;
	add.s64 	%rd364, %rd2, %rd363;
	ld.global.u64 	%rd226, [%rd364];
	or.b64  	%rd365, %rd583, %rd226;
	and.b64  	%rd366, %rd365, -4294967296;
	setp.ne.s64 	%p19, %rd366, 0;
	@%p19 bra 	$L__BB50_97;
	cvt.u32.u64 	%r113, %rd226;
	cvt.u32.u64 	%r114, %rd583;
	div.u32 	%r115, %r114, %r113;
	mul.lo.s32 	%r116, %r115, %r113;
	sub.s32 	%r117, %r114, %r116;
	cvt.u64.u32 	%rd589, %r115;
	cvt.u64.u32 	%rd586, %r117;
	bra.uni 	$L__BB50_98;
$L__BB50_97:
	div.s64 	%rd589, %rd583, %rd226;
	mul.lo.s64 	%rd367, %rd589, %rd226;
	sub.s64 	%rd586, %rd583, %rd367;
$L__BB50_98:
	add.s64 	%rd369, %rd1, %rd363;
	ld.global.u64 	%rd370, [%rd369];
	mad.lo.s64 	%rd371, %rd370, %rd586, %rd225;
	shl.b64 	%rd372, %rd371, 3;
	add.s64 	%rd598, %rd598, %rd372;
	add.s32 	%r213, %r213, -4;
$L__BB50_99:
	setp.eq.s32 	%p20, %r40, 0;
	@%p20 bra 	$L__BB50_113;
	setp.eq.s32 	%p21, %r40, 1;
	@%p21 bra 	$L__BB50_108;
	mul.wide.u32 	%rd374, %r213, 8;
	add.s64 	%rd375, %rd2, %rd374;
	ld.global.u64 	%rd237, [%rd375];
	or.b64  	%rd376, %rd589, %rd237;
	and.b64  	%rd377, %rd376, -4294967296;
	setp.ne.s64 	%p22, %rd377, 0;
	@%p22 bra 	$L__BB50_103;
	cvt.u32.u64 	%r118, %rd237;
	cvt.u32.u64 	%r119, %rd589;
	div.u32 	%r120, %r119, %r118;
	mul.lo.s32 	%r121, %r120, %r118;
	sub.s32 	%r122, %r119, %r121;
	cvt.u64.u32 	%rd590, %r120;
	cvt.u64.u32 	%rd591, %r122;
	bra.uni 	$L__BB50_104;
$L__BB50_103:
	div.s64 	%rd590, %rd589, %rd237;
	mul.lo.s64 	%rd378, %rd590, %rd237;
	sub.s64 	%rd591, %rd589, %rd378;
$L__BB50_104:
	add.s64 	%rd380, %rd1, %rd374;
	ld.global.u64 	%rd381, [%rd380];
	mul.lo.s64 	%rd244, %rd381, %rd591;
	add.s32 	%r46, %r213, -1;
	mul.wide.u32 	%rd382, %r46, 8;
	add.s64 	%rd383, %rd2, %rd382;
	ld.global.u64 	%rd245, [%rd383];
	or.b64  	%rd384, %rd590, %rd245;
	and.b64  	%rd385, %rd384, -4294967296;
	setp.ne.s64 	%p23, %rd385, 0;
	@%p23 bra 	$L__BB50_106;
	cvt.u32.u64 	%r123, %rd245;
	cvt.u32.u64 	%r124, %rd590;
	div.u32 	%r125, %r124, %r123;
	mul.lo.s32 	%r126, %r125, %r123;
	sub.s32 	%r127, %r124, %r126;
	cvt.u64.u32 	%rd589, %r125;
	cvt.u64.u32 	%rd593, %r127;
	bra.uni 	$L__BB50_107;
$L__BB50_106:
	div.s64 	%rd589, %rd590, %rd245;
	mul.lo.s64 	%rd386, %rd589, %rd245;
	sub.s64 	%rd593, %rd590, %rd386;
$L__BB50_107:
	add.s64 	%rd388, %rd1, %rd382;
	ld.global.u64 	%rd389, [%rd388];
	mad.lo.s64 	%rd390, %rd389, %rd593, %rd244;
	shl.b64 	%rd391, %rd390, 3;
	add.s64 	%rd598, %rd598, %rd391;
	add.s32 	%r213, %r213, -2;
$L__BB50_108:
	and.b32  	%r128, %r22, 1;
	setp.eq.b32 	%p24, %r128, 1;
	not.pred 	%p25, %p24;
	@%p25 bra 	$L__BB50_113;
	mul.wide.u32 	%rd392, %r213, 8;
	add.s64 	%rd393, %rd2, %rd392;
	ld.global.u64 	%rd256, [%rd393];
	or.b64  	%rd394, %rd589, %rd256;
	and.b64  	%rd395, %rd394, -4294967296;
	setp.ne.s64 	%p26, %rd395, 0;
	@%p26 bra 	$L__BB50_111;
	cvt.u32.u64 	%r129, %rd256;
	cvt.u32.u64 	%r130, %rd589;
	rem.u32 	%r131, %r130, %r129;
	cvt.u64.u32 	%rd597, %r131;
	bra.uni 	$L__BB50_112;
$L__BB50_111:
	rem.s64 	%rd597, %rd589, %rd256;
$L__BB50_112:
	add.s64 	%rd397, %rd1, %rd392;
	ld.global.u64 	%rd398, [%rd397];
	mul.lo.s64 	%rd399, %rd398, %rd597;
	shl.b64 	%rd400, %rd399, 3;
	add.s64 	%rd598, %rd598, %rd400;
$L__BB50_113:
	ld.global.u64 	%rd401, [%rd598];
	st.shared.u64 	[%r5], %rd401;
$L__BB50_114:
	bar.sync 	0;
	setp.lt.u32 	%p48, %r215, 66;
	@%p48 bra 	$L__BB50_118;
$L__BB50_115:
	shr.u32 	%r50, %r215, 1;
	setp.ge.u32 	%p49, %r1, %r50;
	@%p49 bra 	$L__BB50_117;
	ld.shared.u64 	%rd485, [%r5];
	shl.b32 	%r203, %r50, 3;
	add.s32 	%r204, %r5, %r203;
	ld.shared.u64 	%rd486, [%r204];
	add.s64 	%rd487, %rd486, %rd485;
	st.shared.u64 	[%r5], %rd487;
$L__BB50_117:
	bar.sync 	0;
	setp.gt.u32 	%p50, %r215, 131;
	mov.u32 	%r215, %r50;
	@%p50 bra 	$L__BB50_115;
$L__BB50_118:
	setp.gt.u32 	%p51, %r1, 31;
	@%p51 bra 	$L__BB50_121;
	ld.volatile.shared.u64 	%rd488, [%r5];
	ld.volatile.shared.u64 	%rd489, [%r5+256];
	add.s64 	%rd490, %rd489, %rd488;
	st.volatile.shared.u64 	[%r5], %rd490;
	ld.volatile.shared.u64 	%rd491, [%r5];
	ld.volatile.shared.u64 	%rd492, [%r5+128];
	add.s64 	%rd493, %rd492, %rd491;
	st.volatile.shared.u64 	[%r5], %rd493;
	ld.volatile.shared.u64 	%rd494, [%r5];
	ld.volatile.shared.u64 	%rd495, [%r5+64];
	add.s64 	%rd496, %rd495, %rd494;
	st.volatile.shared.u64 	[%r5], %rd496;
	ld.volatile.shared.u64 	%rd497, [%r5];
	ld.volatile.shared.u64 	%rd498, [%r5+32];
	add.s64 	%rd499, %rd498, %rd497;
	st.volatile.shared.u64 	[%r5], %rd499;
	ld.volatile.shared.u64 	%rd500, [%r5];
	ld.volatile.shared.u64 	%rd501, [%r5+16];
	add.s64 	%rd502, %rd501, %rd500;
	st.volatile.shared.u64 	[%r5], %rd502;
	ld.volatile.shared.u64 	%rd503, [%r5];
	ld.volatile.shared.u64 	%rd504, [%r5+8];
	add.s64 	%rd505, %rd504, %rd503;
	st.volatile.shared.u64 	[%r5], %rd505;
	setp.ne.s32 	%p52, %r1, 0;
	@%p52 bra 	$L__BB50_121;
	ld.param.u64 	%rd513, [contiguous_reduce2_u64_param_0];
	ld.shared.u64 	%rd506, [sdata_u64];
	cvt.u64.u32 	%rd507, %r2;
	mov.u32 	%r205, %ctaid.y;
	cvt.u64.u32 	%rd508, %r205;
	mad.lo.s64 	%rd509, %rd265, %rd508, %rd507;
	cvta.to.global.u64 	%rd510, %rd513;
	shl.b64 	%rd511, %rd509, 3;
	add.s64 	%rd512, %rd510, %rd511;
	st.global.u64 	[%rd512], %rd506;
$L__BB50_121:
	ret;

}
	// .globl	contiguous_reduce22_u64
.visible .entry contiguous_reduce22_u64(
	.param .u64 .ptr .align 1 contiguous_reduce22_u64_param_0,
	.param .u64 .ptr .align 1 contiguous_reduce22_u64_param_1,
	.param .u64 contiguous_reduce22_u64_param_2,
	.param .u64 contiguous_reduce22_u64_param_3
)
{
	.reg .pred 	%p<8>;
	.reg .b32 	%r<19>;
	.reg .b64 	%rd<54>;

	ld.param.u64 	%rd4, [contiguous_reduce22_u64_param_0];
	ld.param.u64 	%rd7, [contiguous_reduce22_u64_param_1];
	ld.param.u64 	%rd5, [contiguous_reduce22_u64_param_2];
	ld.param.u64 	%rd6, [contiguous_reduce22_u64_param_3];
	cvta.to.global.u64 	%rd1, %rd7;
	mov.u32 	%r1, %tid.x;
	mov.u32 	%r2, %ctaid.x;
	mov.u32 	%r18, %ntid.x;
	mul.lo.s32 	%r8, %r2, %r18;
	shl.b32 	%r9, %r8, 1;
	add.s32 	%r4, %r9, %r1;
	shl.b32 	%r10, %r1, 3;
	mov.u32 	%r11, sdata_u64;
	add.s32 	%r5, %r11, %r10;
	mov.b64 	%rd8, 0;
	st.shared.u64 	[%r5], %rd8;
	add.s32 	%r12, %r4, %r18;
	cvt.u64.u32 	%rd2, %r12;
	setp.le.u64 	%p1, %rd5, %rd2;
	@%p1 bra 	$L__BB51_2;
	cvt.u64.u32 	%rd14, %r4;
	mov.u32 	%r14, %ctaid.y;
	cvt.u64.u32 	%rd15, %r14;
	mul.lo.s64 	%rd16, %rd5, %rd15;
	add.s64 	%rd17, %rd16, %rd14;
	shl.b64 	%rd18, %rd17, 3;
	add.s64 	%rd19, %rd1, %rd18;
	ld.global.u64 	%rd20, [%rd19];
	add.s64 	%rd21, %rd16, %rd2;
	shl.b64 	%rd22, %rd21, 3;
	add.s64 	%rd23, %rd1, %rd22;
	ld.global.u64 	%rd24, [%rd23];
	add.s64 	%rd25, %rd24, %rd20;
	st.shared.u64 	[%r5], %rd25;
	bra.uni 	$L__BB51_4;
$L__BB51_2:
	cvt.u64.u32 	%rd3, %r4;
	setp.le.u64 	%p2, %rd5, %rd3;
	@%p2 bra 	$L__BB51_4;
	mov.u32 	%r13, %ctaid.y;
	cvt.u64.u32 	%rd9, %r13;
	mad.lo.s64 	%rd10, %rd5, %rd9, %rd3;
	shl.b64 	%rd11, %rd10, 3;
	add.s64 	%rd12, %rd1, %rd11;
	ld.global.u64 	%rd13, [%rd12];
	st.shared.u64 	[%r5], %rd13;
$L__BB51_4:
	bar.sync 	0;
	setp.lt.u32 	%p3, %r18, 66;
	@%p3 bra 	$L__BB51_8;
$L__BB51_5:
	shr.u32 	%r7, %r18, 1;
	setp.ge.u32 	%p4, %r1, %r7;
	@%p4 bra 	$L__BB51_7;
	ld.shared.u64 	%rd26, [%r5];
	shl.b32 	%r15, %r7, 3;
	add.s32 	%r16, %r5, %r15;
	ld.shared.u64 	%rd27, [%r16];
	add.s64 	%rd28, %rd27, %rd26;
	st.shared.u64 	[%r5], %rd28;
$L__BB51_7:
	bar.sync 	0;
	setp.gt.u32 	%p5, %r18, 131;
	mov.u32 	%r18, %r7;
	@%p5 bra 	$L__BB51_5;
$L__BB51_8:
	setp.gt.u32 	%p6, %r1, 31;
	@%p6 bra 	$L__BB51_11;
	ld.volatile.shared.u64 	%rd29, [%r5];
	ld.volatile.shared.u64 	%rd30, [%r5+256];
	add.s64 	%rd31, %rd30, %rd29;
	st.volatile.shared.u64 	[%r5], %rd31;
	ld.volatile.shared.u64 	%rd32, [%r5];
	ld.volatile.shared.u64 	%rd33, [%r5+128];
	add.s64 	%rd34, %rd33, %rd32;
	st.volatile.shared.u64 	[%r5], %rd34;
	ld.volatile.shared.u64 	%rd35, [%r5];
	ld.volatile.shared.u64 	%rd36, [%r5+64];
	add.s64 	%rd37, %rd36, %rd35;
	st.volatile.shared.u64 	[%r5], %rd37;
	ld.volatile.shared.u64 	%rd38, [%r5];
	ld.volatile.shared.u64 	%rd39, [%r5+32];
	add.s64 	%rd40, %rd39, %rd38;
	st.volatile.shared.u64 	[%r5], %rd40;
	ld.volatile.shared.u64 	%rd41, [%r5];
	ld.volatile.shared.u64 	%rd42, [%r5+16];
	add.s64 	%rd43, %rd42, %rd41;
	st.volatile.shared.u64 	[%r5], %rd43;
	ld.volatile.shared.u64 	%rd44, [%r5];
	ld.volatile.shared.u64 	%rd45, [%r5+8];
	add.s64 	%rd46, %rd45, %rd44;
	st.volatile.shared.u64 	[%r5], %rd46;
	setp.ne.s32 	%p7, %r1, 0;
	@%p7 bra 	$L__BB51_11;
	ld.shared.u64 	%rd47, [sdata_u64];
	cvt.u64.u32 	%rd48, %r2;
	mov.u32 	%r17, %ctaid.y;
	cvt.u64.u32 	%rd49, %r17;
	mad.lo.s64 	%rd50, %rd6, %rd49, %rd48;
	cvta.to.global.u64 	%rd51, %rd4;
	shl.b64 	%rd52, %rd50, 3;
	add.s64 	%rd53, %rd51, %rd52;
	st.global.u64 	[%rd53], %rd47;
$L__BB51_11:
	ret;

}
	// .globl	contiguous_reduce3_u64
.visible .entry contiguous_reduce3_u64(
	.param .u64 .ptr .align 1 contiguous_reduce3_u64_param_0,
	.param .u64 .ptr .align 1 contiguous_reduce3_u64_param_1,
	.param .u64 .ptr .align 1 contiguous_reduce3_u64_param_2,
	.param .u64 .ptr .align 1 contiguous_reduce3_u64_param_3,
	.param .u64 contiguous_reduce3_u64_param_4,
	.param .u64 contiguous_reduce3_u64_param_5,
	.param .u64 contiguous_reduce3_u64_param_6
)
{
	.reg .pred 	%p<38>;
	.reg .b32 	%r<204>;
	.reg .b64 	%rd<363>;

	ld.param.u64 	%rd159, [contiguous_reduce3_u64_param_0];
	ld.param.u64 	%rd160, [contiguous_reduce3_u64_param_1];
	ld.param.u64 	%rd163, [contiguous_reduce3_u64_param_2];
	ld.param.u64 	%rd164, [contiguous_reduce3_u64_param_3];
	ld.param.u64 	%rd161, [contiguous_reduce3_u64_param_4];
	ld.param.u64 	%rd162, [contiguous_reduce3_u64_param_5];
	ld.param.u64 	%rd165, [contiguous_reduce3_u64_param_6];
	cvta.to.global.u64 	%rd1, %rd164;
	cvta.to.global.u64 	%rd2, %rd163;
	mov.u32 	%r1, %tid.y;
	mov.u32 	%r2, %ntid.x;
	mov.u32 	%r3, %tid.x;
	mad.lo.s32 	%r64, %r1, %r2, %r3;
	mov.u32 	%r65, %ctaid.x;
	mad.lo.s32 	%r66, %r65, %r2, %r3;
	mov.u32 	%r4, %ctaid.y;
	mov.u32 	%r5, %ntid.y;
	mad.lo.s32 	%r67, %r4, %r5, %r1;
	shl.b32 	%r68, %r64, 3;
	mov.u32 	%r69, sdata_u64;
	add.s32 	%r7, %r69, %r68;
	mov.b64 	%rd167, 0;
	st.shared.u64 	[%r7], %rd167;
	cvt.u64.u32 	%rd3, %r66;
	setp.le.u64 	%p1, %rd162, %rd3;
	cvt.u64.u32 	%rd168, %r67;
	setp.le.u64 	%p2, %rd165, %rd168;
	or.pred  	%p3, %p1, %p2;
	@%p3 bra 	$L__BB52_76;
	cvt.u32.u64 	%r70, %rd3;
	cvt.u32.u64 	%r71, %rd162;
	mad.lo.s32 	%r194, %r67, %r71, %r70;
	cvt.u32.u64 	%r9, %rd161;
	add.s32 	%r193, %r9, -1;
	setp.lt.s32 	%p4, %r193, 0;
	mov.b64 	%rd353, 0;
	@%p4 bra 	$L__BB52_59;
	setp.lt.u32 	%p5, %r193, 7;
	mov.b64 	%rd353, 0;
	@%p5 bra 	$L__BB52_30;
	add.s32 	%r189, %r9, -4;
	and.b32  	%r72, %r9, -8;
	neg.s32 	%r188, %r72;
	mov.b64 	%rd353, 0;
$L__BB52_4:
	.pragma "nounroll";
	add.s32 	%r16, %r189, 3;
	cvt.u64.u32 	%rd5, %r194;
	mul.wide.u32 	%rd173, %r16, 8;
	add.s64 	%rd174, %rd2, %rd173;
	ld.global.u64 	%rd6, [%rd174];
	and.b64  	%rd175, %rd6, -4294967296;
	setp.ne.s64 	%p6, %rd175, 0;
	@%p6 bra 	$L__BB52_6;
	cvt.u32.u64 	%r73, %rd6;
	cvt.u32.u64 	%r74, %rd5;
	div.u32 	%r75, %r74, %r73;
	mul.lo.s32 	%r76, %r75, %r73;
	sub.s32 	%r77, %r74, %r76;
	cvt.u64.u32 	%rd318, %r75;
	cvt.u64.u32 	%rd319, %r77;
	bra.uni 	$L__BB52_7;
$L__BB52_6:
	div.s64 	%rd318, %rd5, %rd6;
	mul.lo.s64 	%rd176, %rd318, %rd6;
	sub.s64 	%rd319, %rd5, %rd176;
$L__BB52_7:
	mul.wide.u32 	%rd177, %r16, 8;
	add.s64 	%rd178, %rd1, %rd177;
	ld.global.u64 	%rd179, [%rd178];
	mad.lo.s64 	%rd13, %rd179, %rd319, %rd353;
	add.s32 	%r17, %r189, 2;
	and.b64  	%rd14, %rd318, 4294967295;
	mul.wide.u32 	%rd180, %r17, 8;
	add.s64 	%rd181, %rd2, %rd180;
	ld.global.u64 	%rd15, [%rd181];
	and.b64  	%rd182, %rd15, -4294967296;
	setp.ne.s64 	%p7, %rd182, 0;
	@%p7 bra 	$L__BB52_9;
	cvt.u32.u64 	%r78, %rd15;
	cvt.u32.u64 	%r79, %rd14;
	div.u32 	%r80, %r79, %r78;
	mul.lo.s32 	%r81, %r80, %r78;
	sub.s32 	%r82, %r79, %r81;
	cvt.u64.u32 	%rd320, %r80;
	cvt.u64.u32 	%rd321, %r82;
	bra.uni 	$L__BB52_10;
$L__BB52_9:
	div.s64 	%rd320, %rd14, %rd15;
	mul.lo.s64 	%rd183, %rd320, %rd15;
	sub.s64 	%rd321, %rd14, %rd183;
$L__BB52_10:
	mul.wide.u32 	%rd184, %r17, 8;
	add.s64 	%rd185, %rd1, %rd184;
	ld.global.u64 	%rd186, [%rd185];
	mad.lo.s64 	%rd22, %rd186, %rd321, %rd13;
	add.s32 	%r18, %r189, 1;
	and.b64  	%rd23, %rd320, 4294967295;
	mul.wide.u32 	%rd187, %r18, 8;
	add.s64 	%rd188, %rd2, %rd187;
	ld.global.u64 	%rd24, [%rd188];
	and.b64  	%rd189, %rd24, -4294967296;
	setp.ne.s64 	%p8, %rd189, 0;
	@%p8 bra 	$L__BB52_12;
	cvt.u32.u64 	%r83, %rd24;
	cvt.u32.u64 	%r84, %rd23;
	div.u32 	%r85, %r84, %r83;
	mul.lo.s32 	%r86, %r85, %r83;
	sub.s32 	%r87, %r84, %r86;
	cvt.u64.u32 	%rd322, %r85;
	cvt.u64.u32 	%rd323, %r87;
	bra.uni 	$L__BB52_13;
$L__BB52_12:
	div.s64 	%rd322, %rd23, %rd24;
	mul.lo.s64 	%rd190, %rd322, %rd24;
	sub.s64 	%rd323, %rd23, %rd190;
$L__BB52_13:
	mul.wide.u32 	%rd191, %r18, 8;
	add.s64 	%rd192, %rd1, %rd191;
	ld.global.u64 	%rd193, [%rd192];
	mad.lo.s64 	%rd31, %rd193, %rd323, %rd22;
	and.b64  	%rd32, %rd322, 4294967295;
	mul.wide.u32 	%rd194, %r189, 8;
	add.s64 	%rd195, %rd2, %rd194;
	ld.global.u64 	%rd33, [%rd195];
	and.b64  	%rd196, %rd33, -4294967296;
	setp.ne.s64 	%p9, %rd196, 0;
	@%p9 bra 	$L__BB52_15;
	cvt.u32.u64 	%r88, %rd33;
	cvt.u32.u64 	%r89, %rd32;
	div.u32 	%r90, %r89, %r88;
	mul.lo.s32 	%r91, %r90, %r88;
	sub.s32 	%r92, %r89, %r91;
	cvt.u64.u32 	%rd324, %r90;
	cvt.u64.u32 	%rd325, %r92;
	bra.uni 	$L__BB52_16;
$L__BB52_15:
	div.s64 	%rd324, %rd32, %rd33;
	mul.lo.s64 	%rd197, %rd324, %rd33;
	sub.s64 	%rd325, %rd32, %rd197;
$L__BB52_16:
	mul.wide.u32 	%rd198, %r189, 8;
	add.s64 	%rd199, %rd1, %rd198;
	ld.global.u64 	%rd200, [%rd199];
	mad.lo.s64 	%rd40, %rd200, %rd325, %rd31;
	add.s32 	%r19, %r189, -1;
	and.b64  	%rd41, %rd324, 4294967295;
	mul.wide.u32 	%rd201, %r19, 8;
	add.s64 	%rd202, %rd2, %rd201;
	ld.global.u64 	%rd42, [%rd202];
	and.b64  	%rd203, %rd42, -4294967296;
	setp.ne.s64 	%p10, %rd203, 0;
	@%p10 bra 	$L__BB52_18;
	cvt.u32.u64 	%r93, %rd42;
	cvt.u32.u64 	%r94, %rd41;
	div.u32 	%r95, %r94, %r93;
	mul.lo.s32 	%r96, %r95, %r93;
	sub.s32 	%r97, %r94, %r96;
	cvt.u64.u32 	%rd326, %r95;
	cvt.u64.u32 	%rd327, %r97;
	bra.uni 	$L__BB52_19;
$L__BB52_18:
	div.s64 	%rd326, %rd41, %rd42;
	mul.lo.s64 	%rd204, %rd326, %rd42;
	sub.s64 	%rd327, %rd41, %rd204;
$L__BB52_19:
	mul.wide.u32 	%rd205, %r19, 8;
	add.s64 	%rd206, %rd1, %rd205;
	ld.global.u64 	%rd207, [%rd206];
	mad.lo.s64 	%rd49, %rd207, %rd327, %rd40;
	add.s32 	%r20, %r189, -2;
	and.b64  	%rd50, %rd326, 4294967295;
	mul.wide.u32 	%rd208, %r20, 8;
	add.s64 	%rd209, %rd2, %rd208;
	ld.global.u64 	%rd51, [%rd209];
	and.b64  	%rd210, %rd51, -4294967296;
	setp.ne.s64 	%p11, %rd210, 0;
	@%p11 bra 	$L__BB52_21;
	cvt.u32.u64 	%r98, %rd51;
	cvt.u32.u64 	%r99, %rd50;
	div.u32 	%r100, %r99, %r98;
	mul.lo.s32 	%r101, %r100, %r98;
	sub.s32 	%r102, %r99, %r101;
	cvt.u64.u32 	%rd328, %r100;
	cvt.u64.u32 	%rd329, %r102;
	bra.uni 	$L__BB52_22;
$L__BB52_21:
	div.s64 	%rd328, %rd50, %rd51;
	mul.lo.s64 	%rd211, %rd328, %rd51;
	sub.s64 	%rd329, %rd50, %rd211;
$L__BB52_22:
	mul.wide.u32 	%rd212, %r20, 8;
	add.s64 	%rd213, %rd1, %rd212;
	ld.global.u64 	%rd214, [%rd213];
	mad.lo.s64 	%rd58, %rd214, %rd329, %rd49;
	add.s32 	%r21, %r189, -3;
	and.b64  	%rd59, %rd328, 4294967295;
	mul.wide.u32 	%rd215, %r21, 8;
	add.s64 	%rd216, %rd2, %rd215;
	ld.global.u64 	%rd60, [%rd216];
	and.b64  	%rd217, %rd60, -4294967296;
	setp.ne.s64 	%p12, %rd217, 0;
	@%p12 bra 	$L__BB52_24;
	cvt.u32.u64 	%r103, %rd60;
	cvt.u32.u64 	%r104, %rd59;
	div.u32 	%r105, %r104, %r103;
	mul.lo.s32 	%r106, %r105, %r103;
	sub.s32 	%r107, %r104, %r106;
	cvt.u64.u32 	%rd330, %r105;
	cvt.u64.u32 	%rd331, %r107;
	bra.uni 	$L__BB52_25;
$L__BB52_24:
	div.s64 	%rd330, %rd59, %rd60;
	mul.lo.s64 	%rd218, %rd330, %rd60;
	sub.s64 	%rd331, %rd59, %rd218;
$L__BB52_25:
	mul.wide.u32 	%rd219, %r21, 8;
	add.s64 	%rd220, %rd1, %rd219;
	ld.global.u64 	%rd221, [%rd220];
	mad.lo.s64 	%rd67, %rd221, %rd331, %rd58;
	and.b64  	%rd68, %rd330, 4294967295;
	add.s32 	%r108, %r189, -4;
	mul.wide.u32 	%rd222, %r108, 8;
	add.s64 	%rd223, %rd2, %rd222;
	ld.global.u64 	%rd69, [%rd223];
	and.b64  	%rd224, %rd69, -4294967296;
	setp.ne.s64 	%p13, %rd224, 0;
	@%p13 bra 	$L__BB52_27;
	cvt.u32.u64 	%r109, %rd69;
	cvt.u32.u64 	%r110, %rd68;
	div.u32 	%r111, %r110, %r109;
	mul.lo.s32 	%r112, %r111, %r109;
	sub.s32 	%r113, %r110, %r112;
	cvt.u64.u32 	%rd332, %r111;
	cvt.u64.u32 	%rd333, %r113;
	bra.uni 	$L__BB52_28;
$L__BB52_27:
	div.s64 	%rd332, %rd68, %rd69;
	mul.lo.s64 	%rd225, %rd332, %rd69;
	sub.s64 	%rd333, %rd68, %rd225;
$L__BB52_28:
	mul.wide.u32 	%rd226, %r108, 8;
	add.s64 	%rd227, %rd1, %rd226;
	ld.global.u64 	%rd228, [%rd227];
	mad.lo.s64 	%rd353, %rd228, %rd333, %rd67;
	cvt.u32.u64 	%r194, %rd332;
	add.s32 	%r189, %r189, -8;
	add.s32 	%r188, %r188, 8;
	setp.ne.s32 	%p14, %r188, 0;
	@%p14 bra 	$L__BB52_4;
	add.s32 	%r193, %r189, 3;
$L__BB52_30:
	and.b32  	%r28, %r9, 7;
	setp.eq.s32 	%p15, %r28, 0;
	@%p15 bra 	$L__BB52_59;
	and.b32  	%r29, %r9, 3;
	setp.lt.u32 	%p16, %r28, 4;
	@%p16 bra 	$L__BB52_45;
	cvt.u64.u32 	%rd79, %r194;
	mul.wide.u32 	%rd230, %r193, 8;
	add.s64 	%rd231, %rd2, %rd230;
	ld.global.u64 	%rd80, [%rd231];
	and.b64  	%rd232, %rd80, -4294967296;
	setp.ne.s64 	%p17, %rd232, 0;
	@%p17 bra 	$L__BB52_34;
	cvt.u32.u64 	%r115, %rd80;
	cvt.u32.u64 	%r116, %rd79;
	div.u32 	%r117, %r116, %r115;
	mul.lo.s32 	%r118, %r117, %r115;
	sub.s32 	%r119, %r116, %r118;
	cvt.u64.u32 	%rd336, %r117;
	cvt.u64.u32 	%rd337, %r119;
	bra.uni 	$L__BB52_35;
$L__BB52_34:
	div.s64 	%rd336, %rd79, %rd80;
	mul.lo.s64 	%rd233, %rd336, %rd80;
	sub.s64 	%rd337, %rd79, %rd233;
$L__BB52_35:
	mul.wide.u32 	%rd234, %r193, 8;
	add.s64 	%rd235, %rd1, %rd234;
	ld.global.u64 	%rd236, [%rd235];
	mad.lo.s64 	%rd87, %rd236, %rd337, %rd353;
	add.s32 	%r30, %r193, -1;
	and.b64  	%rd88, %rd336, 4294967295;
	mul.wide.u32 	%rd237, %r30, 8;
	add.s64 	%rd238, %rd2, %rd237;
	ld.global.u64 	%rd89, [%rd238];
	and.b64  	%rd239, %rd89, -4294967296;
	setp.ne.s64 	%p18, %rd239, 0;
	@%p18 bra 	$L__BB52_37;
	cvt.u32.u64 	%r120, %rd89;
	cvt.u32.u64 	%r121, %rd88;
	div.u32 	%r122, %r121, %r120;
	mul.lo.s32 	%r123, %r122, %r120;
	sub.s32 	%r124, %r121, %r123;
	cvt.u64.u32 	%rd338, %r122;
	cvt.u64.u32 	%rd339, %r124;
	bra.uni 	$L__BB52_38;
$L__BB52_37:
	div.s64 	%rd338, %rd88, %rd89;
	mul.lo.s64 	%rd240, %rd338, %rd89;
	sub.s64 	%rd339, %rd88, %rd240;
$L__BB52_38:
	mul.wide.u32 	%rd241, %r30, 8;
	add.s64 	%rd242, %rd1, %rd241;
	ld.global.u64 	%rd243, [%rd242];
	mad.lo.s64 	%rd96, %rd243, %rd339, %rd87;
	add.s32 	%r31, %r193, -2;
	and.b64  	%rd97, %rd338, 4294967295;
	mul.wide.u32 	%rd244, %r31, 8;
	add.s64 	%rd245, %rd2, %rd244;
	ld.global.u64 	%rd98, [%rd245];
	and.b64  	%rd246, %rd98, -4294967296;
	setp.ne.s64 	%p19, %rd246, 0;
	@%p19 bra 	$L__BB52_40;
	cvt.u32.u64 	%r125, %rd98;
	cvt.u32.u64 	%r126, %rd97;
	div.u32 	%r127, %r126, %r125;
	mul.lo.s32 	%r128, %r127, %r125;
	sub.s32 	%r129, %r126, %r128;
	cvt.u64.u32 	%rd340, %r127;
	cvt.u64.u32 	%rd341, %r129;
	bra.uni 	$L__BB52_41;
$L__BB52_40:
	div.s64 	%rd340, %rd97, %rd98;
	mul.lo.s64 	%rd247, %rd340, %rd98;
	sub.s64 	%rd341, %rd97, %rd247;
$L__BB52_41:
	mul.wide.u32 	%rd248, %r31, 8;
	add.s64 	%rd249, %rd1, %rd248;
	ld.global.u64 	%rd250, [%rd249];
	mad.lo.s64 	%rd105, %rd250, %rd341, %rd96;
	add.s32 	%r32, %r193, -3;
	and.b64  	%rd106, %rd340, 4294967295;
	mul.wide.u32 	%rd251, %r32, 8;
	add.s64 	%rd252, %rd2, %rd251;
	ld.global.u64 	%rd107, [%rd252];
	and.b64  	%rd253, %rd107, -4294967296;
	setp.ne.s64 	%p20, %rd253, 0;
	@%p20 bra 	$L__BB52_43;
	cvt.u32.u64 	%r130, %rd107;
	cvt.u32.u64 	%r131, %rd106;
	div.u32 	%r132, %r131, %r130;
	mul.lo.s32 	%r133, %r132, %r130;
	sub.s32 	%r134, %r131, %r133;
	cvt.u64.u32 	%rd342, %r132;
	cvt.u64.u32 	%rd343, %r134;
	bra.uni 	$L__BB52_44;
$L__BB52_43:
	div.s64 	%rd342, %rd106, %rd107;
	mul.lo.s64 	%rd254, %rd342, %rd107;
	sub.s64 	%rd343, %rd106, %rd254;
$L__BB52_44:
	mul.wide.u32 	%rd255, %r32, 8;
	add.s64 	%rd256, %rd1, %rd255;
	ld.global.u64 	%rd257, [%rd256];
	mad.lo.s64 	%rd353, %rd257, %rd343, %rd105;
	cvt.u32.u64 	%r194, %rd342;
	add.s32 	%r193, %r193, -4;
$L__BB52_45:
	setp.eq.s32 	%p21, %r29, 0;
	@%p21 bra 	$L__BB52_59;
	setp.eq.s32 	%p22, %r29, 1;
	@%p22 bra 	$L__BB52_54;
	cvt.u64.u32 	%rd117, %r194;
	mul.wide.u32 	%rd259, %r193, 8;
	add.s64 	%rd260, %rd2, %rd259;
	ld.global.u64 	%rd118, [%rd260];
	and.b64  	%rd261, %rd118, -4294967296;
	setp.ne.s64 	%p23, %rd261, 0;
	@%p23 bra 	$L__BB52_49;
	cvt.u32.u64 	%r135, %rd118;
	cvt.u32.u64 	%r136, %rd117;
	div.u32 	%r137, %r136, %r135;
	mul.lo.s32 	%r138, %r137, %r135;
	sub.s32 	%r139, %r136, %r138;
	cvt.u64.u32 	%rd346, %r137;
	cvt.u64.u32 	%rd347, %r139;
	bra.uni 	$L__BB52_50;
$L__BB52_49:
	div.s64 	%rd346, %rd117, %rd118;
	mul.lo.s64 	%rd262, %rd346, %rd118;
	sub.s64 	%rd347, %rd117, %rd262;
$L__BB52_50:
	add.s64 	%rd264, %rd1, %rd259;
	ld.global.u64 	%rd265, [%rd264];
	mad.lo.s64 	%rd125, %rd265, %rd347, %rd353;
	add.s32 	%r37, %r193, -1;
	and.b64  	%rd126, %rd346, 4294967295;
	mul.wide.u32 	%rd266, %r37, 8;
	add.s64 	%rd267, %rd2, %rd266;
	ld.global.u64 	%rd127, [%rd267];
	and.b64  	%rd268, %rd127, -4294967296;
	setp.ne.s64 	%p24, %rd268, 0;
	@%p24 bra 	$L__BB52_52;
	cvt.u32.u64 	%r140, %rd127;
	cvt.u32.u64 	%r141, %rd126;
	div.u32 	%r142, %r141, %r140;
	mul.lo.s32 	%r143, %r142, %r140;
	sub.s32 	%r144, %r141, %r143;
	cvt.u64.u32 	%rd348, %r142;
	cvt.u64.u32 	%rd349, %r144;
	bra.uni 	$L__BB52_53;
$L__BB52_52:
	div.s64 	%rd348, %rd126, %rd127;
	mul.lo.s64 	%rd269, %rd348, %rd127;
	sub.s64 	%rd349, %rd126, %rd269;
$L__BB52_53:
	add.s64 	%rd271, %rd1, %rd266;
	ld.global.u64 	%rd272, [%rd271];
	mad.lo.s64 	%rd353, %rd272, %rd349, %rd125;
	cvt.u32.u64 	%r194, %rd348;
	add.s32 	%r193, %r193, -2;
$L__BB52_54:
	and.b32  	%r145, %r9, 1;
	setp.eq.b32 	%p25, %r145, 1;
	not.pred 	%p26, %p25;
	@%p26 bra 	$L__BB52_59;
	cvt.u64.u32 	%rd137, %r194;
	mul.wide.u32 	%rd273, %r193, 8;
	add.s64 	%rd274, %rd2, %rd273;
	ld.global.u64 	%rd138, [%rd274];
	and.b64  	%rd275, %rd138, -4294967296;
	setp.ne.s64 	%p27, %rd275, 0;
	@%p27 bra 	$L__BB52_57;
	cvt.u32.u64 	%r146, %rd138;
	cvt.u32.u64 	%r147, %rd137;
	rem.u32 	%r148, %r147, %r146;
	cvt.u64.u32 	%rd352, %r148;
	bra.uni 	$L__BB52_58;
$L__BB52_57:
	rem.s64 	%rd352, %rd137, %rd138;
$L__BB52_58:
	add.s64 	%rd277, %rd1, %rd273;
	ld.global.u64 	%rd278, [%rd277];
	mad.lo.s64 	%rd353, %rd278, %rd352, %rd353;
$L__BB52_59:
	cvta.to.global.u64 	%rd279, %rd160;
	shl.b64 	%rd280, %rd353, 3;
	add.s64 	%rd281, %rd279, %rd280;
	ld.global.u64 	%rd282, [%rd281];
	st.shared.u64 	[%r7], %rd282;
	bar.sync 	0;
	setp.ne.s32 	%p28, %r1, 0;
	@%p28 bra 	$L__BB52_76;
	setp.gt.u32 	%p29, %r5, 1;
	@%p29 bra 	$L__BB52_62;
	shl.b32 	%r149, %r3, 3;
	mov.u32 	%r150, sdata_u64;
	add.s32 	%r151, %r150, %r149;
	ld.shared.u64 	%rd361, [%r151];
	bra.uni 	$L__BB52_75;
$L__BB52_62:
	shl.b32 	%r153, %r3, 3;
	mov.u32 	%r154, sdata_u64;
	add.s32 	%r42, %r154, %r153;
	ld.shared.u64 	%rd361, [%r42];
	add.s32 	%r43, %r5, -1;
	add.s32 	%r155, %r5, -2;
	and.b32  	%r44, %r43, 7;
	setp.lt.u32 	%p30, %r155, 7;
	mov.b32 	%r202, 1;
	@%p30 bra 	$L__BB52_66;
	and.b32  	%r158, %r43, -8;
	neg.s32 	%r199, %r158;
	shl.b32 	%r46, %r2, 3;
	add.s32 	%r160, %r153, %r46;
	add.s32 	%r197, %r154, %r160;
	shl.b32 	%r48, %r2, 6;
	mov.b32 	%r200, 1;
	mov.b32 	%r198, 0;
$L__BB52_64:
	.pragma "nounroll";
	mul.lo.s32 	%r162, %r200, %r2;
	shl.b32 	%r163, %r162, 3;
	add.s32 	%r164, %r42, %r163;
	ld.shared.u64 	%rd284, [%r197];
	add.s64 	%rd285, %rd284, %rd361;
	add.s32 	%r165, %r164, %r46;
	ld.shared.u64 	%rd286, [%r165];
	add.s64 	%rd287, %rd286, %rd285;
	add.s32 	%r166, %r165, %r46;
	ld.shared.u64 	%rd288, [%r166];
	add.s64 	%rd289, %rd288, %rd287;
	add.s32 	%r167, %r166, %r46;
	ld.shared.u64 	%rd290, [%r167];
	add.s64 	%rd291, %rd290, %rd289;
	add.s32 	%r168, %r167, %r46;
	ld.shared.u64 	%rd292, [%r168];
	add.s64 	%rd293, %rd292, %rd291;
	add.s32 	%r169, %r168, %r46;
	ld.shared.u64 	%rd294, [%r169];
	add.s64 	%rd295, %rd294, %rd293;
	add.s32 	%r170, %r169, %r46;
	ld.shared.u64 	%rd296, [%r170];
	add.s64 	%rd297, %rd296, %rd295;
	add.s32 	%r171, %r170, %r46;
	ld.shared.u64 	%rd298, [%r171];
	add.s64 	%rd361, %rd298, %rd297;
	add.s32 	%r200, %r200, 8;
	add.s32 	%r199, %r199, 8;
	add.s32 	%r198, %r198, 8;
	add.s32 	%r197, %r197, %r48;
	setp.ne.s32 	%p31, %r199, 0;
	@%p31 bra 	$L__BB52_64;
	add.s32 	%r202, %r198, 1;
$L__BB52_66:
	setp.eq.s32 	%p32, %r44, 0;
	@%p32 bra 	$L__BB52_74;
	and.b32  	%r59, %r43, 3;
	setp.lt.u32 	%p33, %r44, 4;
	@%p33 bra 	$L__BB52_69;
	mul.lo.s32 	%r172, %r202, %r2;
	shl.b32 	%r173, %r172, 3;
	add.s32 	%r174, %r42, %r173;
	ld.shared.u64 	%rd300, [%r174];
	add.s64 	%rd301, %rd300, %rd361;
	shl.b32 	%r175, %r2, 3;
	add.s32 	%r176, %r174, %r175;
	ld.shared.u64 	%rd302, [%r176];
	add.s64 	%rd303, %rd302, %rd301;
	add.s32 	%r177, %r176, %r175;
	ld.shared.u64 	%rd304, [%r177];
	add.s64 	%rd305, %rd304, %rd303;
	add.s32 	%r178, %r177, %r175;
	ld.shared.u64 	%rd306, [%r178];
	add.s64 	%rd361, %rd306, %rd305;
	add.s32 	%r202, %r202, 4;
$L__BB52_69:
	setp.eq.s32 	%p34, %r59, 0;
	@%p34 bra 	$L__BB52_74;
	setp.eq.s32 	%p35, %r59, 1;
	@%p35 bra 	$L__BB52_72;
	mul.lo.s32 	%r179, %r202, %r2;
	shl.b32 	%r180, %r179, 3;
	add.s32 	%r181, %r42, %r180;
	ld.shared.u64 	%rd308, [%r181];
	add.s64 	%rd309, %rd308, %rd361;
	shl.b32 	%r182, %r2, 3;
	add.s32 	%r183, %r181, %r182;
	ld.shared.u64 	%rd310, [%r183];
	add.s64 	%rd361, %rd310, %rd309;
	add.s32 	%r202, %r202, 2;
$L__BB52_72:
	and.b32  	%r184, %r43, 1;
	setp.eq.b32 	%p36, %r184, 1;
	not.pred 	%p37, %p36;
	@%p37 bra 	$L__BB52_74;
	mul.lo.s32 	%r185, %r202, %r2;
	shl.b32 	%r186, %r185, 3;
	add.s32 	%r187, %r42, %r186;
	ld.shared.u64 	%rd311, [%r187];
	add.s64 	%rd361, %rd311, %rd361;
$L__BB52_74:
	st.shared.u64 	[%r42], %rd361;
$L__BB52_75:
	cvt.u64.u32 	%rd312, %r4;
	mad.lo.s64 	%rd313, %rd162, %rd312, %rd3;
	cvta.to.global.u64 	%rd314, %rd159;
	shl.b64 	%rd315, %rd313, 3;
	add.s64 	%rd316, %rd314, %rd315;
	st.global.u64 	[%rd316], %rd361;
$L__BB52_76:
	ret;

}
	// .globl	contiguous_reduce33_u64
.visible .entry contiguous_reduce33_u64(
	.param .u64 .ptr .align 1 contiguous_reduce33_u64_param_0,
	.param .u64 .ptr .align 1 contiguous_reduce33_u64_param_1,
	.param .u64 contiguous_reduce33_u64_param_2,
	.param .u64 contiguous_reduce33_u64_param_3,
	.param .u64 contiguous_reduce33_u64_param_4
)
{
	.reg .pred 	%p<14>;
	.reg .b32 	%r<85>;
	.reg .b64 	%rd<71>;

	ld.param.u64 	%rd17, [contiguous_reduce33_u64_param_0];
	ld.param.u64 	%rd18, [contiguous_reduce33_u64_param_1];
	ld.param.u64 	%rd19, [contiguous_reduce33_u64_param_3];
	ld.param.u64 	%rd20, [contiguous_reduce33_u64_param_4];
	mov.u32 	%r1, %tid.y;
	mov.u32 	%r2, %ntid.x;
	mov.u32 	%r3, %tid.x;
	mad.lo.s32 	%r30, %r1, %r2, %r3;
	mov.u32 	%r31, %ctaid.x;
	mad.lo.s32 	%r32, %r31, %r2, %r3;
	mov.u32 	%r4, %ctaid.y;
	mov.u32 	%r5, %ntid.y;
	mad.lo.s32 	%r33, %r4, %r5, %r1;
	shl.b32 	%r34, %r30, 3;
	mov.u32 	%r35, sdata_u64;
	add.s32 	%r7, %r35, %r34;
	mov.b64 	%rd22, 0;
	st.shared.u64 	[%r7], %rd22;
	cvt.u64.u32 	%rd1, %r32;
	setp.le.u64 	%p1, %rd19, %rd1;
	cvt.u64.u32 	%rd23, %r33;
	setp.le.u64 	%p2, %rd20, %rd23;
	or.pred  	%p3, %p1, %p2;
	@%p3 bra 	$L__BB53_18;
	cvt.u32.u64 	%r36, %rd1;
	cvta.to.global.u64 	%rd24, %rd18;
	cvt.u32.u64 	%r37, %rd19;
	mad.lo.s32 	%r38, %r33, %r37, %r36;
	mul.wide.u32 	%rd25, %r38, 8;
	add.s64 	%rd26, %rd24, %rd25;
	ld.global.u64 	%rd27, [%rd26];
	st.shared.u64 	[%r7], %rd27;
	bar.sync 	0;
	setp.ne.s32 	%p4, %r1, 0;
	@%p4 bra 	$L__BB53_18;
	setp.gt.u32 	%p5, %r5, 1;
	@%p5 bra 	$L__BB53_4;
	shl.b32 	%r39, %r3, 3;
	add.s32 	%r41, %r35, %r39;
	ld.shared.u64 	%rd69, [%r41];
	bra.uni 	$L__BB53_17;
$L__BB53_4:
	shl.b32 	%r43, %r3, 3;
	add.s32 	%r8, %r35, %r43;
	ld.shared.u64 	%rd69, [%r8];
	add.s32 	%r9, %r5, -1;
	add.s32 	%r45, %r5, -2;
	and.b32  	%r10, %r9, 7;
	setp.lt.u32 	%p6, %r45, 7;
	mov.b32 	%r83, 1;
	@%p6 bra 	$L__BB53_8;
	and.b32  	%r48, %r9, -8;
	neg.s32 	%r80, %r48;
	shl.b32 	%r12, %r2, 3;
	add.s32 	%r50, %r43, %r12;
	add.s32 	%r78, %r35, %r50;
	shl.b32 	%r14, %r2, 6;
	mov.b32 	%r81, 1;
	mov.b32 	%r79, 0;
$L__BB53_6:
	.pragma "nounroll";
	mul.lo.s32 	%r52, %r81, %r2;
	shl.b32 	%r53, %r52, 3;
	add.s32 	%r54, %r8, %r53;
	ld.shared.u64 	%rd29, [%r78];
	add.s64 	%rd30, %rd29, %rd69;
	add.s32 	%r55, %r54, %r12;
	ld.shared.u64 	%rd31, [%r55];
	add.s64 	%rd32, %rd31, %rd30;
	add.s32 	%r56, %r55, %r12;
	ld.shared.u64 	%rd33, [%r56];
	add.s64 	%rd34, %rd33, %rd32;
	add.s32 	%r57, %r56, %r12;
	ld.shared.u64 	%rd35, [%r57];
	add.s64 	%rd36, %rd35, %rd34;
	add.s32 	%r58, %r57, %r12;
	ld.shared.u64 	%rd37, [%r58];
	add.s64 	%rd38, %rd37, %rd36;
	add.s32 	%r59, %r58, %r12;
	ld.shared.u64 	%rd39, [%r59];
	add.s64 	%rd40, %rd39, %rd38;
	add.s32 	%r60, %r59, %r12;
	ld.shared.u64 	%rd41, [%r60];
	add.s64 	%rd42, %rd41, %rd40;
	add.s32 	%r61, %r60, %r12;
	ld.shared.u64 	%rd43, [%r61];
	add.s64 	%rd69, %rd43, %rd42;
	add.s32 	%r81, %r81, 8;
	add.s32 	%r80, %r80, 8;
	add.s32 	%r79, %r79, 8;
	add.s32 	%r78, %r78, %r14;
	setp.ne.s32 	%p7, %r80, 0;
	@%p7 bra 	$L__BB53_6;
	add.s32 	%r83, %r79, 1;
$L__BB53_8:
	setp.eq.s32 	%p8, %r10, 0;
	@%p8 bra 	$L__BB53_16;
	and.b32  	%r25, %r9, 3;
	setp.lt.u32 	%p9, %r10, 4;
	@%p9 bra 	$L__BB53_11;
	mul.lo.s32 	%r62, %r83, %r2;
	shl.b32 	%r63, %r62, 3;
	add.s32 	%r64, %r8, %r63;
	ld.shared.u64 	%rd45, [%r64];
	add.s64 	%rd46, %rd45, %rd69;
	shl.b32 	%r65, %r2, 3;
	add.s32 	%r66, %r64, %r65;
	ld.shared.u64 	%rd47, [%r66];
	add.s64 	%rd48, %rd47, %rd46;
	add.s32 	%r67, %r66, %r65;
	ld.shared.u64 	%rd49, [%r67];
	add.s64 	%rd50, %rd49, %rd48;
	add.s32 	%r68, %r67, %r65;
	ld.shared.u64 	%rd51, [%r68];
	add.s64 	%rd69, %rd51, %rd50;
	add.s32 	%r83, %r83, 4;
$L__BB53_11:
	setp.eq.s32 	%p10, %r25, 0;
	@%p10 bra 	$L__BB53_16;
	setp.eq.s32 	%p11, %r25, 1;
	@%p11 bra 	$L__BB53_14;
	mul.lo.s32 	%r69, %r83, %r2;
	shl.b32 	%r70, %r69, 3;
	add.s32 	%r71, %r8, %r70;
	ld.shared.u64 	%rd53, [%r71];
	add.s64 	%rd54, %rd53, %rd69;
	shl.b32 	%r72, %r2, 3;
	add.s32 	%r73, %r71, %r72;
	ld.shared.u64 	%rd55, [%r73];
	add.s64 	%rd69, %rd55, %rd54;
	add.s32 	%r83, %r83, 2;
$L__BB53_14:
	and.b32  	%r74, %r9, 1;
	setp.eq.b32 	%p12, %r74, 1;
	not.pred 	%p13, %p12;
	@%p13 bra 	$L__BB53_16;
	mul.lo.s32 	%r75, %r83, %r2;
	shl.b32 	%r76, %r75, 3;
	add.s32 	%r77, %r8, %r76;
	ld.shared.u64 	%rd56, [%r77];
	add.s64 	%rd69, %rd56, %rd69;
$L__BB53_16:
	st.shared.u64 	[%r8], %rd69;
$L__BB53_17:
	cvt.u64.u32 	%rd57, %r4;
	mad.lo.s64 	%rd58, %rd19, %rd57, %rd1;
	cvta.to.global.u64 	%rd59, %rd17;
	shl.b64 	%rd60, %rd58, 3;
	add.s64 	%rd61, %rd59, %rd60;
	st.global.u64 	[%rd61], %rd69;
$L__BB53_18:
	ret;

}
	// .globl	contiguous_reduce_f32
.visible .entry contiguous_reduce_f32(
	.param .u64 .ptr .align 1 contiguous_reduce_f32_param_0,
	.param .u64 .ptr .align 1 contiguous_reduce_f32_param_1,
	.param .u64 contiguous_reduce_f32_param_2
)
{
	.reg .pred 	%p<8>;
	.reg .b32 	%r<17>;
	.reg .b32 	%f<43>;
	.reg .b64 	%rd<16>;

	ld.param.u64 	%rd4, [contiguous_reduce_f32_param_0];
	ld.param.u64 	%rd6, [contiguous_reduce_f32_param_1];
	ld.param.u64 	%rd5, [contiguous_reduce_f32_param_2];
	cvta.to.global.u64 	%rd1, %rd6;
	mov.u32 	%r1, %tid.x;
	mov.u32 	%r2, %ctaid.x;
	mov.u32 	%r16, %ntid.x;
	mul.lo.s32 	%r8, %r2, %r16;
	shl.b32 	%r9, %r8, 1;
	add.s32 	%r4, %r9, %r1;
	shl.b32 	%r10, %r1, 2;
	mov.u32 	%r11, sdata_f32;
	add.s32 	%r5, %r11, %r10;
	mov.b32 	%r12, 0;
	st.shared.u32 	[%r5], %r12;
	add.s32 	%r13, %r4, %r16;
	cvt.u64.u32 	%rd2, %r13;
	setp.le.u64 	%p1, %rd5, %rd2;
	@%p1 bra 	$L__BB54_2;
	mul.wide.u32 	%rd9, %r4, 4;
	add.s64 	%rd10, %rd1, %rd9;
	ld.global.f32 	%f2, [%rd10];
	abs.f32 	%f3, %f2;
	shl.b64 	%rd11, %rd2, 2;
	add.s64 	%rd12, %rd1, %rd11;
	ld.global.f32 	%f4, [%rd12];
	abs.f32 	%f5, %f4;
	add.f32 	%f6, %f3, %f5;
	st.shared.f32 	[%r5], %f6;
	bra.uni 	$L__BB54_4;
$L__BB54_2:
	cvt.u64.u32 	%rd3, %r4;
	setp.le.u64 	%p2, %rd5, %rd3;
	@%p2 bra 	$L__BB54_4;
	shl.b64 	%rd7, %rd3, 2;
	add.s64 	%rd8, %rd1, %rd7;
	ld.global.f32 	%f1, [%rd8];
	st.shared.f32 	[%r5], %f1;
$L__BB54_4:
	bar.sync 	0;
	setp.lt.u32 	%p3, %r16, 66;
	@%p3 bra 	$L__BB54_8;
$L__BB54_5:
	shr.u32 	%r7, %r16, 1;
	setp.ge.u32 	%p4, %r1, %r7;
	@%p4 bra 	$L__BB54_7;
	ld.shared.f32 	%f7, [%r5];
	abs.f32 	%f8, %f7;
	shl.b32 	%r14, %r7, 2;
	add.s32 	%r15, %r5, %r14;
	ld.shared.f32 	%f9, [%r15];
	abs.f32 	%f10, %f9;
	add.f32 	%f11, %f8, %f10;
	st.shared.f32 	[%r5], %f11;
$L__BB54_7:
	bar.sync 	0;
	setp.gt.u32 	%p5, %r16, 131;
	mov.u32 	%r16, %r7;
	@%p5 bra 	$L__BB54_5;
$L__BB54_8:
	setp.gt.u32 	%p6, %r1, 31;
	@%p6 bra 	$L__BB54_11;
	ld.volatile.shared.f32 	%f12, [%r5];
	abs.f32 	%f13, %f12;
	ld.volatile.shared.f32 	%f14, [%r5+128];
	abs.f32 	%f15, %f14;
	add.f32 	%f16, %f13, %f15;
	st.volatile.shared.f32 	[%r5], %f16;
	ld.volatile.shared.f32 	%f17, [%r5];
	abs.f32 	%f18, %f17;
	ld.volatile.shared.f32 	%f19, [%r5+64];
	abs.f32 	%f20, %f19;
	add.f32 	%f21, %f18, %f20;
	st.volatile.shared.f32 	[%r5], %f21;
	ld.volatile.shared.f32 	%f22, [%r5];
	abs.f32 	%f23, %f22;
	ld.volatile.shared.f32 	%f24, [%r5+32];
	abs.f32 	%f25, %f24;
	add.f32 	%f26, %f23, %f25;
	st.volatile.shared.f32 	[%r5], %f26;
	ld.volatile.shared.f32 	%f27, [%r5];
	abs.f32 	%f28, %f27;
	ld.volatile.shared.f32 	%f29, [%r5+16];
	abs.f32 	%f30, %f29;
	add.f32 	%f31, %f28, %f30;
	st.volatile.shared.f32 	[%r5], %f31;
	ld.volatile.shared.f32 	%f32, [%r5];
	abs.f32 	%f33, %f32;
	ld.volatile.shared.f32 	%f34, [%r5+8];
	abs.f32 	%f35, %f34;
	add.f32 	%f36, %f33, %f35;
	st.volatile.shared.f32 	[%r5], %f36;
	ld.volatile.shared.f32 	%f37, [%r5];
	abs.f32 	%f38, %f37;
	ld.volatile.shared.f32 	%f39, [%r5+4];
	abs.f32 	%f40, %f39;
	add.f32 	%f41, %f38, %f40;
	st.volatile.shared.f32 	[%r5], %f41;
	setp.ne.s32 	%p7, %r1, 0;
	@%p7 bra 	$L__BB54_11;
	ld.shared.f32 	%f42, [sdata_f32];
	cvta.to.global.u64 	%rd13, %rd4;
	mul.wide.u32 	%rd14, %r2, 4;
	add.s64 	%rd15, %rd13, %rd14;
	st.global.f32 	[%rd15], %f42;
$L__BB54_11:
	ret;

}
	// .globl	uncontiguous_reduce_f32
.visible .entry uncontiguous_reduce_f32(
	.param .u64 .ptr .align 1 uncontiguous_reduce_f32_param_0,
	.param .u64 .ptr .align 1 uncontiguous_reduce_f32_param_1,
	.param .u64 .ptr .align 1 uncontiguous_reduce_f32_param_2,
	.param .u64 .ptr .align 1 uncontiguous_reduce_f32_param_3,
	.param .u64 uncontiguous_reduce_f32_param_4,
	.param .u64 uncontiguous_reduce_f32_param_5
)
{
	.reg .pred 	%p<53>;
	.reg .b32 	%r<213>;
	.reg .b32 	%f<43>;
	.reg .b64 	%rd<558>;

	ld.param.u64 	%rd260, [uncontiguous_reduce_f32_param_0];
	ld.param.u64 	%rd263, [uncontiguous_reduce_f32_param_1];
	ld.param.u64 	%rd264, [uncontiguous_reduce_f32_param_2];
	ld.param.u64 	%rd265, [uncontiguous_reduce_f32_param_3];
	ld.param.u64 	%rd261, [uncontiguous_reduce_f32_param_4];
	ld.param.u64 	%rd262, [uncontiguous_reduce_f32_param_5];
	cvta.to.global.u64 	%rd1, %rd265;
	cvta.to.global.u64 	%rd2, %rd264;
	cvta.to.global.u64 	%rd3, %rd263;
	mov.u32 	%r1, %tid.x;
	mov.u32 	%r2, %ctaid.x;
	mov.u32 	%r212, %ntid.x;
	mul.lo.s32 	%r52, %r2, %r212;
	shl.b32 	%r53, %r52, 1;
	add.s32 	%r4, %r53, %r1;
	shl.b32 	%r54, %r1, 2;
	mov.u32 	%r55, sdata_f32;
	add.s32 	%r5, %r55, %r54;
	mov.b32 	%r56, 0;
	st.shared.u32 	[%r5], %r56;
	add.s32 	%r57, %r4, %r212;
	cvt.u64.u32 	%rd511, %r57;
	setp.le.u64 	%p1, %rd262, %rd511;
	@%p1 bra 	$L__BB55_54;
	cvt.u32.u64 	%r6, %rd261;
	add.s32 	%r206, %r6, -1;
	setp.lt.s32 	%p27, %r206, 0;
	mov.b64 	%rd515, 0;
	mov.u64 	%rd516, %rd515;
	@%p27 bra 	$L__BB55_53;
	cvt.u64.u32 	%rd512, %r4;
	setp.lt.u32 	%p28, %r206, 3;
	mov.b64 	%rd516, 0;
	mov.u64 	%rd515, %rd516;
	@%p28 bra 	$L__BB55_30;
	add.s32 	%r204, %r6, -2;
	and.b32  	%r133, %r6, -4;
	neg.s32 	%r203, %r133;
	mov.b64 	%rd516, 0;
$L__BB55_4:
	.pragma "nounroll";
	add.s32 	%r12, %r204, 1;
	mul.wide.u32 	%rd397, %r12, 8;
	add.s64 	%rd398, %rd2, %rd397;
	ld.global.u64 	%rd10, [%rd398];
	or.b64  	%rd399, %rd512, %rd10;
	and.b64  	%rd400, %rd399, -4294967296;
	setp.ne.s64 	%p29, %rd400, 0;
	@%p29 bra 	$L__BB55_6;
	cvt.u32.u64 	%r134, %rd10;
	cvt.u32.u64 	%r135, %rd512;
	div.u32 	%r136, %r135, %r134;
	mul.lo.s32 	%r137, %r136, %r134;
	sub.s32 	%r138, %r135, %r137;
	cvt.u64.u32 	%rd477, %r136;
	cvt.u64.u32 	%rd478, %r138;
	bra.uni 	$L__BB55_7;
$L__BB55_6:
	div.s64 	%rd477, %rd512, %rd10;
	mul.lo.s64 	%rd401, %rd477, %rd10;
	sub.s64 	%rd478, %rd512, %rd401;
$L__BB55_7:
	mul.wide.u32 	%rd402, %r12, 8;
	add.s64 	%rd403, %rd1, %rd402;
	ld.global.u64 	%rd17, [%rd403];
	mad.lo.s64 	%rd18, %rd17, %rd478, %rd515;
	or.b64  	%rd404, %rd511, %rd10;
	and.b64  	%rd405, %rd404, -4294967296;
	setp.ne.s64 	%p30, %rd405, 0;
	@%p30 bra 	$L__BB55_9;
	cvt.u32.u64 	%r139, %rd10;
	cvt.u32.u64 	%r140, %rd511;
	div.u32 	%r141, %r140, %r139;
	mul.lo.s32 	%r142, %r141, %r139;
	sub.s32 	%r143, %r140, %r142;
	cvt.u64.u32 	%rd479, %r141;
	cvt.u64.u32 	%rd480, %r143;
	bra.uni 	$L__BB55_10;
$L__BB55_9:
	div.s64 	%rd479, %rd511, %rd10;
	mul.lo.s64 	%rd406, %rd479, %rd10;
	sub.s64 	%rd480, %rd511, %rd406;
$L__BB55_10:
	mad.lo.s64 	%rd25, %rd480, %rd17, %rd516;
	add.s32 	%r13, %r204, -2;
	mul.wide.u32 	%rd407, %r204, 8;
	add.s64 	%rd408, %rd2, %rd407;
	ld.global.u64 	%rd26, [%rd408];
	or.b64  	%rd409, %rd477, %rd26;
	and.b64  	%rd410, %rd409, -4294967296;
	setp.ne.s64 	%p31, %rd410, 0;
	@%p31 bra 	$L__BB55_12;
	cvt.u32.u64 	%r144, %rd26;
	cvt.u32.u64 	%r145, %rd477;
	div.u32 	%r146, %r145, %r144;
	mul.lo.s32 	%r147, %r146, %r144;
	sub.s32 	%r148, %r145, %r147;
	cvt.u64.u32 	%rd481, %r146;
	cvt.u64.u32 	%rd482, %r148;
	bra.uni 	$L__BB55_13;
$L__BB55_12:
	div.s64 	%rd481, %rd477, %rd26;
	mul.lo.s64 	%rd411, %rd481, %rd26;
	sub.s64 	%rd482, %rd477, %rd411;
$L__BB55_13:
	mul.wide.u32 	%rd412, %r204, 8;
	add.s64 	%rd413, %rd1, %rd412;
	ld.global.u64 	%rd33, [%rd413];
	mad.lo.s64 	%rd34, %rd33, %rd482, %rd18;
	or.b64  	%rd414, %rd479, %rd26;
	and.b64  	%rd415, %rd414, -4294967296;
	setp.ne.s64 	%p32, %rd415, 0;
	@%p32 bra 	$L__BB55_15;
	cvt.u32.u64 	%r149, %rd26;
	cvt.u32.u64 	%r150, %rd479;
	div.u32 	%r151, %r150, %r149;
	mul.lo.s32 	%r152, %r151, %r149;
	sub.s32 	%r153, %r150, %r152;
	cvt.u64.u32 	%rd483, %r151;
	cvt.u64.u32 	%rd484, %r153;
	bra.uni 	$L__BB55_16;
$L__BB55_15:
	div.s64 	%rd483, %rd479, %rd26;
	mul.lo.s64 	%rd416, %rd483, %rd26;
	sub.s64 	%rd484, %rd479, %rd416;
$L__BB55_16:
	mad.lo.s64 	%rd41, %rd484, %rd33, %rd25;
	add.s32 	%r14, %r204, -1;
	mul.wide.u32 	%rd417, %r14, 8;
	add.s64 	%rd418, %rd2, %rd417;
	ld.global.u64 	%rd42, [%rd418];
	or.b64  	%rd419, %rd481, %rd42;
	and.b64  	%rd420, %rd419, -4294967296;
	setp.ne.s64 	%p33, %rd420, 0;
	@%p33 bra 	$L__BB55_18;
	cvt.u32.u64 	%r154, %rd42;
	cvt.u32.u64 	%r155, %rd481;
	div.u32 	%r156, %r155, %r154;
	mul.lo.s32 	%r157, %r156, %r154;
	sub.s32 	%r158, %r155, %r157;
	cvt.u64.u32 	%rd485, %r156;
	cvt.u64.u32 	%rd486, %r158;
	bra.uni 	$L__BB55_19;
$L__BB55_18:
	div.s64 	%rd485, %rd481, %rd42;
	mul.lo.s64 	%rd421, %rd485, %rd42;
	sub.s64 	%rd486, %rd481, %rd421;
$L__BB55_19:
	mul.wide.u32 	%rd422, %r14, 8;
	add.s64 	%rd423, %rd1, %rd422;
	ld.global.u64 	%rd49, [%rd423];
	mad.lo.s64 	%rd50, %rd49, %rd486, %rd34;
	or.b64  	%rd424, %rd483, %rd42;
	and.b64  	%rd425, %rd424, -4294967296;
	setp.ne.s64 	%p34, %rd425, 0;
	@%p34 bra 	$L__BB55_21;
	cvt.u32.u64 	%r159, %rd42;
	cvt.u32.u64 	%r160, %rd483;
	div.u32 	%r161, %r160, %r159;
	mul.lo.s32 	%r162, %r161, %r159;
	sub.s32 	%r163, %r160, %r162;
	cvt.u64.u32 	%rd487, %r161;
	cvt.u64.u32 	%rd488, %r163;
	bra.uni 	$L__BB55_22;
$L__BB55_21:
	div.s64 	%rd487, %rd483, %rd42;
	mul.lo.s64 	%rd426, %rd487, %rd42;
	sub.s64 	%rd488, %rd483, %rd426;
$L__BB55_22:
	mad.lo.s64 	%rd57, %rd488, %rd49, %rd41;
	mul.wide.u32 	%rd427, %r13, 8;
	add.s64 	%rd428, %rd2, %rd427;
	ld.global.u64 	%rd58, [%rd428];
	or.b64  	%rd429, %rd485, %rd58;
	and.b64  	%rd430, %rd429, -4294967296;
	setp.ne.s64 	%p35, %rd430, 0;
	@%p35 bra 	$L__BB55_24;
	cvt.u32.u64 	%r164, %rd58;
	cvt.u32.u64 	%r165, %rd485;
	div.u32 	%r166, %r165, %r164;
	mul.lo.s32 	%r167, %r166, %r164;
	sub.s32 	%r168, %r165, %r167;
	cvt.u64.u32 	%rd512, %r166;
	cvt.u64.u32 	%rd490, %r168;
	bra.uni 	$L__BB55_25;
$L__BB55_24:
	div.s64 	%rd512, %rd485, %rd58;
	mul.lo.s64 	%rd431, %rd512, %rd58;
	sub.s64 	%rd490, %rd485, %rd431;
$L__BB55_25:
	mul.wide.u32 	%rd432, %r13, 8;
	add.s64 	%rd433, %rd1, %rd432;
	ld.global.u64 	%rd65, [%rd433];
	mad.lo.s64 	%rd515, %rd65, %rd490, %rd50;
	or.b64  	%rd434, %rd487, %rd58;
	and.b64  	%rd435, %rd434, -4294967296;
	setp.ne.s64 	%p36, %rd435, 0;
	@%p36 bra 	$L__BB55_27;
	cvt.u32.u64 	%r169, %rd58;
	cvt.u32.u64 	%r170, %rd487;
	div.u32 	%r171, %r170, %r169;
	mul.lo.s32 	%r172, %r171, %r169;
	sub.s32 	%r173, %r170, %r172;
	cvt.u64.u32 	%rd511, %r171;
	cvt.u64.u32 	%rd492, %r173;
	bra.uni 	$L__BB55_28;
$L__BB55_27:
	div.s64 	%rd511, %rd487, %rd58;
	mul.lo.s64 	%rd436, %rd511, %rd58;
	sub.s64 	%rd492, %rd487, %rd436;
$L__BB55_28:
	mad.lo.s64 	%rd516, %rd492, %rd65, %rd57;
	add.s32 	%r204, %r204, -4;
	add.s32 	%r203, %r203, 4;
	setp.ne.s32 	%p37, %r203, 0;
	@%p37 bra 	$L__BB55_4;
	add.s32 	%r206, %r204, 1;
$L__BB55_30:
	and.b32  	%r19, %r6, 3;
	setp.eq.s32 	%p38, %r19, 0;
	@%p38 bra 	$L__BB55_53;
	setp.eq.s32 	%p39, %r19, 1;
	@%p39 bra 	$L__BB55_45;
	mul.wide.u32 	%rd438, %r206, 8;
	add.s64 	%rd439, %rd2, %rd438;
	ld.global.u64 	%rd80, [%rd439];
	or.b64  	%rd440, %rd512, %rd80;
	and.b64  	%rd441, %rd440, -4294967296;
	setp.ne.s64 	%p40, %rd441, 0;
	@%p40 bra 	$L__BB55_34;
	cvt.u32.u64 	%r174, %rd80;
	cvt.u32.u64 	%r175, %rd512;
	div.u32 	%r176, %r175, %r174;
	mul.lo.s32 	%r177, %r176, %r174;
	sub.s32 	%r178, %r175, %r177;
	cvt.u64.u32 	%rd499, %r176;
	cvt.u64.u32 	%rd500, %r178;
	bra.uni 	$L__BB55_35;
$L__BB55_34:
	div.s64 	%rd499, %rd512, %rd80;
	mul.lo.s64 	%rd442, %rd499, %rd80;
	sub.s64 	%rd500, %rd512, %rd442;
$L__BB55_35:
	add.s64 	%rd444, %rd1, %rd438;
	ld.global.u64 	%rd87, [%rd444];
	mad.lo.s64 	%rd88, %rd87, %rd500, %rd515;
	or.b64  	%rd445, %rd511, %rd80;
	and.b64  	%rd446, %rd445, -4294967296;
	setp.ne.s64 	%p41, %rd446, 0;
	@%p41 bra 	$L__BB55_37;
	cvt.u32.u64 	%r179, %rd80;
	cvt.u32.u64 	%r180, %rd511;
	div.u32 	%r181, %r180, %r179;
	mul.lo.s32 	%r182, %r181, %r179;
	sub.s32 	%r183, %r180, %r182;
	cvt.u64.u32 	%rd501, %r181;
	cvt.u64.u32 	%rd502, %r183;
	bra.uni 	$L__BB55_38;
$L__BB55_37:
	div.s64 	%rd501, %rd511, %rd80;
	mul.lo.s64 	%rd447, %rd501, %rd80;
	sub.s64 	%rd502, %rd511, %rd447;
$L__BB55_38:
	mad.lo.s64 	%rd95, %rd502, %rd87, %rd516;
	add.s32 	%r20, %r206, -1;
	mul.wide.u32 	%rd448, %r20, 8;
	add.s64 	%rd449, %rd2, %rd448;
	ld.global.u64 	%rd96, [%rd449];
	or.b64  	%rd450, %rd499, %rd96;
	and.b64  	%rd451, %rd450, -4294967296;
	setp.ne.s64 	%p42, %rd451, 0;
	@%p42 bra 	$L__BB55_40;
	cvt.u32.u64 	%r184, %rd96;
	cvt.u32.u64 	%r185, %rd499;
	div.u32 	%r186, %r185, %r184;
	mul.lo.s32 	%r187, %r186, %r184;
	sub.s32 	%r188, %r185, %r187;
	cvt.u64.u32 	%rd512, %r186;
	cvt.u64.u32 	%rd504, %r188;
	bra.uni 	$L__BB55_41;
$L__BB55_40:
	div.s64 	%rd512, %rd499, %rd96;
	mul.lo.s64 	%rd452, %rd512, %rd96;
	sub.s64 	%rd504, %rd499, %rd452;
$L__BB55_41:
	add.s64 	%rd454, %rd1, %rd448;
	ld.global.u64 	%rd103, [%rd454];
	mad.lo.s64 	%rd515, %rd103, %rd504, %rd88;
	or.b64  	%rd455, %rd501, %rd96;
	and.b64  	%rd456, %rd455, -4294967296;
	setp.ne.s64 	%p43, %rd456, 0;
	@%p43 bra 	$L__BB55_43;
	cvt.u32.u64 	%r189, %rd96;
	cvt.u32.u64 	%r190, %rd501;
	div.u32 	%r191, %r190, %r189;
	mul.lo.s32 	%r192, %r191, %r189;
	sub.s32 	%r193, %r190, %r192;
	cvt.u64.u32 	%rd511, %r191;
	cvt.u64.u32 	%rd506, %r193;
	bra.uni 	$L__BB55_44;
$L__BB55_43:
	div.s64 	%rd511, %rd501, %rd96;
	mul.lo.s64 	%rd457, %rd511, %rd96;
	sub.s64 	%rd506, %rd501, %rd457;
$L__BB55_44:
	mad.lo.s64 	%rd516, %rd506, %rd103, %rd95;
	add.s32 	%r206, %r206, -2;
$L__BB55_45:
	and.b32  	%r194, %r6, 1;
	setp.eq.b32 	%p44, %r194, 1;
	not.pred 	%p45, %p44;
	@%p45 bra 	$L__BB55_53;
	mul.wide.u32 	%rd458, %r206, 8;
	add.s64 	%rd459, %rd2, %rd458;
	ld.global.u64 	%rd118, [%rd459];
	or.b64  	%rd460, %rd512, %rd118;
	and.b64  	%rd461, %rd460, -4294967296;
	setp.ne.s64 	%p46, %rd461, 0;
	@%p46 bra 	$L__BB55_48;
	cvt.u32.u64 	%r195, %rd118;
	cvt.u32.u64 	%r196, %rd512;
	rem.u32 	%r197, %r196, %r195;
	cvt.u64.u32 	%rd513, %r197;
	bra.uni 	$L__BB55_49;
$L__BB55_48:
	rem.s64 	%rd513, %rd512, %rd118;
$L__BB55_49:
	add.s64 	%rd463, %rd1, %rd458;
	ld.global.u64 	%rd122, [%rd463];
	mad.lo.s64 	%rd515, %rd122, %rd513, %rd515;
	or.b64  	%rd464, %rd511, %rd118;
	and.b64  	%rd465, %rd464, -4294967296;
	setp.ne.s64 	%p47, %rd465, 0;
	@%p47 bra 	$L__BB55_51;
	cvt.u32.u64 	%r198, %rd118;
	cvt.u32.u64 	%r199, %rd511;
	rem.u32 	%r200, %r199, %r198;
	cvt.u64.u32 	%rd514, %r200;
	bra.uni 	$L__BB55_52;
$L__BB55_51:
	rem.s64 	%rd514, %rd511, %rd118;
$L__BB55_52:
	mad.lo.s64 	%rd516, %rd514, %rd122, %rd516;
$L__BB55_53:
	shl.b64 	%rd466, %rd515, 2;
	add.s64 	%rd467, %rd3, %rd466;
	ld.global.f32 	%f2, [%rd467];
	abs.f32 	%f3, %f2;
	shl.b64 	%rd468, %rd516, 2;
	add.s64 	%rd469, %rd3, %rd468;
	ld.global.f32 	%f4, [%rd469];
	abs.f32 	%f5, %f4;
	add.f32 	%f6, %f3, %f5;
	st.shared.f32 	[%r5], %f6;
	bra.uni 	$L__BB55_114;
$L__BB55_54:
	cvt.u64.u32 	%rd548, %r4;
	setp.le.u64 	%p2, %rd262, %rd548;
	@%p2 bra 	$L__BB55_114;
	cvt.u32.u64 	%r23, %rd261;
	add.s32 	%r210, %r23, -1;
	setp.lt.s32 	%p3, %r210, 0;
	mov.b64 	%rd557, 0;
	@%p3 bra 	$L__BB55_113;
	and.b32  	%r25, %r23, 7;
	setp.lt.u32 	%p4, %r210, 7;
	mov.b64 	%rd557, 0;
	@%p4 bra 	$L__BB55_84;
	add.s32 	%r208, %r23, -4;
	and.b32  	%r58, %r23, -8;
	neg.s32 	%r207, %r58;
	mov.b64 	%rd557, 0;
$L__BB55_58:
	.pragma "nounroll";
	add.s32 	%r30, %r208, 3;
	mul.wide.u32 	%rd270, %r30, 8;
	add.s64 	%rd271, %rd2, %rd270;
	ld.global.u64 	%rd133, [%rd271];
	or.b64  	%rd272, %rd548, %rd133;
	and.b64  	%rd273, %rd272, -4294967296;
	setp.ne.s64 	%p5, %rd273, 0;
	@%p5 bra 	$L__BB55_60;
	cvt.u32.u64 	%r59, %rd133;
	cvt.u32.u64 	%r60, %rd548;
	div.u32 	%r61, %r60, %r59;
	mul.lo.s32 	%r62, %r61, %r59;
	sub.s32 	%r63, %r60, %r62;
	cvt.u64.u32 	%rd519, %r61;
	cvt.u64.u32 	%rd520, %r63;
	bra.uni 	$L__BB55_61;
$L__BB55_60:
	div.s64 	%rd519, %rd548, %rd133;
	mul.lo.s64 	%rd274, %rd519, %rd133;
	sub.s64 	%rd520, %rd548, %rd274;
$L__BB55_61:
	add.s64 	%rd276, %rd1, %rd270;
	ld.global.u64 	%rd277, [%rd276];
	mad.lo.s64 	%rd140, %rd277, %rd520, %rd557;
	add.s32 	%r31, %r208, 2;
	mul.wide.u32 	%rd278, %r31, 8;
	add.s64 	%rd279, %rd2, %rd278;
	ld.global.u64 	%rd141, [%rd279];
	or.b64  	%rd280, %rd519, %rd141;
	and.b64  	%rd281, %rd280, -4294967296;
	setp.ne.s64 	%p6, %rd281, 0;
	@%p6 bra 	$L__BB55_63;
	cvt.u32.u64 	%r64, %rd141;
	cvt.u32.u64 	%r65, %rd519;
	div.u32 	%r66, %r65, %r64;
	mul.lo.s32 	%r67, %r66, %r64;
	sub.s32 	%r68, %r65, %r67;
	cvt.u64.u32 	%rd521, %r66;
	cvt.u64.u32 	%rd522, %r68;
	bra.uni 	$L__BB55_64;
$L__BB55_63:
	div.s64 	%rd521, %rd519, %rd141;
	mul.lo.s64 	%rd282, %rd521, %rd141;
	sub.s64 	%rd522, %rd519, %rd282;
$L__BB55_64:
	add.s64 	%rd284, %rd1, %rd278;
	ld.global.u64 	%rd285, [%rd284];
	mad.lo.s64 	%rd148, %rd285, %rd522, %rd140;
	add.s32 	%r32, %r208, 1;
	mul.wide.u32 	%rd286, %r32, 8;
	add.s64 	%rd287, %rd2, %rd286;
	ld.global.u64 	%rd149, [%rd287];
	or.b64  	%rd288, %rd521, %rd149;
	and.b64  	%rd289, %rd288, -4294967296;
	setp.ne.s64 	%p7, %rd289, 0;
	@%p7 bra 	$L__BB55_66;
	cvt.u32.u64 	%r69, %rd149;
	cvt.u32.u64 	%r70, %rd521;
	div.u32 	%r71, %r70, %r69;
	mul.lo.s32 	%r72, %r71, %r69;
	sub.s32 	%r73, %r70, %r72;
	cvt.u64.u32 	%rd523, %r71;
	cvt.u64.u32 	%rd524, %r73;
	bra.uni 	$L__BB55_67;
$L__BB55_66:
	div.s64 	%rd523, %rd521, %rd149;
	mul.lo.s64 	%rd290, %rd523, %rd149;
	sub.s64 	%rd524, %rd521, %rd290;
$L__BB55_67:
	add.s64 	%rd292, %rd1, %rd286;
	ld.global.u64 	%rd293, [%rd292];
	mad.lo.s64 	%rd156, %rd293, %rd524, %rd148;
	add.s32 	%r33, %r208, -4;
	mul.wide.u32 	%rd294, %r208, 8;
	add.s64 	%rd295, %rd2, %rd294;
	ld.global.u64 	%rd157, [%rd295];
	or.b64  	%rd296, %rd523, %rd157;
	and.b64  	%rd297, %rd296, -4294967296;
	setp.ne.s64 	%p8, %rd297, 0;
	@%p8 bra 	$L__BB55_69;
	cvt.u32.u64 	%r74, %rd157;
	cvt.u32.u64 	%r75, %rd523;
	div.u32 	%r76, %r75, %r74;
	mul.lo.s32 	%r77, %r76, %r74;
	sub.s32 	%r78, %r75, %r77;
	cvt.u64.u32 	%rd525, %r76;
	cvt.u64.u32 	%rd526, %r78;
	bra.uni 	$L__BB55_70;
$L__BB55_69:
	div.s64 	%rd525, %rd523, %rd157;
	mul.lo.s64 	%rd298, %rd525, %rd157;
	sub.s64 	%rd526, %rd523, %rd298;
$L__BB55_70:
	add.s64 	%rd300, %rd1, %rd294;
	ld.global.u64 	%rd301, [%rd300];
	mad.lo.s64 	%rd164, %rd301, %rd526, %rd156;
	add.s32 	%r34, %r208, -1;
	mul.wide.u32 	%rd302, %r34, 8;
	add.s64 	%rd303, %rd2, %rd302;
	ld.global.u64 	%rd165, [%rd303];
	or.b64  	%rd304, %rd525, %rd165;
	and.b64  	%rd305, %rd304, -4294967296;
	setp.ne.s64 	%p9, %rd305, 0;
	@%p9 bra 	$L__BB55_72;
	cvt.u32.u64 	%r79, %rd165;
	cvt.u32.u64 	%r80, %rd525;
	div.u32 	%r81, %r80, %r79;
	mul.lo.s32 	%r82, %r81, %r79;
	sub.s32 	%r83, %r80, %r82;
	cvt.u64.u32 	%rd527, %r81;
	cvt.u64.u32 	%rd528, %r83;
	bra.uni 	$L__BB55_73;
$L__BB55_72:
	div.s64 	%rd527, %rd525, %rd165;
	mul.lo.s64 	%rd306, %rd527, %rd165;
	sub.s64 	%rd528, %rd525, %rd306;
$L__BB55_73:
	add.s64 	%rd308, %rd1, %rd302;
	ld.global.u64 	%rd309, [%rd308];
	mad.lo.s64 	%rd172, %rd309, %rd528, %rd164;
	add.s32 	%r35, %r208, -2;
	mul.wide.u32 	%rd310, %r35, 8;
	add.s64 	%rd311, %rd2, %rd310;
	ld.global.u64 	%rd173, [%rd311];
	or.b64  	%rd312, %rd527, %rd173;
	and.b64  	%rd313, %rd312, -4294967296;
	setp.ne.s64 	%p10, %rd313, 0;
	@%p10 bra 	$L__BB55_75;
	cvt.u32.u64 	%r84, %rd173;
	cvt.u32.u64 	%r85, %rd527;
	div.u32 	%r86, %r85, %r84;
	mul.lo.s32 	%r87, %r86, %r84;
	sub.s32 	%r88, %r85, %r87;
	cvt.u64.u32 	%rd529, %r86;
	cvt.u64.u32 	%rd530, %r88;
	bra.uni 	$L__BB55_76;
$L__BB55_75:
	div.s64 	%rd529, %rd527, %rd173;
	mul.lo.s64 	%rd314, %rd529, %rd173;
	sub.s64 	%rd530, %rd527, %rd314;
$L__BB55_76:
	add.s64 	%rd316, %rd1, %rd310;
	ld.global.u64 	%rd317, [%rd316];
	mad.lo.s64 	%rd180, %rd317, %rd530, %rd172;
	add.s32 	%r36, %r208, -3;
	mul.wide.u32 	%rd318, %r36, 8;
	add.s64 	%rd319, %rd2, %rd318;
	ld.global.u64 	%rd181, [%rd319];
	or.b64  	%rd320, %rd529, %rd181;
	and.b64  	%rd321, %rd320, -4294967296;
	setp.ne.s64 	%p11, %rd321, 0;
	@%p11 bra 	$L__BB55_78;
	cvt.u32.u64 	%r89, %rd181;
	cvt.u32.u64 	%r90, %rd529;
	div.u32 	%r91, %r90, %r89;
	mul.lo.s32 	%r92, %r91, %r89;
	sub.s32 	%r93, %r90, %r92;
	cvt.u64.u32 	%rd531, %r91;
	cvt.u64.u32 	%rd532, %r93;
	bra.uni 	$L__BB55_79;
$L__BB55_78:
	div.s64 	%rd531, %rd529, %rd181;
	mul.lo.s64 	%rd322, %rd531, %rd181;
	sub.s64 	%rd532, %rd529, %rd322;
$L__BB55_79:
	add.s64 	%rd324, %rd1, %rd318;
	ld.global.u64 	%rd325, [%rd324];
	mad.lo.s64 	%rd188, %rd325, %rd532, %rd180;
	mul.wide.u32 	%rd326, %r33, 8;
	add.s64 	%rd327, %rd2, %rd326;
	ld.global.u64 	%rd189, [%rd327];
	or.b64  	%rd328, %rd531, %rd189;
	and.b64  	%rd329, %rd328, -4294967296;
	setp.ne.s64 	%p12, %rd329, 0;
	@%p12 bra 	$L__BB55_81;
	cvt.u32.u64 	%r94, %rd189;
	cvt.u32.u64 	%r95, %rd531;
	div.u32 	%r96, %r95, %r94;
	mul.lo.s32 	%r97, %r96, %r94;
	sub.s32 	%r98, %r95, %r97;
	cvt.u64.u32 	%rd548, %r96;
	cvt.u64.u32 	%rd534, %r98;
	bra.uni 	$L__BB55_82;
$L__BB55_81:
	div.s64 	%rd548, %rd531, %rd189;
	mul.lo.s64 	%rd330, %rd548, %rd189;
	sub.s64 	%rd534, %rd531, %rd330;
$L__BB55_82:
	add.s64 	%rd332, %rd1, %rd326;
	ld.global.u64 	%rd333, [%rd332];
	mad.lo.s64 	%rd557, %rd333, %rd534, %rd188;
	add.s32 	%r208, %r208, -8;
	add.s32 	%r207, %r207, 8;
	setp.ne.s32 	%p13, %r207, 0;
	@%p13 bra 	$L__BB55_58;
	add.s32 	%r210, %r208, 3;
$L__BB55_84:
	setp.eq.s32 	%p14, %r25, 0;
	@%p14 bra 	$L__BB55_113;
	and.b32  	%r41, %r23, 3;
	setp.lt.u32 	%p15, %r25, 4;
	@%p15 bra 	$L__BB55_99;
	mul.wide.u32 	%rd335, %r210, 8;
	add.s64 	%rd336, %rd2, %rd335;
	ld.global.u64 	%rd200, [%rd336];
	or.b64  	%rd337, %rd548, %rd200;
	and.b64  	%rd338, %rd337, -4294967296;
	setp.ne.s64 	%p16, %rd338, 0;
	@%p16 bra 	$L__BB55_88;
	cvt.u32.u64 	%r99, %rd200;
	cvt.u32.u64 	%r100, %rd548;
	div.u32 	%r101, %r100, %r99;
	mul.lo.s32 	%r102, %r101, %r99;
	sub.s32 	%r103, %r100, %r102;
	cvt.u64.u32 	%rd538, %r101;
	cvt.u64.u32 	%rd539, %r103;
	bra.uni 	$L__BB55_89;
$L__BB55_88:
	div.s64 	%rd538, %rd548, %rd200;
	mul.lo.s64 	%rd339, %rd538, %rd200;
	sub.s64 	%rd539, %rd548, %rd339;
$L__BB55_89:
	add.s64 	%rd341, %rd1, %rd335;
	ld.global.u64 	%rd342, [%rd341];
	mad.lo.s64 	%rd207, %rd342, %rd539, %rd557;
	add.s32 	%r42, %r210, -1;
	mul.wide.u32 	%rd343, %r42, 8;
	add.s64 	%rd344, %rd2, %rd343;
	ld.global.u64 	%rd208, [%rd344];
	or.b64  	%rd345, %rd538, %rd208;
	and.b64  	%rd346, %rd345, -4294967296;
	setp.ne.s64 	%p17, %rd346, 0;
	@%p17 bra 	$L__BB55_91;
	cvt.u32.u64 	%r104, %rd208;
	cvt.u32.u64 	%r105, %rd538;
	div.u32 	%r106, %r105, %r104;
	mul.lo.s32 	%r107, %r106, %r104;
	sub.s32 	%r108, %r105, %r107;
	cvt.u64.u32 	%rd540, %r106;
	cvt.u64.u32 	%rd541, %r108;
	bra.uni 	$L__BB55_92;
$L__BB55_91:
	div.s64 	%rd540, %rd538, %rd208;
	mul.lo.s64 	%rd347, %rd540, %rd208;
	sub.s64 	%rd541, %rd538, %rd347;
$L__BB55_92:
	add.s64 	%rd349, %rd1, %rd343;
	ld.global.u64 	%rd350, [%rd349];
	mad.lo.s64 	%rd215, %rd350, %rd541, %rd207;
	add.s32 	%r43, %r210, -2;
	mul.wide.u32 	%rd351, %r43, 8;
	add.s64 	%rd352, %rd2, %rd351;
	ld.global.u64 	%rd216, [%rd352];
	or.b64  	%rd353, %rd540, %rd216;
	and.b64  	%rd354, %rd353, -4294967296;
	setp.ne.s64 	%p18, %rd354, 0;
	@%p18 bra 	$L__BB55_94;
	cvt.u32.u64 	%r109, %rd216;
	cvt.u32.u64 	%r110, %rd540;
	div.u32 	%r111, %r110, %r109;
	mul.lo.s32 	%r112, %r111, %r109;
	sub.s32 	%r113, %r110, %r112;
	cvt.u64.u32 	%rd542, %r111;
	cvt.u64.u32 	%rd543, %r113;
	bra.uni 	$L__BB55_95;
$L__BB55_94:
	div.s64 	%rd542, %rd540, %rd216;
	mul.lo.s64 	%rd355, %rd542, %rd216;
	sub.s64 	%rd543, %rd540, %rd355;
$L__BB55_95:
	add.s64 	%rd357, %rd1, %rd351;
	ld.global.u64 	%rd358, [%rd357];
	mad.lo.s64 	%rd223, %rd358, %rd543, %rd215;
	add.s32 	%r44, %r210, -3;
	mul.wide.u32 	%rd359, %r44, 8;
	add.s64 	%rd360, %rd2, %rd359;
	ld.global.u64 	%rd224, [%rd360];
	or.b64  	%rd361, %rd542, %rd224;
	and.b64  	%rd362, %rd361, -4294967296;
	setp.ne.s64 	%p19, %rd362, 0;
	@%p19 bra 	$L__BB55_97;
	cvt.u32.u64 	%r114, %rd224;
	cvt.u32.u64 	%r115, %rd542;
	div.u32 	%r116, %r115, %r114;
	mul.lo.s32 	%r117, %r116, %r114;
	sub.s32 	%r118, %r115, %r117;
	cvt.u64.u32 	%rd548, %r116;
	cvt.u64.u32 	%rd545, %r118;
	bra.uni 	$L__BB55_98;
$L__BB55_97:
	div.s64 	%rd548, %rd542, %rd224;
	mul.lo.s64 	%rd363, %rd548, %rd224;
	sub.s64 	%rd545, %rd542, %rd363;
$L__BB55_98:
	add.s64 	%rd365, %rd1, %rd359;
	ld.global.u64 	%rd366, [%rd365];
	mad.lo.s64 	%rd557, %rd366, %rd545, %rd223;
	add.s32 	%r210, %r210, -4;
$L__BB55_99:
	setp.eq.s32 	%p20, %r41, 0;
	@%p20 bra 	$L__BB55_113;
	setp.eq.s32 	%p21, %r41, 1;
	@%p21 bra 	$L__BB55_108;
	mul.wide.u32 	%rd368, %r210, 8;
	add.s64 	%rd369, %rd2, %rd368;
	ld.global.u64 	%rd235, [%rd369];
	or.b64  	%rd370, %rd548, %rd235;
	and.b64  	%rd371, %rd370, -4294967296;
	setp.ne.s64 	%p22, %rd371, 0;
	@%p22 bra 	$L__BB55_103;
	cvt.u32.u64 	%r119, %rd235;
	cvt.u32.u64 	%r120, %rd548;
	div.u32 	%r121, %r120, %r119;
	mul.lo.s32 	%r122, %r121, %r119;
	sub.s32 	%r123, %r120, %r122;
	cvt.u64.u32 	%rd549, %r121;
	cvt.u64.u32 	%rd550, %r123;
	bra.uni 	$L__BB55_104;
$L__BB55_103:
	div.s64 	%rd549, %rd548, %rd235;
	mul.lo.s64 	%rd372, %rd549, %rd235;
	sub.s64 	%rd550, %rd548, %rd372;
$L__BB55_104:
	add.s64 	%rd374, %rd1, %rd368;
	ld.global.u64 	%rd375, [%rd374];
	mad.lo.s64 	%rd242, %rd375, %rd550, %rd557;
	add.s32 	%r47, %r210, -1;
	mul.wide.u32 	%rd376, %r47, 8;
	add.s64 	%rd377, %rd2, %rd376;
	ld.global.u64 	%rd243, [%rd377];
	or.b64  	%rd378, %rd549, %rd243;
	and.b64  	%rd379, %rd378, -4294967296;
	setp.ne.s64 	%p23, %rd379, 0;
	@%p23 bra 	$L__BB55_106;
	cvt.u32.u64 	%r124, %rd243;
	cvt.u32.u64 	%r125, %rd549;
	div.u32 	%r126, %r125, %r124;
	mul.lo.s32 	%r127, %r126, %r124;
	sub.s32 	%r128, %r125, %r127;
	cvt.u64.u32 	%rd548, %r126;
	cvt.u64.u32 	%rd552, %r128;
	bra.uni 	$L__BB55_107;
$L__BB55_106:
	div.s64 	%rd548, %rd549, %rd243;
	mul.lo.s64 	%rd380, %rd548, %rd243;
	sub.s64 	%rd552, %rd549, %rd380;
$L__BB55_107:
	add.s64 	%rd382, %rd1, %rd376;
	ld.global.u64 	%rd383, [%rd382];
	mad.lo.s64 	%rd557, %rd383, %rd552, %rd242;
	add.s32 	%r210, %r210, -2;
$L__BB55_108:
	and.b32  	%r129, %r23, 1;
	setp.eq.b32 	%p24, %r129, 1;
	not.pred 	%p25, %p24;
	@%p25 bra 	$L__BB55_113;
	mul.wide.u32 	%rd384, %r210, 8;
	add.s64 	%rd385, %rd2, %rd384;
	ld.global.u64 	%rd254, [%rd385];
	or.b64  	%rd386, %rd548, %rd254;
	and.b64  	%rd387, %rd386, -4294967296;
	setp.ne.s64 	%p26, %rd387, 0;
	@%p26 bra 	$L__BB55_111;
	cvt.u32.u64 	%r130, %rd254;
	cvt.u32.u64 	%r131, %rd548;
	rem.u32 	%r132, %r131, %r130;
	cvt.u64.u32 	%rd556, %r132;
	bra.uni 	$L__BB55_112;
$L__BB55_111:
	rem.s64 	%rd556, %rd548, %rd254;
$L__BB55_112:
	add.s64 	%rd389, %rd1, %rd384;
	ld.global.u64 	%rd390, [%rd389];
	mad.lo.s64 	%rd557, %rd390, %rd556, %rd557;
$L__BB55_113:
	shl.b64 	%rd391, %rd557, 2;
	add.s64 	%rd392, %rd3, %rd391;
	ld.global.f32 	%f1, [%rd392];
	st.shared.f32 	[%r5], %f1;
$L__BB55_114:
	bar.sync 	0;
	setp.lt.u32 	%p48, %r212, 66;
	@%p48 bra 	$L__BB55_118;
$L__BB55_115:
	shr.u32 	%r51, %r212, 1;
	setp.ge.u32 	%p49, %r1, %r51;
	@%p49 bra 	$L__BB55_117;
	ld.shared.f32 	%f7, [%r5];
	abs.f32 	%f8, %f7;
	shl.b32 	%r201, %r51, 2;
	add.s32 	%r202, %r5, %r201;
	ld.shared.f32 	%f9, [%r202];
	abs.f32 	%f10, %f9;
	add.f32 	%f11, %f8, %f10;
	st.shared.f32 	[%r5], %f11;
$L__BB55_117:
	bar.sync 	0;
	setp.gt.u32 	%p50, %r212, 131;
	mov.u32 	%r212, %r51;
	@%p50 bra 	$L__BB55_115;
$L__BB55_118:
	setp.gt.u32 	%p51, %r1, 31;
	@%p51 bra 	$L__BB55_121;
	ld.volatile.shared.f32 	%f12, [%r5];
	abs.f32 	%f13, %f12;
	ld.volatile.shared.f32 	%f14, [%r5+128];
	abs.f32 	%f15, %f14;
	add.f32 	%f16, %f13, %f15;
	st.volatile.shared.f32 	[%r5], %f16;
	ld.volatile.shared.f32 	%f17, [%r5];
	abs.f32 	%f18, %f17;
	ld.volatile.shared.f32 	%f19, [%r5+64];
	abs.f32 	%f20, %f19;
	add.f32 	%f21, %f18, %f20;
	st.volatile.shared.f32 	[%r5], %f21;
	ld.volatile.shared.f32 	%f22, [%r5];
	abs.f32 	%f23, %f22;
	ld.volatile.shared.f32 	%f24, [%r5+32];
	abs.f32 	%f25, %f24;
	add.f32 	%f26, %f23, %f25;
	st.volatile.shared.f32 	[%r5], %f26;
	ld.volatile.shared.f32 	%f27, [%r5];
	abs.f32 	%f28, %f27;
	ld.volatile.shared.f32 	%f29, [%r5+16];
	abs.f32 	%f30, %f29;
	add.f32 	%f31, %f28, %f30;
	st.volatile.shared.f32 	[%r5], %f31;
	ld.volatile.shared.f32 	%f32, [%r5];
	abs.f32 	%f33, %f32;
	ld.volatile.shared.f32 	%f34, [%r5+8];
	abs.f32 	%f35, %f34;
	add.f32 	%f36, %f33, %f35;
	st.volatile.shared.f32 	[%r5], %f36;
	ld.volatile.shared.f32 	%f37, [%r5];
	abs.f32 	%f38, %f37;
	ld.volatile.shared.f32 	%f39, [%r5+4];
	abs.f32 	%f40, %f39;
	add.f32 	%f41, %f38, %f40;
	st.volatile.shared.f32 	[%r5], %f41;
	setp.ne.s32 	%p52, %r1, 0;
	@%p52 bra 	$L__BB55_121;
	ld.shared.f32 	%f42, [sdata_f32];
	cvta.to.global.u64 	%rd470, %rd260;
	mul.wide.u32 	%rd471, %r2, 4;
	add.s64 	%rd472, %rd470, %rd471;
	st.global.f32 	[%rd472], %f42;
$L__BB55_121:
	ret;

}
	// .globl	contiguous_reduce2_f32
.visible .entry contiguous_reduce2_f32(
	.param .u64 .ptr .align 1 contiguous_reduce2_f32_param_0,
	.param .u64 .ptr .align 1 contiguous_reduce2_f32_param_1,
	.param .u64 .ptr .align 1 contiguous_reduce2_f32_param_2,
	.param .u64 .ptr .align 1 contiguous_reduce2_f32_param_3,
	.param .u64 contiguous_reduce2_f32_param_4,
	.param .u64 contiguous_reduce2_f32_param_5,
	.param .u64 contiguous_reduce2_f32_param_6
)
{
	.reg .pred 	%p<53>;
	.reg .b32 	%r<217>;
	.reg .b32 	%f<43>;
	.reg .b64 	%rd<572>;

	ld.param.u64 	%rd266, [contiguous_reduce2_f32_param_1];
	ld.param.u64 	%rd267, [contiguous_reduce2_f32_param_2];
	ld.param.u64 	%rd268, [contiguous_reduce2_f32_param_3];
	ld.param.u64 	%rd263, [contiguous_reduce2_f32_param_4];
	ld.param.u64 	%rd264, [contiguous_reduce2_f32_param_5];
	ld.param.u64 	%rd265, [contiguous_reduce2_f32_param_6];
	cvta.to.global.u64 	%rd1, %rd268;
	cvta.to.global.u64 	%rd2, %rd267;
	cvta.to.global.u64 	%rd571, %rd266;
	mov.u32 	%r1, %tid.x;
	mov.u32 	%r2, %ctaid.x;
	mov.u32 	%r216, %ntid.x;
	mul.lo.s32 	%r51, %r2, %r216;
	shl.b32 	%r52, %r51, 1;
	add.s32 	%r4, %r52, %r1;
	shl.b32 	%r53, %r1, 2;
	mov.u32 	%r54, sdata_f32;
	add.s32 	%r5, %r54, %r53;
	mov.b32 	%r55, 0;
	st.shared.u32 	[%r5], %r55;
	add.s32 	%r56, %r4, %r216;
	cvt.u64.u32 	%rd4, %r56;
	setp.le.u64 	%p1, %rd264, %rd4;
	@%p1 bra 	$L__BB56_54;
	cvt.u64.u32 	%rd401, %r4;
	mov.u32 	%r133, %ctaid.y;
	cvt.u64.u32 	%rd402, %r133;
	mul.lo.s64 	%rd403, %rd264, %rd402;
	add.s64 	%rd525, %rd403, %rd401;
	add.s64 	%rd523, %rd403, %rd4;
	cvt.u32.u64 	%r6, %rd263;
	add.s32 	%r210, %r6, -1;
	setp.lt.s32 	%p27, %r210, 0;
	mov.b64 	%rd529, 0;
	mov.u64 	%rd530, %rd529;
	@%p27 bra 	$L__BB56_53;
	setp.lt.u32 	%p28, %r210, 3;
	mov.b64 	%rd530, 0;
	mov.u64 	%rd529, %rd530;
	@%p28 bra 	$L__BB56_30;
	add.s32 	%r208, %r6, -2;
	and.b32  	%r134, %r6, -4;
	neg.s32 	%r207, %r134;
	mov.b64 	%rd530, 0;
$L__BB56_4:
	.pragma "nounroll";
	add.s32 	%r12, %r208, 1;
	mul.wide.u32 	%rd407, %r12, 8;
	add.s64 	%rd408, %rd2, %rd407;
	ld.global.u64 	%rd11, [%rd408];
	or.b64  	%rd409, %rd525, %rd11;
	and.b64  	%rd410, %rd409, -4294967296;
	setp.ne.s64 	%p29, %rd410, 0;
	@%p29 bra 	$L__BB56_6;
	cvt.u32.u64 	%r135, %rd11;
	cvt.u32.u64 	%r136, %rd525;
	div.u32 	%r137, %r136, %r135;
	mul.lo.s32 	%r138, %r137, %r135;
	sub.s32 	%r139, %r136, %r138;
	cvt.u64.u32 	%rd491, %r137;
	cvt.u64.u32 	%rd492, %r139;
	bra.uni 	$L__BB56_7;
$L__BB56_6:
	div.s64 	%rd491, %rd525, %rd11;
	mul.lo.s64 	%rd411, %rd491, %rd11;
	sub.s64 	%rd492, %rd525, %rd411;
$L__BB56_7:
	mul.wide.u32 	%rd412, %r12, 8;
	add.s64 	%rd413, %rd1, %rd412;
	ld.global.u64 	%rd18, [%rd413];
	mad.lo.s64 	%rd19, %rd18, %rd492, %rd529;
	or.b64  	%rd414, %rd523, %rd11;
	and.b64  	%rd415, %rd414, -4294967296;
	setp.ne.s64 	%p30, %rd415, 0;
	@%p30 bra 	$L__BB56_9;
	cvt.u32.u64 	%r140, %rd11;
	cvt.u32.u64 	%r141, %rd523;
	div.u32 	%r142, %r141, %r140;
	mul.lo.s32 	%r143, %r142, %r140;
	sub.s32 	%r144, %r141, %r143;
	cvt.u64.u32 	%rd493, %r142;
	cvt.u64.u32 	%rd494, %r144;
	bra.uni 	$L__BB56_10;
$L__BB56_9:
	div.s64 	%rd493, %rd523, %rd11;
	mul.lo.s64 	%rd416, %rd493, %rd11;
	sub.s64 	%rd494, %rd523, %rd416;
$L__BB56_10:
	mad.lo.s64 	%rd26, %rd494, %rd18, %rd530;
	mul.wide.u32 	%rd417, %r208, 8;
	add.s64 	%rd418, %rd2, %rd417;
	ld.global.u64 	%rd27, [%rd418];
	or.b64  	%rd419, %rd491, %rd27;
	and.b64  	%rd420, %rd419, -4294967296;
	setp.ne.s64 	%p31, %rd420, 0;
	@%p31 bra 	$L__BB56_12;
	cvt.u32.u64 	%r145, %rd27;
	cvt.u32.u64 	%r146, %rd491;
	div.u32 	%r147, %r146, %r145;
	mul.lo.s32 	%r148, %r147, %r145;
	sub.s32 	%r149, %r146, %r148;
	cvt.u64.u32 	%rd495, %r147;
	cvt.u64.u32 	%rd496, %r149;
	bra.uni 	$L__BB56_13;
$L__BB56_12:
	div.s64 	%rd495, %rd491, %rd27;
	mul.lo.s64 	%rd421, %rd495, %rd27;
	sub.s64 	%rd496, %rd491, %rd421;
$L__BB56_13:
	mul.wide.u32 	%rd422, %r208, 8;
	add.s64 	%rd423, %rd1, %rd422;
	ld.global.u64 	%rd34, [%rd423];
	mad.lo.s64 	%rd35, %rd34, %rd496, %rd19;
	or.b64  	%rd424, %rd493, %rd27;
	and.b64  	%rd425, %rd424, -4294967296;
	setp.ne.s64 	%p32, %rd425, 0;
	@%p32 bra 	$L__BB56_15;
	cvt.u32.u64 	%r150, %rd27;
	cvt.u32.u64 	%r151, %rd493;
	div.u32 	%r152, %r151, %r150;
	mul.lo.s32 	%r153, %r152, %r150;
	sub.s32 	%r154, %r151, %r153;
	cvt.u64.u32 	%rd497, %r152;
	cvt.u64.u32 	%rd498, %r154;
	bra.uni 	$L__BB56_16;
$L__BB56_15:
	div.s64 	%rd497, %rd493, %rd27;
	mul.lo.s64 	%rd426, %rd497, %rd27;
	sub.s64 	%rd498, %rd493, %rd426;
$L__BB56_16:
	mad.lo.s64 	%rd42, %rd498, %rd34, %rd26;
	add.s32 	%r13, %r208, -1;
	mul.wide.u32 	%rd427, %r13, 8;
	add.s64 	%rd428, %rd2, %rd427;
	ld.global.u64 	%rd43, [%rd428];
	or.b64  	%rd429, %rd495, %rd43;
	and.b64  	%rd430, %rd429, -4294967296;
	setp.ne.s64 	%p33, %rd430, 0;
	@%p33 bra 	$L__BB56_18;
	cvt.u32.u64 	%r155, %rd43;
	cvt.u32.u64 	%r156, %rd495;
	div.u32 	%r157, %r156, %r155;
	mul.lo.s32 	%r158, %r157, %r155;
	sub.s32 	%r159, %r156, %r158;
	cvt.u64.u32 	%rd499, %r157;
	cvt.u64.u32 	%rd500, %r159;
	bra.uni 	$L__BB56_19;
$L__BB56_18:
	div.s64 	%rd499, %rd495, %rd43;
	mul.lo.s64 	%rd431, %rd499, %rd43;
	sub.s64 	%rd500, %rd495, %rd431;
$L__BB56_19:
	mul.wide.u32 	%rd432, %r13, 8;
	add.s64 	%rd433, %rd1, %rd432;
	ld.global.u64 	%rd50, [%rd433];
	mad.lo.s64 	%rd51, %rd50, %rd500, %rd35;
	or.b64  	%rd434, %rd497, %rd43;
	and.b64  	%rd435, %rd434, -4294967296;
	setp.ne.s64 	%p34, %rd435, 0;
	@%p34 bra 	$L__BB56_21;
	cvt.u32.u64 	%r160, %rd43;
	cvt.u32.u64 	%r161, %rd497;
	div.u32 	%r162, %r161, %r160;
	mul.lo.s32 	%r163, %r162, %r160;
	sub.s32 	%r164, %r161, %r163;
	cvt.u64.u32 	%rd501, %r162;
	cvt.u64.u32 	%rd502, %r164;
	bra.uni 	$L__BB56_22;
$L__BB56_21:
	div.s64 	%rd501, %rd497, %rd43;
	mul.lo.s64 	%rd436, %rd501, %rd43;
	sub.s64 	%rd502, %rd497, %rd436;
$L__BB56_22:
	mad.lo.s64 	%rd58, %rd502, %rd50, %rd42;
	add.s32 	%r165, %r208, -2;
	mul.wide.u32 	%rd437, %r165, 8;
	add.s64 	%rd438, %rd2, %rd437;
	ld.global.u64 	%rd59, [%rd438];
	or.b64  	%rd439, %rd499, %rd59;
	and.b64  	%rd440, %rd439, -4294967296;
	setp.ne.s64 	%p35, %rd440, 0;
	@%p35 bra 	$L__BB56_24;
	cvt.u32.u64 	%r166, %rd59;
	cvt.u32.u64 	%r167, %rd499;
	div.u32 	%r168, %r167, %r166;
	mul.lo.s32 	%r169, %r168, %r166;
	sub.s32 	%r170, %r167, %r169;
	cvt.u64.u32 	%rd525, %r168;
	cvt.u64.u32 	%rd504, %r170;
	bra.uni 	$L__BB56_25;
$L__BB56_24:
	div.s64 	%rd525, %rd499, %rd59;
	mul.lo.s64 	%rd441, %rd525, %rd59;
	sub.s64 	%rd504, %rd499, %rd441;
$L__BB56_25:
	mul.wide.u32 	%rd442, %r165, 8;
	add.s64 	%rd443, %rd1, %rd442;
	ld.global.u64 	%rd66, [%rd443];
	mad.lo.s64 	%rd529, %rd66, %rd504, %rd51;
	or.b64  	%rd444, %rd501, %rd59;
	and.b64  	%rd445, %rd444, -4294967296;
	setp.ne.s64 	%p36, %rd445, 0;
	@%p36 bra 	$L__BB56_27;
	cvt.u32.u64 	%r172, %rd59;
	cvt.u32.u64 	%r173, %rd501;
	div.u32 	%r174, %r173, %r172;
	mul.lo.s32 	%r175, %r174, %r172;
	sub.s32 	%r176, %r173, %r175;
	cvt.u64.u32 	%rd523, %r174;
	cvt.u64.u32 	%rd506, %r176;
	bra.uni 	$L__BB56_28;
$L__BB56_27:
	div.s64 	%rd523, %rd501, %rd59;
	mul.lo.s64 	%rd446, %rd523, %rd59;
	sub.s64 	%rd506, %rd501, %rd446;
$L__BB56_28:
	mad.lo.s64 	%rd530, %rd506, %rd66, %rd58;
	add.s32 	%r208, %r208, -4;
	add.s32 	%r207, %r207, 4;
	setp.ne.s32 	%p37, %r207, 0;
	@%p37 bra 	$L__BB56_4;
	add.s32 	%r210, %r208, 1;
$L__BB56_30:
	and.b32  	%r18, %r6, 3;
	setp.eq.s32 	%p38, %r18, 0;
	@%p38 bra 	$L__BB56_53;
	setp.eq.s32 	%p39, %r18, 1;
	@%p39 bra 	$L__BB56_45;
	mul.wide.u32 	%rd448, %r210, 8;
	add.s64 	%rd449, %rd2, %rd448;
	ld.global.u64 	%rd81, [%rd449];
	or.b64  	%rd450, %rd525, %rd81;
	and.b64  	%rd451, %rd450, -4294967296;
	setp.ne.s64 	%p40, %rd451, 0;
	@%p40 bra 	$L__BB56_34;
	cvt.u32.u64 	%r177, %rd81;
	cvt.u32.u64 	%r178, %rd525;
	div.u32 	%r179, %r178, %r177;
	mul.lo.s32 	%r180, %r179, %r177;
	sub.s32 	%r181, %r178, %r180;
	cvt.u64.u32 	%rd513, %r179;
	cvt.u64.u32 	%rd514, %r181;
	bra.uni 	$L__BB56_35;
$L__BB56_34:
	div.s64 	%rd513, %rd525, %rd81;
	mul.lo.s64 	%rd452, %rd513, %rd81;
	sub.s64 	%rd514, %rd525, %rd452;
$L__BB56_35:
	add.s64 	%rd454, %rd1, %rd448;
	ld.global.u64 	%rd88, [%rd454];
	mad.lo.s64 	%rd89, %rd88, %rd514, %rd529;
	or.b64  	%rd455, %rd523, %rd81;
	and.b64  	%rd456, %rd455, -4294967296;
	setp.ne.s64 	%p41, %rd456, 0;
	@%p41 bra 	$L__BB56_37;
	cvt.u32.u64 	%r182, %rd81;
	cvt.u32.u64 	%r183, %rd523;
	div.u32 	%r184, %r183, %r182;
	mul.lo.s32 	%r185, %r184, %r182;
	sub.s32 	%r186, %r183, %r185;
	cvt.u64.u32 	%rd515, %r184;
	cvt.u64.u32 	%rd516, %r186;
	bra.uni 	$L__BB56_38;
$L__BB56_37:
	div.s64 	%rd515, %rd523, %rd81;
	mul.lo.s64 	%rd457, %rd515, %rd81;
	sub.s64 	%rd516, %rd523, %rd457;
$L__BB56_38:
	mad.lo.s64 	%rd96, %rd516, %rd88, %rd530;
	add.s32 	%r19, %r210, -1;
	mul.wide.u32 	%rd458, %r19, 8;
	add.s64 	%rd459, %rd2, %rd458;
	ld.global.u64 	%rd97, [%rd459];
	or.b64  	%rd460, %rd513, %rd97;
	and.b64  	%rd461, %rd460, -4294967296;
	setp.ne.s64 	%p42, %rd461, 0;
	@%p42 bra 	$L__BB56_40;
	cvt.u32.u64 	%r187, %rd97;
	cvt.u32.u64 	%r188, %rd513;
	div.u32 	%r189, %r188, %r187;
	mul.lo.s32 	%r190, %r189, %r187;
	sub.s32 	%r191, %r188, %r190;
	cvt.u64.u32 	%rd525, %r189;
	cvt.u64.u32 	%rd518, %r191;
	bra.uni 	$L__BB56_41;
$L__BB56_40:
	div.s64 	%rd525, %rd513, %rd97;
	mul.lo.s64 	%rd462, %rd525, %rd97;
	sub.s64 	%rd518, %rd513, %rd462;
$L__BB56_41:
	add.s64 	%rd464, %rd1, %rd458;
	ld.global.u64 	%rd104, [%rd464];
	mad.lo.s64 	%rd529, %rd104, %rd518, %rd89;
	or.b64  	%rd465, %rd515, %rd97;
	and.b64  	%rd466, %rd465, -4294967296;
	setp.ne.s64 	%p43, %rd466, 0;
	@%p43 bra 	$L__BB56_43;
	cvt.u32.u64 	%r192, %rd97;
	cvt.u32.u64 	%r193, %rd515;
	div.u32 	%r194, %r193, %r192;
	mul.lo.s32 	%r195, %r194, %r192;
	sub.s32 	%r196, %r193, %r195;
	cvt.u64.u32 	%rd523, %r194;
	cvt.u64.u32 	%rd520, %r196;
	bra.uni 	$L__BB56_44;
$L__BB56_43:
	div.s64 	%rd523, %rd515, %rd97;
	mul.lo.s64 	%rd467, %rd523, %rd97;
	sub.s64 	%rd520, %rd515, %rd467;
$L__BB56_44:
	mad.lo.s64 	%rd530, %rd520, %rd104, %rd96;
	add.s32 	%r210, %r210, -2;
$L__BB56_45:
	and.b32  	%r197, %r6, 1;
	setp.eq.b32 	%p44, %r197, 1;
	not.pred 	%p45, %p44;
	@%p45 bra 	$L__BB56_53;
	mul.wide.u32 	%rd468, %r210, 8;
	add.s64 	%rd469, %rd2, %rd468;
	ld.global.u64 	%rd119, [%rd469];
	or.b64  	%rd470, %rd525, %rd119;
	and.b64  	%rd471, %rd470, -4294967296;
	setp.ne.s64 	%p46, %rd471, 0;
	@%p46 bra 	$L__BB56_48;
	cvt.u32.u64 	%r198, %rd119;
	cvt.u32.u64 	%r199, %rd525;
	rem.u32 	%r200, %r199, %r198;
	cvt.u64.u32 	%rd527, %r200;
	bra.uni 	$L__BB56_49;
$L__BB56_48:
	rem.s64 	%rd527, %rd525, %rd119;
$L__BB56_49:
	add.s64 	%rd473, %rd1, %rd468;
	ld.global.u64 	%rd123, [%rd473];
	mad.lo.s64 	%rd529, %rd123, %rd527, %rd529;
	or.b64  	%rd474, %rd523, %rd119;
	and.b64  	%rd475, %rd474, -4294967296;
	setp.ne.s64 	%p47, %rd475, 0;
	@%p47 bra 	$L__BB56_51;
	cvt.u32.u64 	%r201, %rd119;
	cvt.u32.u64 	%r202, %rd523;
	rem.u32 	%r203, %r202, %r201;
	cvt.u64.u32 	%rd528, %r203;
	bra.uni 	$L__BB56_52;
$L__BB56_51:
	rem.s64 	%rd528, %rd523, %rd119;
$L__BB56_52:
	mad.lo.s64 	%rd530, %rd528, %rd123, %rd530;
$L__BB56_53:
	shl.b64 	%rd476, %rd529, 2;
	add.s64 	%rd477, %rd571, %rd476;
	ld.global.f32 	%f2, [%rd477];
	abs.f32 	%f3, %f2;
	shl.b64 	%rd478, %rd530, 2;
	add.s64 	%rd479, %rd571, %rd478;
	ld.global.f32 	%f4, [%rd479];
	abs.f32 	%f5, %f4;
	add.f32 	%f6, %f3, %f5;
	st.shared.f32 	[%r5], %f6;
	bra.uni 	$L__BB56_114;
$L__BB56_54:
	cvt.u64.u32 	%rd131, %r4;
	setp.le.u64 	%p2, %rd264, %rd131;
	@%p2 bra 	$L__BB56_114;
	mov.u32 	%r57, %ctaid.y;
	cvt.u64.u32 	%rd269, %r57;
	mad.lo.s64 	%rd562, %rd264, %rd269, %rd131;
	cvt.u32.u64 	%r22, %rd263;
	add.s32 	%r214, %r22, -1;
	setp.lt.s32 	%p3, %r214, 0;
	@%p3 bra 	$L__BB56_113;
	and.b32  	%r24, %r22, 7;
	setp.lt.u32 	%p4, %r214, 7;
	@%p4 bra 	$L__BB56_84;
	add.s32 	%r212, %r22, -4;
	and.b32  	%r58, %r22, -8;
	neg.s32 	%r211, %r58;
$L__BB56_58:
	.pragma "nounroll";
	add.s32 	%r29, %r212, 3;
	mul.wide.u32 	%rd271, %r29, 8;
	add.s64 	%rd272, %rd2, %rd271;
	ld.global.u64 	%rd135, [%rd272];
	or.b64  	%rd273, %rd562, %rd135;
	and.b64  	%rd274, %rd273, -4294967296;
	setp.ne.s64 	%p5, %rd274, 0;
	@%p5 bra 	$L__BB56_60;
	cvt.u32.u64 	%r59, %rd135;
	cvt.u32.u64 	%r60, %rd562;
	div.u32 	%r61, %r60, %r59;
	mul.lo.s32 	%r62, %r61, %r59;
	sub.s32 	%r63, %r60, %r62;
	cvt.u64.u32 	%rd533, %r61;
	cvt.u64.u32 	%rd534, %r63;
	bra.uni 	$L__BB56_61;
$L__BB56_60:
	div.s64 	%rd533, %rd562, %rd135;
	mul.lo.s64 	%rd275, %rd533, %rd135;
	sub.s64 	%rd534, %rd562, %rd275;
$L__BB56_61:
	add.s64 	%rd277, %rd1, %rd271;
	ld.global.u64 	%rd278, [%rd277];
	mul.lo.s64 	%rd142, %rd278, %rd534;
	add.s32 	%r30, %r212, 2;
	mul.wide.u32 	%rd279, %r30, 8;
	add.s64 	%rd280, %rd2, %rd279;
	ld.global.u64 	%rd143, [%rd280];
	or.b64  	%rd281, %rd533, %rd143;
	and.b64  	%rd282, %rd281, -4294967296;
	setp.ne.s64 	%p6, %rd282, 0;
	@%p6 bra 	$L__BB56_63;
	cvt.u32.u64 	%r64, %rd143;
	cvt.u32.u64 	%r65, %rd533;
	div.u32 	%r66, %r65, %r64;
	mul.lo.s32 	%r67, %r66, %r64;
	sub.s32 	%r68, %r65, %r67;
	cvt.u64.u32 	%rd535, %r66;
	cvt.u64.u32 	%rd536, %r68;
	bra.uni 	$L__BB56_64;
$L__BB56_63:
	div.s64 	%rd535, %rd533, %rd143;
	mul.lo.s64 	%rd283, %rd535, %rd143;
	sub.s64 	%rd536, %rd533, %rd283;
$L__BB56_64:
	add.s64 	%rd285, %rd1, %rd279;
	ld.global.u64 	%rd286, [%rd285];
	mad.lo.s64 	%rd150, %rd286, %rd536, %rd142;
	add.s32 	%r31, %r212, 1;
	mul.wide.u32 	%rd287, %r31, 8;
	add.s64 	%rd288, %rd2, %rd287;
	ld.global.u64 	%rd151, [%rd288];
	or.b64  	%rd289, %rd535, %rd151;
	and.b64  	%rd290, %rd289, -4294967296;
	setp.ne.s64 	%p7, %rd290, 0;
	@%p7 bra 	$L__BB56_66;
	cvt.u32.u64 	%r69, %rd151;
	cvt.u32.u64 	%r70, %rd535;
	div.u32 	%r71, %r70, %r69;
	mul.lo.s32 	%r72, %r71, %r69;
	sub.s32 	%r73, %r70, %r72;
	cvt.u64.u32 	%rd537, %r71;
	cvt.u64.u32 	%rd538, %r73;
	bra.uni 	$L__BB56_67;
$L__BB56_66:
	div.s64 	%rd537, %rd535, %rd151;
	mul.lo.s64 	%rd291, %rd537, %rd151;
	sub.s64 	%rd538, %rd535, %rd291;
$L__BB56_67:
	add.s64 	%rd293, %rd1, %rd287;
	ld.global.u64 	%rd294, [%rd293];
	mad.lo.s64 	%rd158, %rd294, %rd538, %rd150;
	add.s32 	%r32, %r212, -4;
	mul.wide.u32 	%rd295, %r212, 8;
	add.s64 	%rd296, %rd2, %rd295;
	ld.global.u64 	%rd159, [%rd296];
	or.b64  	%rd297, %rd537, %rd159;
	and.b64  	%rd298, %rd297, -4294967296;
	setp.ne.s64 	%p8, %rd298, 0;
	@%p8 bra 	$L__BB56_69;
	cvt.u32.u64 	%r74, %rd159;
	cvt.u32.u64 	%r75, %rd537;
	div.u32 	%r76, %r75, %r74;
	mul.lo.s32 	%r77, %r76, %r74;
	sub.s32 	%r78, %r75, %r77;
	cvt.u64.u32 	%rd539, %r76;
	cvt.u64.u32 	%rd540, %r78;
	bra.uni 	$L__BB56_70;
$L__BB56_69:
	div.s64 	%rd539, %rd537, %rd159;
	mul.lo.s64 	%rd299, %rd539, %rd159;
	sub.s64 	%rd540, %rd537, %rd299;
$L__BB56_70:
	add.s64 	%rd301, %rd1, %rd295;
	ld.global.u64 	%rd302, [%rd301];
	mad.lo.s64 	%rd166, %rd302, %rd540, %rd158;
	add.s32 	%r33, %r212, -1;
	mul.wide.u32 	%rd303, %r33, 8;
	add.s64 	%rd304, %rd2, %rd303;
	ld.global.u64 	%rd167, [%rd304];
	or.b64  	%rd305, %rd539, %rd167;
	and.b64  	%rd306, %rd305, -4294967296;
	setp.ne.s64 	%p9, %rd306, 0;
	@%p9 bra 	$L__BB56_72;
	cvt.u32.u64 	%r79, %rd167;
	cvt.u32.u64 	%r80, %rd539;
	div.u32 	%r81, %r80, %r79;
	mul.lo.s32 	%r82, %r81, %r79;
	sub.s32 	%r83, %r80, %r82;
	cvt.u64.u32 	%rd541, %r81;
	cvt.u64.u32 	%rd542, %r83;
	bra.uni 	$L__BB56_73;
$L__BB56_72:
	div.s64 	%rd541, %rd539, %rd167;
	mul.lo.s64 	%rd307, %rd541, %rd167;
	sub.s64 	%rd542, %rd539, %rd307;
$L__BB56_73:
	add.s64 	%rd309, %rd1, %rd303;
	ld.global.u64 	%rd310, [%rd309];
	mad.lo.s64 	%rd174, %rd310, %rd542, %rd166;
	add.s32 	%r34, %r212, -2;
	mul.wide.u32 	%rd311, %r34, 8;
	add.s64 	%rd312, %rd2, %rd311;
	ld.global.u64 	%rd175, [%rd312];
	or.b64  	%rd313, %rd541, %rd175;
	and.b64  	%rd314, %rd313, -4294967296;
	setp.ne.s64 	%p10, %rd314, 0;
	@%p10 bra 	$L__BB56_75;
	cvt.u32.u64 	%r84, %rd175;
	cvt.u32.u64 	%r85, %rd541;
	div.u32 	%r86, %r85, %r84;
	mul.lo.s32 	%r87, %r86, %r84;
	sub.s32 	%r88, %r85, %r87;
	cvt.u64.u32 	%rd543, %r86;
	cvt.u64.u32 	%rd544, %r88;
	bra.uni 	$L__BB56_76;
$L__BB56_75:
	div.s64 	%rd543, %rd541, %rd175;
	mul.lo.s64 	%rd315, %rd543, %rd175;
	sub.s64 	%rd544, %rd541, %rd315;
$L__BB56_76:
	add.s64 	%rd317, %rd1, %rd311;
	ld.global.u64 	%rd318, [%rd317];
	mad.lo.s64 	%rd182, %rd318, %rd544, %rd174;
	add.s32 	%r35, %r212, -3;
	mul.wide.u32 	%rd319, %r35, 8;
	add.s64 	%rd320, %rd2, %rd319;
	ld.global.u64 	%rd183, [%rd320];
	or.b64  	%rd321, %rd543, %rd183;
	and.b64  	%rd322, %rd321, -4294967296;
	setp.ne.s64 	%p11, %rd322, 0;
	@%p11 bra 	$L__BB56_78;
	cvt.u32.u64 	%r89, %rd183;
	cvt.u32.u64 	%r90, %rd543;
	div.u32 	%r91, %r90, %r89;
	mul.lo.s32 	%r92, %r91, %r89;
	sub.s32 	%r93, %r90, %r92;
	cvt.u64.u32 	%rd545, %r91;
	cvt.u64.u32 	%rd546, %r93;
	bra.uni 	$L__BB56_79;
$L__BB56_78:
	div.s64 	%rd545, %rd543, %rd183;
	mul.lo.s64 	%rd323, %rd545, %rd183;
	sub.s64 	%rd546, %rd543, %rd323;
$L__BB56_79:
	add.s64 	%rd325, %rd1, %rd319;
	ld.global.u64 	%rd326, [%rd325];
	mad.lo.s64 	%rd190, %rd326, %rd546, %rd182;
	mul.wide.u32 	%rd327, %r32, 8;
	add.s64 	%rd328, %rd2, %rd327;
	ld.global.u64 	%rd191, [%rd328];
	or.b64  	%rd329, %rd545, %rd191;
	and.b64  	%rd330, %rd329, -4294967296;
	setp.ne.s64 	%p12, %rd330, 0;
	@%p12 bra 	$L__BB56_81;
	cvt.u32.u64 	%r94, %rd191;
	cvt.u32.u64 	%r95, %rd545;
	div.u32 	%r96, %r95, %r94;
	mul.lo.s32 	%r97, %r96, %r94;
	sub.s32 	%r98, %r95, %r97;
	cvt.u64.u32 	%rd562, %r96;
	cvt.u64.u32 	%rd548, %r98;
	bra.uni 	$L__BB56_82;
$L__BB56_81:
	div.s64 	%rd562, %rd545, %rd191;
	mul.lo.s64 	%rd331, %rd562, %rd191;
	sub.s64 	%rd548, %rd545, %rd331;
$L__BB56_82:
	add.s64 	%rd333, %rd1, %rd327;
	ld.global.u64 	%rd334, [%rd333];
	mad.lo.s64 	%rd335, %rd334, %rd548, %rd190;
	shl.b64 	%rd336, %rd335, 2;
	add.s64 	%rd571, %rd571, %rd336;
	add.s32 	%r212, %r212, -8;
	add.s32 	%r211, %r211, 8;
	setp.ne.s32 	%p13, %r211, 0;
	@%p13 bra 	$L__BB56_58;
	add.s32 	%r214, %r212, 3;
$L__BB56_84:
	setp.eq.s32 	%p14, %r24, 0;
	@%p14 bra 	$L__BB56_113;
	and.b32  	%r40, %r22, 3;
	setp.lt.u32 	%p15, %r24, 4;
	@%p15 bra 	$L__BB56_99;
	mul.wide.u32 	%rd338, %r214, 8;
	add.s64 	%rd339, %rd2, %rd338;
	ld.global.u64 	%rd202, [%rd339];
	or.b64  	%rd340, %rd562, %rd202;
	and.b64  	%rd341, %rd340, -4294967296;
	setp.ne.s64 	%p16, %rd341, 0;
	@%p16 bra 	$L__BB56_88;
	cvt.u32.u64 	%r99, %rd202;
	cvt.u32.u64 	%r100, %rd562;
	div.u32 	%r101, %r100, %r99;
	mul.lo.s32 	%r102, %r101, %r99;
	sub.s32 	%r103, %r100, %r102;
	cvt.u64.u32 	%rd552, %r101;
	cvt.u64.u32 	%rd553, %r103;
	bra.uni 	$L__BB56_89;
$L__BB56_88:
	div.s64 	%rd552, %rd562, %rd202;
	mul.lo.s64 	%rd342, %rd552, %rd202;
	sub.s64 	%rd553, %rd562, %rd342;
$L__BB56_89:
	add.s64 	%rd344, %rd1, %rd338;
	ld.global.u64 	%rd345, [%rd344];
	mul.lo.s64 	%rd209, %rd345, %rd553;
	add.s32 	%r41, %r214, -1;
	mul.wide.u32 	%rd346, %r41, 8;
	add.s64 	%rd347, %rd2, %rd346;
	ld.global.u64 	%rd210, [%rd347];
	or.b64  	%rd348, %rd552, %rd210;
	and.b64  	%rd349, %rd348, -4294967296;
	setp.ne.s64 	%p17, %rd349, 0;
	@%p17 bra 	$L__BB56_91;
	cvt.u32.u64 	%r104, %rd210;
	cvt.u32.u64 	%r105, %rd552;
	div.u32 	%r106, %r105, %r104;
	mul.lo.s32 	%r107, %r106, %r104;
	sub.s32 	%r108, %r105, %r107;
	cvt.u64.u32 	%rd554, %r106;
	cvt.u64.u32 	%rd555, %r108;
	bra.uni 	$L__BB56_92;
$L__BB56_91:
	div.s64 	%rd554, %rd552, %rd210;
	mul.lo.s64 	%rd350, %rd554, %rd210;
	sub.s64 	%rd555, %rd552, %rd350;
$L__BB56_92:
	add.s64 	%rd352, %rd1, %rd346;
	ld.global.u64 	%rd353, [%rd352];
	mad.lo.s64 	%rd217, %rd353, %rd555, %rd209;
	add.s32 	%r42, %r214, -2;
	mul.wide.u32 	%rd354, %r42, 8;
	add.s64 	%rd355, %rd2, %rd354;
	ld.global.u64 	%rd218, [%rd355];
	or.b64  	%rd356, %rd554, %rd218;
	and.b64  	%rd357, %rd356, -4294967296;
	setp.ne.s64 	%p18, %rd357, 0;
	@%p18 bra 	$L__BB56_94;
	cvt.u32.u64 	%r109, %rd218;
	cvt.u32.u64 	%r110, %rd554;
	div.u32 	%r111, %r110, %r109;
	mul.lo.s32 	%r112, %r111, %r109;
	sub.s32 	%r113, %r110, %r112;
	cvt.u64.u32 	%rd556, %r111;
	cvt.u64.u32 	%rd557, %r113;
	bra.uni 	$L__BB56_95;
$L__BB56_94:
	div.s64 	%rd556, %rd554, %rd218;
	mul.lo.s64 	%rd358, %rd556, %rd218;
	sub.s64 	%rd557, %rd554, %rd358;
$L__BB56_95:
	add.s64 	%rd360, %rd1, %rd354;
	ld.global.u64 	%rd361, [%rd360];
	mad.lo.s64 	%rd225, %rd361, %rd557, %rd217;
	add.s32 	%r43, %r214, -3;
	mul.wide.u32 	%rd362, %r43, 8;
	add.s64 	%rd363, %rd2, %rd362;
	ld.global.u64 	%rd226, [%rd363];
	or.b64  	%rd364, %rd556, %rd226;
	and.b64  	%rd365, %rd364, -4294967296;
	setp.ne.s64 	%p19, %rd365, 0;
	@%p19 bra 	$L__BB56_97;
	cvt.u32.u64 	%r114, %rd226;
	cvt.u32.u64 	%r115, %rd556;
	div.u32 	%r116, %r115, %r114;
	mul.lo.s32 	%r117, %r116, %r114;
	sub.s32 	%r118, %r115, %r117;
	cvt.u64.u32 	%rd562, %r116;
	cvt.u64.u32 	%rd559, %r118;
	bra.uni 	$L__BB56_98;
$L__BB56_97:
	div.s64 	%rd562, %rd556, %rd226;
	mul.lo.s64 	%rd366, %rd562, %rd226;
	sub.s64 	%rd559, %rd556, %rd366;
$L__BB56_98:
	add.s64 	%rd368, %rd1, %rd362;
	ld.global.u64 	%rd369, [%rd368];
	mad.lo.s64 	%rd370, %rd369, %rd559, %rd225;
	shl.b64 	%rd371, %rd370, 2;
	add.s64 	%rd571, %rd571, %rd371;
	add.s32 	%r214, %r214, -4;
$L__BB56_99:
	setp.eq.s32 	%p20, %r40, 0;
	@%p20 bra 	$L__BB56_113;
	setp.eq.s32 	%p21, %r40, 1;
	@%p21 bra 	$L__BB56_108;
	mul.wide.u32 	%rd373, %r214, 8;
	add.s64 	%rd374, %rd2, %rd373;
	ld.global.u64 	%rd237, [%rd374];
	or.b64  	%rd375, %rd562, %rd237;
	and.b64  	%rd376, %rd375, -4294967296;
	setp.ne.s64 	%p22, %rd376, 0;
	@%p22 bra 	$L__BB56_103;
	cvt.u32.u64 	%r119, %rd237;
	cvt.u32.u64 	%r120, %rd562;
	div.u32 	%r121, %r120, %r119;
	mul.lo.s32 	%r122, %r121, %r119;
	sub.s32 	%r123, %r120, %r122;
	cvt.u64.u32 	%rd563, %r121;
	cvt.u64.u32 	%rd564, %r123;
	bra.uni 	$L__BB56_104;
$L__BB56_103:
	div.s64 	%rd563, %rd562, %rd237;
	mul.lo.s64 	%rd377, %rd563, %rd237;
	sub.s64 	%rd564, %rd562, %rd377;
$L__BB56_104:
	add.s64 	%rd379, %rd1, %rd373;
	ld.global.u64 	%rd380, [%rd379];
	mul.lo.s64 	%rd244, %rd380, %rd564;
	add.s32 	%r46, %r214, -1;
	mul.wide.u32 	%rd381, %r46, 8;
	add.s64 	%rd382, %rd2, %rd381;
	ld.global.u64 	%rd245, [%rd382];
	or.b64  	%rd383, %rd563, %rd245;
	and.b64  	%rd384, %rd383, -4294967296;
	setp.ne.s64 	%p23, %rd384, 0;
	@%p23 bra 	$L__BB56_106;
	cvt.u32.u64 	%r124, %rd245;
	cvt.u32.u64 	%r125, %rd563;
	div.u32 	%r126, %r125, %r124;
	mul.lo.s32 	%r127, %r126, %r124;
	sub.s32 	%r128, %r125, %r127;
	cvt.u64.u32 	%rd562, %r126;
	cvt.u64.u32 	%rd566, %r128;
	bra.uni 	$L__BB56_107;
$L__BB56_106:
	div.s64 	%rd562, %rd563, %rd245;
	mul.lo.s64 	%rd385, %rd562, %rd245;
	sub.s64 	%rd566, %rd563, %rd385;
$L__BB56_107:
	add.s64 	%rd387, %rd1, %rd381;
	ld.global.u64 	%rd388, [%rd387];
	mad.lo.s64 	%rd389, %rd388, %rd566, %rd244;
	shl.b64 	%rd390, %rd389, 2;
	add.s64 	%rd571, %rd571, %rd390;
	add.s32 	%r214, %r214, -2;
$L__BB56_108:
	and.b32  	%r129, %r22, 1;
	setp.eq.b32 	%p24, %r129, 1;
	not.pred 	%p25, %p24;
	@%p25 bra 	$L__BB56_113;
	mul.wide.u32 	%rd391, %r214, 8;
	add.s64 	%rd392, %rd2, %rd391;
	ld.global.u64 	%rd256, [%rd392];
	or.b64  	%rd393, %rd562, %rd256;
	and.b64  	%rd394, %rd393, -4294967296;
	setp.ne.s64 	%p26, %rd394, 0;
	@%p26 bra 	$L__BB56_111;
	cvt.u32.u64 	%r130, %rd256;
	cvt.u32.u64 	%r131, %rd562;
	rem.u32 	%r132, %r131, %r130;
	cvt.u64.u32 	%rd570, %r132;
	bra.uni 	$L__BB56_112;
$L__BB56_111:
	rem.s64 	%rd570, %rd562, %rd256;
$L__BB56_112:
	add.s64 	%rd396, %rd1, %rd391;
	ld.global.u64 	%rd397, [%rd396];
	mul.lo.s64 	%rd398, %rd397, %rd570;
	shl.b64 	%rd399, %rd398, 2;
	add.s64 	%rd571, %rd571, %rd399;
$L__BB56_113:
	ld.global.f32 	%f1, [%rd571];
	st.shared.f32 	[%r5], %f1;
$L__BB56_114:
	bar.sync 	0;
	setp.lt.u32 	%p48, %r216, 66;
	@%p48 bra 	$L__BB56_118;
$L__BB56_115:
	shr.u32 	%r50, %r216, 1;
	setp.ge.u32 	%p49, %r1, %r50;
	@%p49 bra 	$L__BB56_117;
	ld.shared.f32 	%f7, [%r5];
	abs.f32 	%f8, %f7;
	shl.b32 	%r204, %r50, 2;
	add.s32 	%r205, %r5, %r204;
	ld.shared.f32 	%f9, [%r205];
	abs.f32 	%f10, %f9;
	add.f32 	%f11, %f8, %f10;
	st.shared.f32 	[%r5], %f11;
$L__BB56_117:
	bar.sync 	0;
	setp.gt.u32 	%p50, %r216, 131;
	mov.u32 	%r216, %r50;
	@%p50 bra 	$L__BB56_115;
$L__BB56_118:
	setp.gt.u32 	%p51, %r1, 31;
	@%p51 bra 	$L__BB56_121;
	ld.volatile.shared.f32 	%f12, [%r5];
	abs.f32 	%f13, %f12;
	ld.volatile.shared.f32 	%f14, [%r5+128];
	abs.f32 	%f15, %f14;
	add.f32 	%f16, %f13, %f15;
	st.volatile.shared.f32 	[%r5], %f16;
	ld.volatile.shared.f32 	%f17, [%r5];
	abs.f32 	%f18, %f17;
	ld.volatile.shared.f32 	%f19, [%r5+64];
	abs.f32 	%f20, %f19;
	add.f32 	%f21, %f18, %f20;
	st.volatile.shared.f32 	[%r5], %f21;
	ld.volatile.shared.f32 	%f22, [%r5];
	abs.f32 	%f23, %f22;
	ld.volatile.shared.f32 	%f24, [%r5+32];
	abs.f32 	%f25, %f24;
	add.f32 	%f26, %f23, %f25;
	st.volatile.shared.f32 	[%r5], %f26;
	ld.volatile.shared.f32 	%f27, [%r5];
	abs.f32 	%f28, %f27;
	ld.volatile.shared.f32 	%f29, [%r5+16];
	abs.f32 	%f30, %f29;
	add.f32 	%f31, %f28, %f30;
	st.volatile.shared.f32 	[%r5], %f31;
	ld.volatile.shared.f32 	%f32, [%r5];
	abs.f32 	%f33, %f32;
	ld.volatile.shared.f32 	%f34, [%r5+8];
	abs.f32 	%f35, %f34;
	add.f32 	%f36, %f33, %f35;
	st.volatile.shared.f32 	[%r5], %f36;
	ld.volatile.shared.f32 	%f37, [%r5];
	abs.f32 	%f38, %f37;
	ld.volatile.shared.f32 	%f39, [%r5+4];
	abs.f32 	%f40, %f39;
	add.f32 	%f41, %f38, %f40;
	st.volatile.shared.f32 	[%r5], %f41;
	setp.ne.s32 	%p52, %r1, 0;
	@%p52 bra 	$L__BB56_121;
	ld.param.u64 	%rd486, [contiguous_reduce2_f32_param_0];
	ld.shared.f32 	%f42, [sdata_f32];
	cvt.u64.u32 	%rd480, %r2;
	mov.u32 	%r206, %ctaid.y;
	cvt.u64.u32 	%rd481, %r206;
	mad.lo.s64 	%rd482, %rd265, %rd481, %rd480;
	cvta.to.global.u64 	%rd483, %rd486;
	shl.b64 	%rd484, %rd482, 2;
	add.s64 	%rd485, %rd483, %rd484;
	st.global.f32 	[%rd485], %f42;
$L__BB56_121:
	ret;

}
	// .globl	contiguous_reduce22_f32
.visible .entry contiguous_reduce22_f32(
	.param .u64 .ptr .align 1 contiguous_reduce22_f32_param_0,
	.param .u64 .ptr .align 1 contiguous_reduce22_f32_param_1,
	.param .u64 contiguous_reduce22_f32_param_2,
	.param .u64 contiguous_reduce22_f32_param_3
)
{
	.reg .pred 	%p<8>;
	.reg .b32 	%r<20>;
	.reg .b32 	%f<43>;
	.reg .b64 	%rd<27>;

	ld.param.u64 	%rd4, [contiguous_reduce22_f32_param_0];
	ld.param.u64 	%rd7, [contiguous_reduce22_f32_param_1];
	ld.param.u64 	%rd5, [contiguous_reduce22_f32_param_2];
	ld.param.u64 	%rd6, [contiguous_reduce22_f32_param_3];
	cvta.to.global.u64 	%rd1, %rd7;
	mov.u32 	%r1, %tid.x;
	mov.u32 	%r2, %ctaid.x;
	mov.u32 	%r19, %ntid.x;
	mul.lo.s32 	%r8, %r2, %r19;
	shl.b32 	%r9, %r8, 1;
	add.s32 	%r4, %r9, %r1;
	shl.b32 	%r10, %r1, 2;
	mov.u32 	%r11, sdata_f32;
	add.s32 	%r5, %r11, %r10;
	mov.b32 	%r12, 0;
	st.shared.u32 	[%r5], %r12;
	add.s32 	%r13, %r4, %r19;
	cvt.u64.u32 	%rd2, %r13;
	setp.le.u64 	%p1, %rd5, %rd2;
	@%p1 bra 	$L__BB57_2;
	cvt.u64.u32 	%rd12, %r4;
	mov.u32 	%r15, %ctaid.y;
	cvt.u64.u32 	%rd13, %r15;
	mul.lo.s64 	%rd14, %rd5, %rd13;
	add.s64 	%rd15, %rd14, %rd12;
	shl.b64 	%rd16, %rd15, 2;
	add.s64 	%rd17, %rd1, %rd16;
	ld.global.f32 	%f2, [%rd17];
	abs.f32 	%f3, %f2;
	add.s64 	%rd18, %rd14, %rd2;
	shl.b64 	%rd19, %rd18, 2;
	add.s64 	%rd20, %rd1, %rd19;
	ld.global.f32 	%f4, [%rd20];
	abs.f32 	%f5, %f4;
	add.f32 	%f6, %f3, %f5;
	st.shared.f32 	[%r5], %f6;
	bra.uni 	$L__BB57_4;
$L__BB57_2:
	cvt.u64.u32 	%rd3, %r4;
	setp.le.u64 	%p2, %rd5, %rd3;
	@%p2 bra 	$L__BB57_4;
	mov.u32 	%r14, %ctaid.y;
	cvt.u64.u32 	%rd8, %r14;
	mad.lo.s64 	%rd9, %rd5, %rd8, %rd3;
	shl.b64 	%rd10, %rd9, 2;
	add.s64 	%rd11, %rd1, %rd10;
	ld.global.f32 	%f1, [%rd11];
	st.shared.f32 	[%r5], %f1;
$L__BB57_4:
	bar.sync 	0;
	setp.lt.u32 	%p3, %r19, 66;
	@%p3 bra 	$L__BB57_8;
$L__BB57_5:
	shr.u32 	%r7, %r19, 1;
	setp.ge.u32 	%p4, %r1, %r7;
	@%p4 bra 	$L__BB57_7;
	ld.shared.f32 	%f7, [%r5];
	abs.f32 	%f8, %f7;
	shl.b32 	%r16, %r7, 2;
	add.s32 	%r17, %r5, %r16;
	ld.shared.f32 	%f9, [%r17];
	abs.f32 	%f10, %f9;
	add.f32 	%f11, %f8, %f10;
	st.shared.f32 	[%r5], %f11;
$L__BB57_7:
	bar.sync 	0;
	setp.gt.u32 	%p5, %r19, 131;
	mov.u32 	%r19, %r7;
	@%p5 bra 	$L__BB57_5;
$L__BB57_8:
	setp.gt.u32 	%p6, %r1, 31;
	@%p6 bra 	$L__BB57_11;
	ld.volatile.shared.f32 	%f12, [%r5];
	abs.f32 	%f13, %f12;
	ld.volatile.shared.f32 	%f14, [%r5+128];
	abs.f32 	%f15, %f14;
	add.f32 	%f16, %f13, %f15;
	st.volatile.shared.f32 	[%r5], %f16;
	ld.volatile.shared.f32 	%f17, [%r5];
	abs.f32 	%f18, %f17;
	ld.volatile.shared.f32 	%f19, [%r5+64];
	abs.f32 	%f20, %f19;
	add.f32 	%f21, %f18, %f20;
	st.volatile.shared.f32 	[%r5], %f21;
	ld.volatile.shared.f32 	%f22, [%r5];
	abs.f32 	%f23, %f22;
	ld.volatile.shared.f32 	%f24, [%r5+32];
	abs.f32 	%f25, %f24;
	add.f32 	%f26, %f23, %f25;
	st.volatile.shared.f32 	[%r5], %f26;
	ld.volatile.shared.f32 	%f27, [%r5];
	abs.f32 	%f28, %f27;
	ld.volatile.shared.f32 	%f29, [%r5+16];
	abs.f32 	%f30, %f29;
	add.f32 	%f31, %f28, %f30;
	st.volatile.shared.f32 	[%r5], %f31;
	ld.volatile.shared.f32 	%f32, [%r5];
	abs.f32 	%f33, %f32;
	ld.volatile.shared.f32 	%f34, [%r5+8];
	abs.f32 	%f35, %f34;
	add.f32 	%f36, %f33, %f35;
	st.volatile.shared.f32 	[%r5], %f36;
	ld.volatile.shared.f32 	%f37, [%r5];
	abs.f32 	%f38, %f37;
	ld.volatile.shared.f32 	%f39, [%r5+4];
	abs.f32 	%f40, %f39;
	add.f32 	%f41, %f38, %f40;
	st.volatile.shared.f32 	[%r5], %f41;
	setp.ne.s32 	%p7, %r1, 0;
	@%p7 bra 	$L__BB57_11;
	ld.shared.f32 	%f42, [sdata_f32];
	cvt.u64.u32 	%rd21, %r2;
	mov.u32 	%r18, %ctaid.y;
	cvt.u64.u32 	%rd22, %r18;
	mad.lo.s64 	%rd23, %rd6, %rd22, %rd21;
	cvta.to.global.u64 	%rd24, %rd4;
	shl.b64 	%rd25, %rd23, 2;
	add.s64 	%rd26, %rd24, %rd25;
	st.global.f32 	[%rd26], %f42;
$L__BB57_11:
	ret;

}
	// .globl	contiguous_reduce3_f32
.visible .entry contiguous_reduce3_f32(
	.param .u64 .ptr .align 1 contiguous_reduce3_f32_param_0,
	.param .u64 .ptr .align 1 contiguous_reduce3_f32_param_1,
	.param .u64 .ptr .align 1 contiguous_reduce3_f32_param_2,
	.param .u64 .ptr .align 1 contiguous_reduce3_f32_param_3,
	.param .u64 contiguous_reduce3_f32_param_4,
	.param .u64 contiguous_reduce3_f32_param_5,
	.param .u64 contiguous_reduce3_f32_param_6
)
{
	.reg .pred 	%p<38>;
	.reg .b32 	%r<205>;
	.reg .b32 	%f<85>;
	.reg .b64 	%rd<308>;

	ld.param.u64 	%rd144, [contiguous_reduce3_f32_param_0];
	ld.param.u64 	%rd145, [contiguous_reduce3_f32_param_1];
	ld.param.u64 	%rd148, [contiguous_reduce3_f32_param_2];
	ld.param.u64 	%rd149, [contiguous_reduce3_f32_param_3];
	ld.param.u64 	%rd146, [contiguous_reduce3_f32_param_4];
	ld.param.u64 	%rd147, [contiguous_reduce3_f32_param_5];
	ld.param.u64 	%rd150, [contiguous_reduce3_f32_param_6];
	cvta.to.global.u64 	%rd1, %rd149;
	cvta.to.global.u64 	%rd2, %rd148;
	mov.u32 	%r1, %tid.y;
	mov.u32 	%r2, %ntid.x;
	mov.u32 	%r3, %tid.x;
	mad.lo.s32 	%r64, %r1, %r2, %r3;
	mov.u32 	%r65, %ctaid.x;
	mad.lo.s32 	%r66, %r65, %r2, %r3;
	mov.u32 	%r4, %ctaid.y;
	mov.u32 	%r5, %ntid.y;
	mad.lo.s32 	%r67, %r4, %r5, %r1;
	shl.b32 	%r68, %r64, 2;
	mov.u32 	%r69, sdata_f32;
	add.s32 	%r7, %r69, %r68;
	mov.b32 	%r70, 0;
	st.shared.u32 	[%r7], %r70;
	cvt.u64.u32 	%rd3, %r66;
	setp.le.u64 	%p1, %rd147, %rd3;
	cvt.u64.u32 	%rd152, %r67;
	setp.le.u64 	%p2, %rd150, %rd152;
	or.pred  	%p3, %p1, %p2;
	@%p3 bra 	$L__BB58_76;
	cvt.u32.u64 	%r71, %rd3;
	cvt.u32.u64 	%r72, %rd147;
	mad.lo.s32 	%r195, %r67, %r72, %r71;
	cvt.u32.u64 	%r9, %rd146;
	add.s32 	%r194, %r9, -1;
	setp.lt.s32 	%p4, %r194, 0;
	mov.b64 	%rd307, 0;
	@%p4 bra 	$L__BB58_59;
	setp.lt.u32 	%p5, %r194, 7;
	mov.b64 	%rd307, 0;
	@%p5 bra 	$L__BB58_30;
	add.s32 	%r190, %r9, -4;
	and.b32  	%r73, %r9, -8;
	neg.s32 	%r189, %r73;
	mov.b64 	%rd307, 0;
$L__BB58_4:
	.pragma "nounroll";
	add.s32 	%r16, %r190, 3;
	cvt.u64.u32 	%rd5, %r195;
	mul.wide.u32 	%rd157, %r16, 8;
	add.s64 	%rd158, %rd2, %rd157;
	ld.global.u64 	%rd6, [%rd158];
	and.b64  	%rd159, %rd6, -4294967296;
	setp.ne.s64 	%p6, %rd159, 0;
	@%p6 bra 	$L__BB58_6;
	cvt.u32.u64 	%r74, %rd6;
	cvt.u32.u64 	%r75, %rd5;
	div.u32 	%r76, %r75, %r74;
	mul.lo.s32 	%r77, %r76, %r74;
	sub.s32 	%r78, %r75, %r77;
	cvt.u64.u32 	%rd272, %r76;
	cvt.u64.u32 	%rd273, %r78;
	bra.uni 	$L__BB58_7;
$L__BB58_6:
	div.s64 	%rd272, %rd5, %rd6;
	mul.lo.s64 	%rd160, %rd272, %rd6;
	sub.s64 	%rd273, %rd5, %rd160;
$L__BB58_7:
	mul.wide.u32 	%rd161, %r16, 8;
	add.s64 	%rd162, %rd1, %rd161;
	ld.global.u64 	%rd163, [%rd162];
	mad.lo.s64 	%rd13, %rd163, %rd273, %rd307;
	add.s32 	%r17, %r190, 2;
	and.b64  	%rd14, %rd272, 4294967295;
	mul.wide.u32 	%rd164, %r17, 8;
	add.s64 	%rd165, %rd2, %rd164;
	ld.global.u64 	%rd15, [%rd165];
	and.b64  	%rd166, %rd15, -4294967296;
	setp.ne.s64 	%p7, %rd166, 0;
	@%p7 bra 	$L__BB58_9;
	cvt.u32.u64 	%r79, %rd15;
	cvt.u32.u64 	%r80, %rd14;
	div.u32 	%r81, %r80, %r79;
	mul.lo.s32 	%r82, %r81, %r79;
	sub.s32 	%r83, %r80, %r82;
	cvt.u64.u32 	%rd274, %r81;
	cvt.u64.u32 	%rd275, %r83;
	bra.uni 	$L__BB58_10;
$L__BB58_9:
	div.s64 	%rd274, %rd14, %rd15;
	mul.lo.s64 	%rd167, %rd274, %rd15;
	sub.s64 	%rd275, %rd14, %rd167;
$L__BB58_10:
	mul.wide.u32 	%rd168, %r17, 8;
	add.s64 	%rd169, %rd1, %rd168;
	ld.global.u64 	%rd170, [%rd169];
	mad.lo.s64 	%rd22, %rd170, %rd275, %rd13;
	add.s32 	%r18, %r190, 1;
	and.b64  	%rd23, %rd274, 4294967295;
	mul.wide.u32 	%rd171, %r18, 8;
	add.s64 	%rd172, %rd2, %rd171;
	ld.global.u64 	%rd24, [%rd172];
	and.b64  	%rd173, %rd24, -4294967296;
	setp.ne.s64 	%p8, %rd173, 0;
	@%p8 bra 	$L__BB58_12;
	cvt.u32.u64 	%r84, %rd24;
	cvt.u32.u64 	%r85, %rd23;
	div.u32 	%r86, %r85, %r84;
	mul.lo.s32 	%r87, %r86, %r84;
	sub.s32 	%r88, %r85, %r87;
	cvt.u64.u32 	%rd276, %r86;
	cvt.u64.u32 	%rd277, %r88;
	bra.uni 	$L__BB58_13;
$L__BB58_12:
	div.s64 	%rd276, %rd23, %rd24;
	mul.lo.s64 	%rd174, %rd276, %rd24;
	sub.s64 	%rd277, %rd23, %rd174;
$L__BB58_13:
	mul.wide.u32 	%rd175, %r18, 8;
	add.s64 	%rd176, %rd1, %rd175;
	ld.global.u64 	%rd177, [%rd176];
	mad.lo.s64 	%rd31, %rd177, %rd277, %rd22;
	and.b64  	%rd32, %rd276, 4294967295;
	mul.wide.u32 	%rd178, %r190, 8;
	add.s64 	%rd179, %rd2, %rd178;
	ld.global.u64 	%rd33, [%rd179];
	and.b64  	%rd180, %rd33, -4294967296;
	setp.ne.s64 	%p9, %rd180, 0;
	@%p9 bra 	$L__BB58_15;
	cvt.u32.u64 	%r89, %rd33;
	cvt.u32.u64 	%r90, %rd32;
	div.u32 	%r91, %r90, %r89;
	mul.lo.s32 	%r92, %r91, %r89;
	sub.s32 	%r93, %r90, %r92;
	cvt.u64.u32 	%rd278, %r91;
	cvt.u64.u32 	%rd279, %r93;
	bra.uni 	$L__BB58_16;
$L__BB58_15:
	div.s64 	%rd278, %rd32, %rd33;
	mul.lo.s64 	%rd181, %rd278, %rd33;
	sub.s64 	%rd279, %rd32, %rd181;
$L__BB58_16:
	mul.wide.u32 	%rd182, %r190, 8;
	add.s64 	%rd183, %rd1, %rd182;
	ld.global.u64 	%rd184, [%rd183];
	mad.lo.s64 	%rd40, %rd184, %rd279, %rd31;
	add.s32 	%r19, %r190, -1;
	and.b64  	%rd41, %rd278, 4294967295;
	mul.wide.u32 	%rd185, %r19, 8;
	add.s64 	%rd186, %rd2, %rd185;
	ld.global.u64 	%rd42, [%rd186];
	and.b64  	%rd187, %rd42, -4294967296;
	setp.ne.s64 	%p10, %rd187, 0;
	@%p10 bra 	$L__BB58_18;
	cvt.u32.u64 	%r94, %rd42;
	cvt.u32.u64 	%r95, %rd41;
	div.u32 	%r96, %r95, %r94;
	mul.lo.s32 	%r97, %r96, %r94;
	sub.s32 	%r98, %r95, %r97;
	cvt.u64.u32 	%rd280, %r96;
	cvt.u64.u32 	%rd281, %r98;
	bra.uni 	$L__BB58_19;
$L__BB58_18:
	div.s64 	%rd280, %rd41, %rd42;
	mul.lo.s64 	%rd188, %rd280, %rd42;
	sub.s64 	%rd281, %rd41, %rd188;
$L__BB58_19:
	mul.wide.u32 	%rd189, %r19, 8;
	add.s64 	%rd190, %rd1, %rd189;
	ld.global.u64 	%rd191, [%rd190];
	mad.lo.s64 	%rd49, %rd191, %rd281, %rd40;
	add.s32 	%r20, %r190, -2;
	and.b64  	%rd50, %rd280, 4294967295;
	mul.wide.u32 	%rd192, %r20, 8;
	add.s64 	%rd193, %rd2, %rd192;
	ld.global.u64 	%rd51, [%rd193];
	and.b64  	%rd194, %rd51, -4294967296;
	setp.ne.s64 	%p11, %rd194, 0;
	@%p11 bra 	$L__BB58_21;
	cvt.u32.u64 	%r99, %rd51;
	cvt.u32.u64 	%r100, %rd50;
	div.u32 	%r101, %r100, %r99;
	mul.lo.s32 	%r102, %r101, %r99;
	sub.s32 	%r103, %r100, %r102;
	cvt.u64.u32 	%rd282, %r101;
	cvt.u64.u32 	%rd283, %r103;
	bra.uni 	$L__BB58_22;
$L__BB58_21:
	div.s64 	%rd282, %rd50, %rd51;
	mul.lo.s64 	%rd195, %rd282, %rd51;
	sub.s64 	%rd283, %rd50, %rd195;
$L__BB58_22:
	mul.wide.u32 	%rd196, %r20, 8;
	add.s64 	%rd197, %rd1, %rd196;
	ld.global.u64 	%rd198, [%rd197];
	mad.lo.s64 	%rd58, %rd198, %rd283, %rd49;
	add.s32 	%r21, %r190, -3;
	and.b64  	%rd59, %rd282, 4294967295;
	mul.wide.u32 	%rd199, %r21, 8;
	add.s64 	%rd200, %rd2, %rd199;
	ld.global.u64 	%rd60, [%rd200];
	and.b64  	%rd201, %rd60, -4294967296;
	setp.ne.s64 	%p12, %rd201, 0;
	@%p12 bra 	$L__BB58_24;
	cvt.u32.u64 	%r104, %rd60;
	cvt.u32.u64 	%r105, %rd59;
	div.u32 	%r106, %r105, %r104;
	mul.lo.s32 	%r107, %r106, %r104;
	sub.s32 	%r108, %r105, %r107;
	cvt.u64.u32 	%rd284, %r106;
	cvt.u64.u32 	%rd285, %r108;
	bra.uni 	$L__BB58_25;
$L__BB58_24:
	div.s64 	%rd284, %rd59, %rd60;
	mul.lo.s64 	%rd202, %rd284, %rd60;
	sub.s64 	%rd285, %rd59, %rd202;
$L__BB58_25:
	mul.wide.u32 	%rd203, %r21, 8;
	add.s64 	%rd204, %rd1, %rd203;
	ld.global.u64 	%rd205, [%rd204];
	mad.lo.s64 	%rd67, %rd205, %rd285, %rd58;
	and.b64  	%rd68, %rd284, 4294967295;
	add.s32 	%r109, %r190, -4;
	mul.wide.u32 	%rd206, %r109, 8;
	add.s64 	%rd207, %rd2, %rd206;
	ld.global.u64 	%rd69, [%rd207];
	and.b64  	%rd208, %rd69, -4294967296;
	setp.ne.s64 	%p13, %rd208, 0;
	@%p13 bra 	$L__BB58_27;
	cvt.u32.u64 	%r110, %rd69;
	cvt.u32.u64 	%r111, %rd68;
	div.u32 	%r112, %r111, %r110;
	mul.lo.s32 	%r113, %r112, %r110;
	sub.s32 	%r114, %r111, %r113;
	cvt.u64.u32 	%rd286, %r112;
	cvt.u64.u32 	%rd287, %r114;
	bra.uni 	$L__BB58_28;
$L__BB58_27:
	div.s64 	%rd286, %rd68, %rd69;
	mul.lo.s64 	%rd209, %rd286, %rd69;
	sub.s64 	%rd287, %rd68, %rd209;
$L__BB58_28:
	mul.wide.u32 	%rd210, %r109, 8;
	add.s64 	%rd211, %rd1, %rd210;
	ld.global.u64 	%rd212, [%rd211];
	mad.lo.s64 	%rd307, %rd212, %rd287, %rd67;
	cvt.u32.u64 	%r195, %rd286;
	add.s32 	%r190, %r190, -8;
	add.s32 	%r189, %r189, 8;
	setp.ne.s32 	%p14, %r189, 0;
	@%p14 bra 	$L__BB58_4;
	add.s32 	%r194, %r190, 3;
$L__BB58_30:
	and.b32  	%r28, %r9, 7;
	setp.eq.s32 	%p15, %r28, 0;
	@%p15 bra 	$L__BB58_59;
	and.b32  	%r29, %r9, 3;
	setp.lt.u32 	%p16, %r28, 4;
	@%p16 bra 	$L__BB58_45;
	cvt.u64.u32 	%rd79, %r195;
	mul.wide.u32 	%rd214, %r194, 8;
	add.s64 	%rd215, %rd2, %rd214;
	ld.global.u64 	%rd80, [%rd215];
	and.b64  	%rd216, %rd80, -4294967296;
	setp.ne.s64 	%p17, %rd216, 0;
	@%p17 bra 	$L__BB58_34;
	cvt.u32.u64 	%r116, %rd80;
	cvt.u32.u64 	%r117, %rd79;
	div.u32 	%r118, %r117, %r116;
	mul.lo.s32 	%r119, %r118, %r116;
	sub.s32 	%r120, %r117, %r119;
	cvt.u64.u32 	%rd290, %r118;
	cvt.u64.u32 	%rd291, %r120;
	bra.uni 	$L__BB58_35;
$L__BB58_34:
	div.s64 	%rd290, %rd79, %rd80;
	mul.lo.s64 	%rd217, %rd290, %rd80;
	sub.s64 	%rd291, %rd79, %rd217;
$L__BB58_35:
	mul.wide.u32 	%rd218, %r194, 8;
	add.s64 	%rd219, %rd1, %rd218;
	ld.global.u64 	%rd220, [%rd219];
	mad.lo.s64 	%rd87, %rd220, %rd291, %rd307;
	add.s32 	%r30, %r194, -1;
	and.b64  	%rd88, %rd290, 4294967295;
	mul.wide.u32 	%rd221, %r30, 8;
	add.s64 	%rd222, %rd2, %rd221;
	ld.global.u64 	%rd89, [%rd222];
	and.b64  	%rd223, %rd89, -4294967296;
	setp.ne.s64 	%p18, %rd223, 0;
	@%p18 bra 	$L__BB58_37;
	cvt.u32.u64 	%r121, %rd89;
	cvt.u32.u64 	%r122, %rd88;
	div.u32 	%r123, %r122, %r121;
	mul.lo.s32 	%r124, %r123, %r121;
	sub.s32 	%r125, %r122, %r124;
	cvt.u64.u32 	%rd292, %r123;
	cvt.u64.u32 	%rd293, %r125;
	bra.uni 	$L__BB58_38;
$L__BB58_37:
	div.s64 	%rd292, %rd88, %rd89;
	mul.lo.s64 	%rd224, %rd292, %rd89;
	sub.s64 	%rd293, %rd88, %rd224;
$L__BB58_38:
	mul.wide.u32 	%rd225, %r30, 8;
	add.s64 	%rd226, %rd1, %rd225;
	ld.global.u64 	%rd227, [%rd226];
	mad.lo.s64 	%rd96, %rd227, %rd293, %rd87;
	add.s32 	%r31, %r194, -2;
	and.b64  	%rd97, %rd292, 4294967295;
	mul.wide.u32 	%rd228, %r31, 8;
	add.s64 	%rd229, %rd2, %rd228;
	ld.global.u64 	%rd98, [%rd229];
	and.b64  	%rd230, %rd98, -4294967296;
	setp.ne.s64 	%p19, %rd230, 0;
	@%p19 bra 	$L__BB58_40;
	cvt.u32.u64 	%r126, %rd98;
	cvt.u32.u64 	%r127, %rd97;
	div.u32 	%r128, %r127, %r126;
	mul.lo.s32 	%r129, %r128, %r126;
	sub.s32 	%r130, %r127, %r129;
	cvt.u64.u32 	%rd294, %r128;
	cvt.u64.u32 	%rd295, %r130;
	bra.uni 	$L__BB58_41;
$L__BB58_40:
	div.s64 	%rd294, %rd97, %rd98;
	mul.lo.s64 	%rd231, %rd294, %rd98;
	sub.s64 	%rd295, %rd97, %rd231;
$L__BB58_41:
	mul.wide.u32 	%rd232, %r31, 8;
	add.s64 	%rd233, %rd1, %rd232;
	ld.global.u64 	%rd234, [%rd233];
	mad.lo.s64 	%rd105, %rd234, %rd295, %rd96;
	add.s32 	%r32, %r194, -3;
	and.b64  	%rd106, %rd294, 4294967295;
	mul.wide.u32 	%rd235, %r32, 8;
	add.s64 	%rd236, %rd2, %rd235;
	ld.global.u64 	%rd107, [%rd236];
	and.b64  	%rd237, %rd107, -4294967296;
	setp.ne.s64 	%p20, %rd237, 0;
	@%p20 bra 	$L__BB58_43;
	cvt.u32.u64 	%r131, %rd107;
	cvt.u32.u64 	%r132, %rd106;
	div.u32 	%r133, %r132, %r131;
	mul.lo.s32 	%r134, %r133, %r131;
	sub.s32 	%r135, %r132, %r134;
	cvt.u64.u32 	%rd296, %r133;
	cvt.u64.u32 	%rd297, %r135;
	bra.uni 	$L__BB58_44;
$L__BB58_43:
	div.s64 	%rd296, %rd106, %rd107;
	mul.lo.s64 	%rd238, %rd296, %rd107;
	sub.s64 	%rd297, %rd106, %rd238;
$L__BB58_44:
	mul.wide.u32 	%rd239, %r32, 8;
	add.s64 	%rd240, %rd1, %rd239;
	ld.global.u64 	%rd241, [%rd240];
	mad.lo.s64 	%rd307, %rd241, %rd297, %rd105;
	cvt.u32.u64 	%r195, %rd296;
	add.s32 	%r194, %r194, -4;
$L__BB58_45:
	setp.eq.s32 	%p21, %r29, 0;
	@%p21 bra 	$L__BB58_59;
	setp.eq.s32 	%p22, %r29, 1;
	@%p22 bra 	$L__BB58_54;
	cvt.u64.u32 	%rd117, %r195;
	mul.wide.u32 	%rd243, %r194, 8;
	add.s64 	%rd244, %rd2, %rd243;
	ld.global.u64 	%rd118, [%rd244];
	and.b64  	%rd245, %rd118, -4294967296;
	setp.ne.s64 	%p23, %rd245, 0;
	@%p23 bra 	$L__BB58_49;
	cvt.u32.u64 	%r136, %rd118;
	cvt.u32.u64 	%r137, %rd117;
	div.u32 	%r138, %r137, %r136;
	mul.lo.s32 	%r139, %r138, %r136;
	sub.s32 	%r140, %r137, %r139;
	cvt.u64.u32 	%rd300, %r138;
	cvt.u64.u32 	%rd301, %r140;
	bra.uni 	$L__BB58_50;
$L__BB58_49:
	div.s64 	%rd300, %rd117, %rd118;
	mul.lo.s64 	%rd246, %rd300, %rd118;
	sub.s64 	%rd301, %rd117, %rd246;
$L__BB58_50:
	add.s64 	%rd248, %rd1, %rd243;
	ld.global.u64 	%rd249, [%rd248];
	mad.lo.s64 	%rd125, %rd249, %rd301, %rd307;
	add.s32 	%r37, %r194, -1;
	and.b64  	%rd126, %rd300, 4294967295;
	mul.wide.u32 	%rd250, %r37, 8;
	add.s64 	%rd251, %rd2, %rd250;
	ld.global.u64 	%rd127, [%rd251];
	and.b64  	%rd252, %rd127, -4294967296;
	setp.ne.s64 	%p24, %rd252, 0;
	@%p24 bra 	$L__BB58_52;
	cvt.u32.u64 	%r141, %rd127;
	cvt.u32.u64 	%r142, %rd126;
	div.u32 	%r143, %r142, %r141;
	mul.lo.s32 	%r144, %r143, %r141;
	sub.s32 	%r145, %r142, %r144;
	cvt.u64.u32 	%rd302, %r143;
	cvt.u64.u32 	%rd303, %r145;
	bra.uni 	$L__BB58_53;
$L__BB58_52:
	div.s64 	%rd302, %rd126, %rd127;
	mul.lo.s64 	%rd253, %rd302, %rd127;
	sub.s64 	%rd303, %rd126, %rd253;
$L__BB58_53:
	add.s64 	%rd255, %rd1, %rd250;
	ld.global.u64 	%rd256, [%rd255];
	mad.lo.s64 	%rd307, %rd256, %rd303, %rd125;
	cvt.u32.u64 	%r195, %rd302;
	add.s32 	%r194, %r194, -2;
$L__BB58_54:
	and.b32  	%r146, %r9, 1;
	setp.eq.b32 	%p25, %r146, 1;
	not.pred 	%p26, %p25;
	@%p26 bra 	$L__BB58_59;
	cvt.u64.u32 	%rd137, %r195;
	mul.wide.u32 	%rd257, %r194, 8;
	add.s64 	%rd258, %rd2, %rd257;
	ld.global.u64 	%rd138, [%rd258];
	and.b64  	%rd259, %rd138, -4294967296;
	setp.ne.s64 	%p27, %rd259, 0;
	@%p27 bra 	$L__BB58_57;
	cvt.u32.u64 	%r147, %rd138;
	cvt.u32.u64 	%r148, %rd137;
	rem.u32 	%r149, %r148, %r147;
	cvt.u64.u32 	%rd306, %r149;
	bra.uni 	$L__BB58_58;
$L__BB58_57:
	rem.s64 	%rd306, %rd137, %rd138;
$L__BB58_58:
	add.s64 	%rd261, %rd1, %rd257;
	ld.global.u64 	%rd262, [%rd261];
	mad.lo.s64 	%rd307, %rd262, %rd306, %rd307;
$L__BB58_59:
	cvta.to.global.u64 	%rd263, %rd145;
	shl.b64 	%rd264, %rd307, 2;
	add.s64 	%rd265, %rd263, %rd264;
	ld.global.f32 	%f16, [%rd265];
	st.shared.f32 	[%r7], %f16;
	bar.sync 	0;
	setp.ne.s32 	%p28, %r1, 0;
	@%p28 bra 	$L__BB58_76;
	setp.gt.u32 	%p29, %r5, 1;
	@%p29 bra 	$L__BB58_62;
	shl.b32 	%r150, %r3, 2;
	mov.u32 	%r151, sdata_f32;
	add.s32 	%r152, %r151, %r150;
	ld.shared.f32 	%f83, [%r152];
	bra.uni 	$L__BB58_75;
$L__BB58_62:
	shl.b32 	%r154, %r3, 2;
	mov.u32 	%r155, sdata_f32;
	add.s32 	%r42, %r155, %r154;
	ld.shared.f32 	%f83, [%r42];
	add.s32 	%r43, %r5, -1;
	add.s32 	%r156, %r5, -2;
	and.b32  	%r44, %r43, 7;
	setp.lt.u32 	%p30, %r156, 7;
	mov.b32 	%r203, 1;
	@%p30 bra 	$L__BB58_66;
	and.b32  	%r159, %r43, -8;
	neg.s32 	%r200, %r159;
	shl.b32 	%r46, %r2, 2;
	add.s32 	%r161, %r154, %r46;
	add.s32 	%r198, %r155, %r161;
	shl.b32 	%r48, %r2, 5;
	mov.b32 	%r201, 1;
	mov.b32 	%r199, 0;
$L__BB58_64:
	.pragma "nounroll";
	abs.f32 	%f18, %f83;
	mul.lo.s32 	%r163, %r201, %r2;
	shl.b32 	%r164, %r163, 2;
	add.s32 	%r165, %r42, %r164;
	ld.shared.f32 	%f19, [%r198];
	abs.f32 	%f20, %f19;
	add.f32 	%f21, %f18, %f20;
	abs.f32 	%f22, %f21;
	add.s32 	%r166, %r165, %r46;
	ld.shared.f32 	%f23, [%r166];
	abs.f32 	%f24, %f23;
	add.f32 	%f25, %f22, %f24;
	abs.f32 	%f26, %f25;
	add.s32 	%r167, %r166, %r46;
	ld.shared.f32 	%f27, [%r167];
	abs.f32 	%f28, %f27;
	add.f32 	%f29, %f26, %f28;
	abs.f32 	%f30, %f29;
	add.s32 	%r168, %r167, %r46;
	ld.shared.f32 	%f31, [%r168];
	abs.f32 	%f32, %f31;
	add.f32 	%f33, %f30, %f32;
	abs.f32 	%f34, %f33;
	add.s32 	%r169, %r168, %r46;
	ld.shared.f32 	%f35, [%r169];
	abs.f32 	%f36, %f35;
	add.f32 	%f37, %f34, %f36;
	abs.f32 	%f38, %f37;
	add.s32 	%r170, %r169, %r46;
	ld.shared.f32 	%f39, [%r170];
	abs.f32 	%f40, %f39;
	add.f32 	%f41, %f38, %f40;
	abs.f32 	%f42, %f41;
	add.s32 	%r171, %r170, %r46;
	ld.shared.f32 	%f43, [%r171];
	abs.f32 	%f44, %f43;
	add.f32 	%f45, %f42, %f44;
	abs.f32 	%f46, %f45;
	add.s32 	%r172, %r171, %r46;
	ld.shared.f32 	%f47, [%r172];
	abs.f32 	%f48, %f47;
	add.f32 	%f83, %f46, %f48;
	add.s32 	%r201, %r201, 8;
	add.s32 	%r200, %r200, 8;
	add.s32 	%r199, %r199, 8;
	add.s32 	%r198, %r198, %r48;
	setp.ne.s32 	%p31, %r200, 0;
	@%p31 bra 	$L__BB58_64;
	add.s32 	%r203, %r199, 1;
$L__BB58_66:
	setp.eq.s32 	%p32, %r44, 0;
	@%p32 bra 	$L__BB58_74;
	and.b32  	%r59, %r43, 3;
	setp.lt.u32 	%p33, %r44, 4;
	@%p33 bra 	$L__BB58_69;
	abs.f32 	%f50, %f83;
	mul.lo.s32 	%r173, %r203, %r2;
	shl.b32 	%r174, %r173, 2;
	add.s32 	%r175, %r42, %r174;
	ld.shared.f32 	%f51, [%r175];
	abs.f32 	%f52, %f51;
	add.f32 	%f53, %f50, %f52;
	abs.f32 	%f54, %f53;
	shl.b32 	%r176, %r2, 2;
	add.s32 	%r177, %r175, %r176;
	ld.shared.f32 	%f55, [%r177];
	abs.f32 	%f56, %f55;
	add.f32 	%f57, %f54, %f56;
	abs.f32 	%f58, %f57;
	add.s32 	%r178, %r177, %r176;
	ld.shared.f32 	%f59, [%r178];
	abs.f32 	%f60, %f59;
	add.f32 	%f61, %f58, %f60;
	abs.f32 	%f62, %f61;
	add.s32 	%r179, %r178, %r176;
	ld.shared.f32 	%f63, [%r179];
	abs.f32 	%f64, %f63;
	add.f32 	%f83, %f62, %f64;
	add.s32 	%r203, %r203, 4;
$L__BB58_69:
	setp.eq.s32 	%p34, %r59, 0;
	@%p34 bra 	$L__BB58_74;
	setp.eq.s32 	%p35, %r59, 1;
	@%p35 bra 	$L__BB58_72;
	abs.f32 	%f66, %f83;
	mul.lo.s32 	%r180, %r203, %r2;
	shl.b32 	%r181, %r180, 2;
	add.s32 	%r182, %r42, %r181;
	ld.shared.f32 	%f67, [%r182];
	abs.f32 	%f68, %f67;
	add.f32 	%f69, %f66, %f68;
	abs.f32 	%f70, %f69;
	shl.b32 	%r183, %r2, 2;
	add.s32 	%r184, %r182, %r183;
	ld.shared.f32 	%f71, [%r184];
	abs.f32 	%f72, %f71;
	add.f32 	%f83, %f70, %f72;
	add.s32 	%r203, %r203, 2;
$L__BB58_72:
	and.b32  	%r185, %r43, 1;
	setp.eq.b32 	%p36, %r185, 1;
	not.pred 	%p37, %p36;
	@%p37 bra 	$L__BB58_74;
	abs.f32 	%f73, %f83;
	mul.lo.s32 	%r186, %r203, %r2;
	shl.b32 	%r187, %r186, 2;
	add.s32 	%r188, %r42, %r187;
	ld.shared.f32 	%f74, [%r188];
	abs.f32 	%f75, %f74;
	add.f32 	%f83, %f73, %f75;
$L__BB58_74:
	st.shared.f32 	[%r42], %f83;
$L__BB58_75:
	cvt.u64.u32 	%rd266, %r4;
	mad.lo.s64 	%rd267, %rd147, %rd266, %rd3;
	cvta.to.global.u64 	%rd268, %rd144;
	shl.b64 	%rd269, %rd267, 2;
	add.s64 	%rd270, %rd268, %rd269;
	st.global.f32 	[%rd270], %f83;
$L__BB58_76:
	ret;

}
	// .globl	contiguous_reduce33_f32
.visible .entry contiguous_reduce33_f32(
	.param .u64 .ptr .align 1 contiguous_reduce33_f32_param_0,
	.param .u64 .ptr .align 1 contiguous_reduce33_f32_param_1,
	.param .u64 contiguous_reduce33_f32_param_2,
	.param .u64 contiguous_reduce33_f32_param_3,
	.param .u64 contiguous_reduce33_f32_param_4
)
{
	.reg .pred 	%p<14>;
	.reg .b32 	%r<86>;
	.reg .b32 	%f<85>;
	.reg .b64 	%rd<16>;

	ld.param.u64 	%rd2, [contiguous_reduce33_f32_param_0];
	ld.param.u64 	%rd3, [contiguous_reduce33_f32_param_1];
	ld.param.u64 	%rd4, [contiguous_reduce33_f32_param_3];
	ld.param.u64 	%rd5, [contiguous_reduce33_f32_param_4];
	mov.u32 	%r1, %tid.y;
	mov.u32 	%r2, %ntid.x;
	mov.u32 	%r3, %tid.x;
	mad.lo.s32 	%r30, %r1, %r2, %r3;
	mov.u32 	%r31, %ctaid.x;
	mad.lo.s32 	%r32, %r31, %r2, %r3;
	mov.u32 	%r4, %ctaid.y;
	mov.u32 	%r5, %ntid.y;
	mad.lo.s32 	%r33, %r4, %r5, %r1;
	shl.b32 	%r34, %r30, 2;
	mov.u32 	%r35, sdata_f32;
	add.s32 	%r7, %r35, %r34;
	mov.b32 	%r36, 0;
	st.shared.u32 	[%r7], %r36;
	cvt.u64.u32 	%rd1, %r32;
	setp.le.u64 	%p1, %rd4, %rd1;
	cvt.u64.u32 	%rd7, %r33;
	setp.le.u64 	%p2, %rd5, %rd7;
	or.pred  	%p3, %p1, %p2;
	@%p3 bra 	$L__BB59_18;
	cvt.u32.u64 	%r37, %rd1;
	cvta.to.global.u64 	%rd8, %rd3;
	cvt.u32.u64 	%r38, %rd4;
	mad.lo.s32 	%r39, %r33, %r38, %r37;
	mul.wide.u32 	%rd9, %r39, 4;
	add.s64 	%rd10, %rd8, %rd9;
	ld.global.f32 	%f16, [%rd10];
	st.shared.f32 	[%r7], %f16;
	bar.sync 	0;
	setp.ne.s32 	%p4, %r1, 0;
	@%p4 bra 	$L__BB59_18;
	setp.gt.u32 	%p5, %r5, 1;
	@%p5 bra 	$L__BB59_4;
	shl.b32 	%r40, %r3, 2;
	add.s32 	%r42, %r35, %r40;
	ld.shared.f32 	%f83, [%r42];
	bra.uni 	$L__BB59_17;
$L__BB59_4:
	shl.b32 	%r44, %r3, 2;
	add.s32 	%r8, %r35, %r44;
	ld.shared.f32 	%f83, [%r8];
	add.s32 	%r9, %r5, -1;
	add.s32 	%r46, %r5, -2;
	and.b32  	%r10, %r9, 7;
	setp.lt.u32 	%p6, %r46, 7;
	mov.b32 	%r84, 1;
	@%p6 bra 	$L__BB59_8;
	and.b32  	%r49, %r9, -8;
	neg.s32 	%r81, %r49;
	shl.b32 	%r12, %r2, 2;
	add.s32 	%r51, %r44, %r12;
	add.s32 	%r79, %r35, %r51;
	shl.b32 	%r14, %r2, 5;
	mov.b32 	%r82, 1;
	mov.b32 	%r80, 0;
$L__BB59_6:
	.pragma "nounroll";
	abs.f32 	%f18, %f83;
	mul.lo.s32 	%r53, %r82, %r2;
	shl.b32 	%r54, %r53, 2;
	add.s32 	%r55, %r8, %r54;
	ld.shared.f32 	%f19, [%r79];
	abs.f32 	%f20, %f19;
	add.f32 	%f21, %f18, %f20;
	abs.f32 	%f22, %f21;
	add.s32 	%r56, %r55, %r12;
	ld.shared.f32 	%f23, [%r56];
	abs.f32 	%f24, %f23;
	add.f32 	%f25, %f22, %f24;
	abs.f32 	%f26, %f25;
	add.s32 	%r57, %r56, %r12;
	ld.shared.f32 	%f27, [%r57];
	abs.f32 	%f28, %f27;
	add.f32 	%f29, %f26, %f28;
	abs.f32 	%f30, %f29;
	add.s32 	%r58, %r57, %r12;
	ld.shared.f32 	%f31, [%r58];
	abs.f32 	%f32, %f31;
	add.f32 	%f33, %f30, %f32;
	abs.f32 	%f34, %f33;
	add.s32 	%r59, %r58, %r12;
	ld.shared.f32 	%f35, [%r59];
	abs.f32 	%f36, %f35;
	add.f32 	%f37, %f34, %f36;
	abs.f32 	%f38, %f37;
	add.s32 	%r60, %r59, %r12;
	ld.shared.f32 	%f39, [%r60];
	abs.f32 	%f40, %f39;
	add.f32 	%f41, %f38, %f40;
	abs.f32 	%f42, %f41;
	add.s32 	%r61, %r60, %r12;
	ld.shared.f32 	%f43, [%r61];
	abs.f32 	%f44, %f43;
	add.f32 	%f45, %f42, %f44;
	abs.f32 	%f46, %f45;
	add.s32 	%r62, %r61, %r12;
	ld.shared.f32 	%f47, [%r62];
	abs.f32 	%f48, %f47;
	add.f32 	%f83, %f46, %f48;
	add.s32 	%r82, %r82, 8;
	add.s32 	%r81, %r81, 8;
	add.s32 	%r80, %r80, 8;
	add.s32 	%r79, %r79, %r14;
	setp.ne.s32 	%p7, %r81, 0;
	@%p7 bra 	$L__BB59_6;
	add.s32 	%r84, %r80, 1;
$L__BB59_8:
	setp.eq.s32 	%p8, %r10, 0;
	@%p8 bra 	$L__BB59_16;
	and.b32  	%r25, %r9, 3;
	setp.lt.u32 	%p9, %r10, 4;
	@%p9 bra 	$L__BB59_11;
	abs.f32 	%f50, %f83;
	mul.lo.s32 	%r63, %r84, %r2;
	shl.b32 	%r64, %r63, 2;
	add.s32 	%r65, %r8, %r64;
	ld.shared.f32 	%f51, [%r65];
	abs.f32 	%f52, %f51;
	add.f32 	%f53, %f50, %f52;
	abs.f32 	%f54, %f53;
	shl.b32 	%r66, %r2, 2;
	add.s32 	%r67, %r65, %r66;
	ld.shared.f32 	%f55, [%r67];
	abs.f32 	%f56, %f55;
	add.f32 	%f57, %f54, %f56;
	abs.f32 	%f58, %f57;
	add.s32 	%r68, %r67, %r66;
	ld.shared.f32 	%f59, [%r68];
	abs.f32 	%f60, %f59;
	add.f32 	%f61, %f58, %f60;
	abs.f32 	%f62, %f61;
	add.s32 	%r69, %r68, %r66;
	ld.shared.f32 	%f63, [%r69];
	abs.f32 	%f64, %f63;
	add.f32 	%f83, %f62, %f64;
	add.s32 	%r84, %r84, 4;
$L__BB59_11:
	setp.eq.s32 	%p10, %r25, 0;
	@%p10 bra 	$L__BB59_16;
	setp.eq.s32 	%p11, %r25, 1;
	@%p11 bra 	$L__BB59_14;
	abs.f32 	%f66, %f83;
	mul.lo.s32 	%r70, %r84, %r2;
	shl.b32 	%r71, %r70, 2;
	add.s32 	%r72, %r8, %r71;
	ld.shared.f32 	%f67, [%r72];
	abs.f32 	%f68, %f67;
	add.f32 	%f69, %f66, %f68;
	abs.f32 	%f70, %f69;
	shl.b32 	%r73, %r2, 2;
	add.s32 	%r74, %r72, %r73;
	ld.shared.f32 	%f71, [%r74];
	abs.f32 	%f72, %f71;
	add.f32 	%f83, %f70, %f72;
	add.s32 	%r84, %r84, 2;
$L__BB59_14:
	and.b32  	%r75, %r9, 1;
	setp.eq.b32 	%p12, %r75, 1;
	not.pred 	%p13, %p12;
	@%p13 bra 	$L__BB59_16;
	abs.f32 	%f73, %f83;
	mul.lo.s32 	%r76, %r84, %r2;
	shl.b32 	%r77, %r76, 2;
	add.s32 	%r78, %r8, %r77;
	ld.shared.f32 	%f74, [%r78];
	abs.f32 	%f75, %f74;
	add.f32 	%f83, %f73, %f75;
$L__BB59_16:
	st.shared.f32 	[%r8], %f83;
$L__BB59_17:
	cvt.u64.u32 	%rd11, %r4;
	mad.lo.s64 	%rd12, %rd4, %rd11, %rd1;
	cvta.to.global.u64 	%rd13, %rd2;
	shl.b64 	%rd14, %rd12, 2;
	add.s64 	%rd15, %rd13, %rd14;
	st.global.f32 	[%rd15], %f83;
$L__BB59_18:
	ret;

}
	// .globl	contiguous_reduce_f64
.visible .entry contiguous_reduce_f64(
	.param .u64 .ptr .align 1 contiguous_reduce_f64_param_0,
	.param .u64 .ptr .align 1 contiguous_reduce_f64_param_1,
	.param .u64 contiguous_reduce_f64_param_2
)
{
	.reg .pred 	%p<8>;
	.reg .b32 	%r<16>;
	.reg .b64 	%rd<17>;
	.reg .b64 	%fd<43>;

	ld.param.u64 	%rd4, [contiguous_reduce_f64_param_0];
	ld.param.u64 	%rd6, [contiguous_reduce_f64_param_1];
	ld.param.u64 	%rd5, [contiguous_reduce_f64_param_2];
	cvta.to.global.u64 	%rd1, %rd6;
	mov.u32 	%r1, %tid.x;
	mov.u32 	%r2, %ctaid.x;
	mov.u32 	%r15, %ntid.x;
	mul.lo.s32 	%r8, %r2, %r15;
	shl.b32 	%r9, %r8, 1;
	add.s32 	%r4, %r9, %r1;
	shl.b32 	%r10, %r1, 3;
	mov.u32 	%r11, sdata_f64;
	add.s32 	%r5, %r11, %r10;
	mov.b64 	%rd7, 0;
	st.shared.u64 	[%r5], %rd7;
	add.s32 	%r12, %r4, %r15;
	cvt.u64.u32 	%rd2, %r12;
	setp.le.u64 	%p1, %rd5, %rd2;
	@%p1 bra 	$L__BB60_2;
	mul.wide.u32 	%rd10, %r4, 8;
	add.s64 	%rd11, %rd1, %rd10;
	ld.global.f64 	%fd2, [%rd11];
	abs.f64 	%fd3, %fd2;
	shl.b64 	%rd12, %rd2, 3;
	add.s64 	%rd13, %rd1, %rd12;
	ld.global.f64 	%fd4, [%rd13];
	abs.f64 	%fd5, %fd4;
	add.f64 	%fd6, %fd3, %fd5;
	st.shared.f64 	[%r5], %fd6;
	bra.uni 	$L__BB60_4;
$L__BB60_2:
	cvt.u64.u32 	%rd3, %r4;
	setp.le.u64 	%p2, %rd5, %rd3;
	@%p2 bra 	$L__BB60_4;
	shl.b64 	%rd8, %rd3, 3;
	add.s64 	%rd9, %rd1, %rd8;
	ld.global.f64 	%fd1, [%rd9];
	st.shared.f64 	[%r5], %fd1;
$L__BB60_4:
	bar.sync 	0;
	setp.lt.u32 	%p3, %r15, 66;
	@%p3 bra 	$L__BB60_8;
$L__BB60_5:
	shr.u32 	%r7, %r15, 1;
	setp.ge.u32 	%p4, %r1, %r7;
	@%p4 bra 	$L__BB60_7;
	ld.shared.f64 	%fd7, [%r5];
	abs.f64 	%fd8, %fd7;
	shl.b32 	%r13, %r7, 3;
	add.s32 	%r14, %r5, %r13;
	ld.shared.f64 	%fd9, [%r14];
	abs.f64 	%fd10, %fd9;
	add.f64 	%fd11, %fd8, %fd10;
	st.shared.f64 	[%r5], %fd11;
$L__BB60_7:
	bar.sync 	0;
	setp.gt.u32 	%p5, %r15, 131;
	mov.u32 	%r15, %r7;
	@%p5 bra 	$L__BB60_5;
$L__BB60_8:
	setp.gt.u32 	%p6, %r1, 31;
	@%p6 bra 	$L__BB60_11;
	ld.volatile.shared.f64 	%fd12, [%r5];
	abs.f64 	%fd13, %fd12;
	ld.volatile.shared.f64 	%fd14, [%r5+256];
	abs.f64 	%fd15, %fd14;
	add.f64 	%fd16, %fd13, %fd15;
	st.volatile.shared.f64 	[%r5], %fd16;
	ld.volatile.shared.f64 	%fd17, [%r5];
	abs.f64 	%fd18, %fd17;
	ld.volatile.shared.f64 	%fd19, [%r5+128];
	abs.f64 	%fd20, %fd19;
	add.f64 	%fd21, %fd18, %fd20;
	st.volatile.shared.f64 	[%r5], %fd21;
	ld.volatile.shared.f64 	%fd22, [%r5];
	abs.f64 	%fd23, %fd22;
	ld.volatile.shared.f64 	%fd24, [%r5+64];
	abs.f64 	%fd25, %fd24;
	add.f64 	%fd26, %fd23, %fd25;
	st.volatile.shared.f64 	[%r5], %fd26;
	ld.volatile.shared.f64 	%fd27, [%r5];
	abs.f64 	%fd28, %fd27;
	ld.volatile.shared.f64 	%fd29, [%r5+32];
	abs.f64 	%fd30, %fd29;
	add.f64 	%fd31, %fd28, %fd30;
	st.volatile.shared.f64 	[%r5], %fd31;
	ld.volatile.shared.f64 	%fd32, [%r5];
	abs.f64 	%fd33, %fd32;
	ld.volatile.shared.f64 	%fd34, [%r5+16];
	abs.f64 	%fd35, %fd34;
	add.f64 	%fd36, %fd33, %fd35;
	st.volatile.shared.f64 	[%r5], %fd36;
	ld.volatile.shared.f64 	%fd37, [%r5];
	abs.f64 	%fd38, %fd37;
	ld.volatile.shared.f64 	%fd39, [%r5+8];
	abs.f64 	%fd40, %fd39;
	add.f64 	%fd41, %fd38, %fd40;
	st.volatile.shared.f64 	[%r5], %fd41;
	setp.ne.s32 	%p7, %r1, 0;
	@%p7 bra 	$L__BB60_11;
	ld.shared.f64 	%fd42, [sdata_f64];
	cvta.to.global.u64 	%rd14, %rd4;
	mul.wide.u32 	%rd15, %r2, 8;
	add.s64 	%rd16, %rd14, %rd15;
	st.global.f64 	[%rd16], %fd42;
$L__BB60_11:
	ret;

}
	// .globl	uncontiguous_reduce_f64
.visible .entry uncontiguous_reduce_f64(
	.param .u64 .ptr .align 1 uncontiguous_reduce_f64_param_0,
	.param .u64 .ptr .align 1 uncontiguous_reduce_f64_param_1,
	.param .u64 .ptr .align 1 uncontiguous_reduce_f64_param_2,
	.param .u64 .ptr .align 1 uncontiguous_reduce_f64_param_3,
	.param .u64 uncontiguous_reduce_f64_param_4,
	.param .u64 uncontiguous_reduce_f64_param_5
)
{
	.reg .pred 	%p<53>;
	.reg .b32 	%r<212>;
	.reg .b64 	%rd<559>;
	.reg .b64 	%fd<43>;

	ld.param.u64 	%rd260, [uncontiguous_reduce_f64_param_0];
	ld.param.u64 	%rd263, [uncontiguous_reduce_f64_param_1];
	ld.param.u64 	%rd264, [uncontiguous_reduce_f64_param_2];
	ld.param.u64 	%rd265, [uncontiguous_reduce_f64_param_3];
	ld.param.u64 	%rd261, [uncontiguous_reduce_f64_param_4];
	ld.param.u64 	%rd262, [uncontiguous_reduce_f64_param_5];
	cvta.to.global.u64 	%rd1, %rd265;
	cvta.to.global.u64 	%rd2, %rd264;
	cvta.to.global.u64 	%rd3, %rd263;
	mov.u32 	%r1, %tid.x;
	mov.u32 	%r2, %ctaid.x;
	mov.u32 	%r211, %ntid.x;
	mul.lo.s32 	%r52, %r2, %r211;
	shl.b32 	%r53, %r52, 1;
	add.s32 	%r4, %r53, %r1;
	shl.b32 	%r54, %r1, 3;
	mov.u32 	%r55, sdata_f64;
	add.s32 	%r5, %r55, %r54;
	mov.b64 	%rd266, 0;
	st.shared.u64 	[%r5], %rd266;
	add.s32 	%r56, %r4, %r211;
	cvt.u64.u32 	%rd512, %r56;
	setp.le.u64 	%p1, %rd262, %rd512;
	@%p1 bra 	$L__BB61_54;
	cvt.u32.u64 	%r6, %rd261;
	add.s32 	%r205, %r6, -1;
	setp.lt.s32 	%p27, %r205, 0;
	mov.b64 	%rd516, 0;
	mov.u64 	%rd517, %rd516;
	@%p27 bra 	$L__BB61_53;
	cvt.u64.u32 	%rd513, %r4;
	setp.lt.u32 	%p28, %r205, 3;
	mov.b64 	%rd517, 0;
	mov.u64 	%rd516, %rd517;
	@%p28 bra 	$L__BB61_30;
	add.s32 	%r203, %r6, -2;
	and.b32  	%r132, %r6, -4;
	neg.s32 	%r202, %r132;
	mov.b64 	%rd517, 0;
$L__BB61_4:
	.pragma "nounroll";
	add.s32 	%r12, %r203, 1;
	mul.wide.u32 	%rd398, %r12, 8;
	add.s64 	%rd399, %rd2, %rd398;
	ld.global.u64 	%rd10, [%rd399];
	or.b64  	%rd400, %rd513, %rd10;
	and.b64  	%rd401, %rd400, -4294967296;
	setp.ne.s64 	%p29, %rd401, 0;
	@%p29 bra 	$L__BB61_6;
	cvt.u32.u64 	%r133, %rd10;
	cvt.u32.u64 	%r134, %rd513;
	div.u32 	%r135, %r134, %r133;
	mul.lo.s32 	%r136, %r135, %r133;
	sub.s32 	%r137, %r134, %r136;
	cvt.u64.u32 	%rd478, %r135;
	cvt.u64.u32 	%rd479, %r137;
	bra.uni 	$L__BB61_7;
$L__BB61_6:
	div.s64 	%rd478, %rd513, %rd10;
	mul.lo.s64 	%rd402, %rd478, %rd10;
	sub.s64 	%rd479, %rd513, %rd402;
$L__BB61_7:
	mul.wide.u32 	%rd403, %r12, 8;
	add.s64 	%rd404, %rd1, %rd403;
	ld.global.u64 	%rd17, [%rd404];
	mad.lo.s64 	%rd18, %rd17, %rd479, %rd516;
	or.b64  	%rd405, %rd512, %rd10;
	and.b64  	%rd406, %rd405, -4294967296;
	setp.ne.s64 	%p30, %rd406, 0;
	@%p30 bra 	$L__BB61_9;
	cvt.u32.u64 	%r138, %rd10;
	cvt.u32.u64 	%r139, %rd512;
	div.u32 	%r140, %r139, %r138;
	mul.lo.s32 	%r141, %r140, %r138;
	sub.s32 	%r142, %r139, %r141;
	cvt.u64.u32 	%rd480, %r140;
	cvt.u64.u32 	%rd481, %r142;
	bra.uni 	$L__BB61_10;
$L__BB61_9:
	div.s64 	%rd480, %rd512, %rd10;
	mul.lo.s64 	%rd407, %rd480, %rd10;
	sub.s64 	%rd481, %rd512, %rd407;
$L__BB61_10:
	mad.lo.s64 	%rd25, %rd481, %rd17, %rd517;
	add.s32 	%r13, %r203, -2;
	mul.wide.u32 	%rd408, %r203, 8;
	add.s64 	%rd409, %rd2, %rd408;
	ld.global.u64 	%rd26, [%rd409];
	or.b64  	%rd410, %rd478, %rd26;
	and.b64  	%rd411, %rd410, -4294967296;
	setp.ne.s64 	%p31, %rd411, 0;
	@%p31 bra 	$L__BB61_12;
	cvt.u32.u64 	%r143, %rd26;
	cvt.u32.u64 	%r144, %rd478;
	div.u32 	%r145, %r144, %r143;
	mul.lo.s32 	%r146, %r145, %r143;
	sub.s32 	%r147, %r144, %r146;
	cvt.u64.u32 	%rd482, %r145;
	cvt.u64.u32 	%rd483, %r147;
	bra.uni 	$L__BB61_13;
$L__BB61_12:
	div.s64 	%rd482, %rd478, %rd26;
	mul.lo.s64 	%rd412, %rd482, %rd26;
	sub.s64 	%rd483, %rd478, %rd412;
$L__BB61_13:
	mul.wide.u32 	%rd413, %r203, 8;
	add.s64 	%rd414, %rd1, %rd413;
	ld.global.u64 	%rd33, [%rd414];
	mad.lo.s64 	%rd34, %rd33, %rd483, %rd18;
	or.b64  	%rd415, %rd480, %rd26;
	and.b64  	%rd416, %rd415, -4294967296;
	setp.ne.s64 	%p32, %rd416, 0;
	@%p32 bra 	$L__BB61_15;
	cvt.u32.u64 	%r148, %rd26;
	cvt.u32.u64 	%r149, %rd480;
	div.u32 	%r150, %r149, %r148;
	mul.lo.s32 	%r151, %r150, %r148;
	sub.s32 	%r152, %r149, %r151;
	cvt.u64.u32 	%rd484, %r150;
	cvt.u64.u32 	%rd485, %r152;
	bra.uni 	$L__BB61_16;
$L__BB61_15:
	div.s64 	%rd484, %rd480, %rd26;
	mul.lo.s64 	%rd417, %rd484, %rd26;
	sub.s64 	%rd485, %rd480, %rd417;
$L__BB61_16:
	mad.lo.s64 	%rd41, %rd485, %rd33, %rd25;
	add.s32 	%r14, %r203, -1;
	mul.wide.u32 	%rd418, %r14, 8;
	add.s64 	%rd419, %rd2, %rd418;
	ld.global.u64 	%rd42, [%rd419];
	or.b64  	%rd420, %rd482, %rd42;
	and.b64  	%rd421, %rd420, -4294967296;
	setp.ne.s64 	%p33, %rd421, 0;
	@%p33 bra 	$L__BB61_18;
	cvt.u32.u64 	%r153, %rd42;
	cvt.u32.u64 	%r154, %rd482;
	div.u32 	%r155, %r154, %r153;
	mul.lo.s32 	%r156, %r155, %r153;
	sub.s32 	%r157, %r154, %r156;
	cvt.u64.u32 	%rd486, %r155;
	cvt.u64.u32 	%rd487, %r157;
	bra.uni 	$L__BB61_19;
$L__BB61_18:
	div.s64 	%rd486, %rd482, %rd42;
	mul.lo.s64 	%rd422, %rd486, %rd42;
	sub.s64 	%rd487, %rd482, %rd422;
$L__BB61_19:
	mul.wide.u32 	%rd423, %r14, 8;
	add.s64 	%rd424, %rd1, %rd423;
	ld.global.u64 	%rd49, [%rd424];
	mad.lo.s64 	%rd50, %rd49, %rd487, %rd34;
	or.b64  	%rd425, %rd484, %rd42;
	and.b64  	%rd426, %rd425, -4294967296;
	setp.ne.s64 	%p34, %rd426, 0;
	@%p34 bra 	$L__BB61_21;
	cvt.u32.u64 	%r158, %rd42;
	cvt.u32.u64 	%r159, %rd484;
	div.u32 	%r160, %r159, %r158;
	mul.lo.s32 	%r161, %r160, %r158;
	sub.s32 	%r162, %r159, %r161;
	cvt.u64.u32 	%rd488, %r160;
	cvt.u64.u32 	%rd489, %r162;
	bra.uni 	$L__BB61_22;
$L__BB61_21:
	div.s64 	%rd488, %rd484, %rd42;
	mul.lo.s64 	%rd427, %rd488, %rd42;
	sub.s64 	%rd489, %rd484, %rd427;
$L__BB61_22:
	mad.lo.s64 	%rd57, %rd489, %rd49, %rd41;
	mul.wide.u32 	%rd428, %r13, 8;
	add.s64 	%rd429, %rd2, %rd428;
	ld.global.u64 	%rd58, [%rd429];
	or.b64  	%rd430, %rd486, %rd58;
	and.b64  	%rd431, %rd430, -4294967296;
	setp.ne.s64 	%p35, %rd431, 0;
	@%p35 bra 	$L__BB61_24;
	cvt.u32.u64 	%r163, %rd58;
	cvt.u32.u64 	%r164, %rd486;
	div.u32 	%r165, %r164, %r163;
	mul.lo.s32 	%r166, %r165, %r163;
	sub.s32 	%r167, %r164, %r166;
	cvt.u64.u32 	%rd513, %r165;
	cvt.u64.u32 	%rd491, %r167;
	bra.uni 	$L__BB61_25;
$L__BB61_24:
	div.s64 	%rd513, %rd486, %rd58;
	mul.lo.s64 	%rd432, %rd513, %rd58;
	sub.s64 	%rd491, %rd486, %rd432;
$L__BB61_25:
	mul.wide.u32 	%rd433, %r13, 8;
	add.s64 	%rd434, %rd1, %rd433;
	ld.global.u64 	%rd65, [%rd434];
	mad.lo.s64 	%rd516, %rd65, %rd491, %rd50;
	or.b64  	%rd435, %rd488, %rd58;
	and.b64  	%rd436, %rd435, -4294967296;
	setp.ne.s64 	%p36, %rd436, 0;
	@%p36 bra 	$L__BB61_27;
	cvt.u32.u64 	%r168, %rd58;
	cvt.u32.u64 	%r169, %rd488;
	div.u32 	%r170, %r169, %r168;
	mul.lo.s32 	%r171, %r170, %r168;
	sub.s32 	%r172, %r169, %r171;
	cvt.u64.u32 	%rd512, %r170;
	cvt.u64.u32 	%rd493, %r172;
	bra.uni 	$L__BB61_28;
$L__BB61_27:
	div.s64 	%rd512, %rd488, %rd58;
	mul.lo.s64 	%rd437, %rd512, %rd58;
	sub.s64 	%rd493, %rd488, %rd437;
$L__BB61_28:
	mad.lo.s64 	%rd517, %rd493, %rd65, %rd57;
	add.s32 	%r203, %r203, -4;
	add.s32 	%r202, %r202, 4;
	setp.ne.s32 	%p37, %r202, 0;
	@%p37 bra 	$L__BB61_4;
	add.s32 	%r205, %r203, 1;
$L__BB61_30:
	and.b32  	%r19, %r6, 3;
	setp.eq.s32 	%p38, %r19, 0;
	@%p38 bra 	$L__BB61_53;
	setp.eq.s32 	%p39, %r19, 1;
	@%p39 bra 	$L__BB61_45;
	mul.wide.u32 	%rd439, %r205, 8;
	add.s64 	%rd440, %rd2, %rd439;
	ld.global.u64 	%rd80, [%rd440];
	or.b64  	%rd441, %rd513, %rd80;
	and.b64  	%rd442, %rd441, -4294967296;
	setp.ne.s64 	%p40, %rd442, 0;
	@%p40 bra 	$L__BB61_34;
	cvt.u32.u64 	%r173, %rd80;
	cvt.u32.u64 	%r174, %rd513;
	div.u32 	%r175, %r174, %r173;
	mul.lo.s32 	%r176, %r175, %r173;
	sub.s32 	%r177, %r174, %r176;
	cvt.u64.u32 	%rd500, %r175;
	cvt.u64.u32 	%rd501, %r177;
	bra.uni 	$L__BB61_35;
$L__BB61_34:
	div.s64 	%rd500, %rd513, %rd80;
	mul.lo.s64 	%rd443, %rd500, %rd80;
	sub.s64 	%rd501, %rd513, %rd443;
$L__BB61_35:
	add.s64 	%rd445, %rd1, %rd439;
	ld.global.u64 	%rd87, [%rd445];
	mad.lo.s64 	%rd88, %rd87, %rd501, %rd516;
	or.b64  	%rd446, %rd512, %rd80;
	and.b64  	%rd447, %rd446, -4294967296;
	setp.ne.s64 	%p41, %rd447, 0;
	@%p41 bra 	$L__BB61_37;
	cvt.u32.u64 	%r178, %rd80;
	cvt.u32.u64 	%r179, %rd512;
	div.u32 	%r180, %r179, %r178;
	mul.lo.s32 	%r181, %r180, %r178;
	sub.s32 	%r182, %r179, %r181;
	cvt.u64.u32 	%rd502, %r180;
	cvt.u64.u32 	%rd503, %r182;
	bra.uni 	$L__BB61_38;
$L__BB61_37:
	div.s64 	%rd502, %rd512, %rd80;
	mul.lo.s64 	%rd448, %rd502, %rd80;
	sub.s64 	%rd503, %rd512, %rd448;
$L__BB61_38:
	mad.lo.s64 	%rd95, %rd503, %rd87, %rd517;
	add.s32 	%r20, %r205, -1;
	mul.wide.u32 	%rd449, %r20, 8;
	add.s64 	%rd450, %rd2, %rd449;
	ld.global.u64 	%rd96, [%rd450];
	or.b64  	%rd451, %rd500, %rd96;
	and.b64  	%rd452, %rd451, -4294967296;
	setp.ne.s64 	%p42, %rd452, 0;
	@%p42 bra 	$L__BB61_40;
	cvt.u32.u64 	%r183, %rd96;
	cvt.u32.u64 	%r184, %rd500;
	div.u32 	%r185, %r184, %r183;
	mul.lo.s32 	%r186, %r185, %r183;
	sub.s32 	%r187, %r184, %r186;
	cvt.u64.u32 	%rd513, %r185;
	cvt.u64.u32 	%rd505, %r187;
	bra.uni 	$L__BB61_41;
$L__BB61_40:
	div.s64 	%rd513, %rd500, %rd96;
	mul.lo.s64 	%rd453, %rd513, %rd96;
	sub.s64 	%rd505, %rd500, %rd453;
$L__BB61_41:
	add.s64 	%rd455, %rd1, %rd449;
	ld.global.u64 	%rd103, [%rd455];
	mad.lo.s64 	%rd516, %rd103, %rd505, %rd88;
	or.b64  	%rd456, %rd502, %rd96;
	and.b64  	%rd457, %rd456, -4294967296;
	setp.ne.s64 	%p43, %rd457, 0;
	@%p43 bra 	$L__BB61_43;
	cvt.u32.u64 	%r188, %rd96;
	cvt.u32.u64 	%r189, %rd502;
	div.u32 	%r190, %r189, %r188;
	mul.lo.s32 	%r191, %r190, %r188;
	sub.s32 	%r192, %r189, %r191;
	cvt.u64.u32 	%rd512, %r190;
	cvt.u64.u32 	%rd507, %r192;
	bra.uni 	$L__BB61_44;
$L__BB61_43:
	div.s64 	%rd512, %rd502, %rd96;
	mul.lo.s64 	%rd458, %rd512, %rd96;
	sub.s64 	%rd507, %rd502, %rd458;
$L__BB61_44:
	mad.lo.s64 	%rd517, %rd507, %rd103, %rd95;
	add.s32 	%r205, %r205, -2;
$L__BB61_45:
	and.b32  	%r193, %r6, 1;
	setp.eq.b32 	%p44, %r193, 1;
	not.pred 	%p45, %p44;
	@%p45 bra 	$L__BB61_53;
	mul.wide.u32 	%rd459, %r205, 8;
	add.s64 	%rd460, %rd2, %rd459;
	ld.global.u64 	%rd118, [%rd460];
	or.b64  	%rd461, %rd513, %rd118;
	and.b64  	%rd462, %rd461, -4294967296;
	setp.ne.s64 	%p46, %rd462, 0;
	@%p46 bra 	$L__BB61_48;
	cvt.u32.u64 	%r194, %rd118;
	cvt.u32.u64 	%r195, %rd513;
	rem.u32 	%r196, %r195, %r194;
	cvt.u64.u32 	%rd514, %r196;
	bra.uni 	$L__BB61_49;
$L__BB61_48:
	rem.s64 	%rd514, %rd513, %rd118;
$L__BB61_49:
	add.s64 	%rd464, %rd1, %rd459;
	ld.global.u64 	%rd122, [%rd464];
	mad.lo.s64 	%rd516, %rd122, %rd514, %rd516;
	or.b64  	%rd465, %rd512, %rd118;
	and.b64  	%rd466, %rd465, -4294967296;
	setp.ne.s64 	%p47, %rd466, 0;
	@%p47 bra 	$L__BB61_51;
	cvt.u32.u64 	%r197, %rd118;
	cvt.u32.u64 	%r198, %rd512;
	rem.u32 	%r199, %r198, %r197;
	cvt.u64.u32 	%rd515, %r199;
	bra.uni 	$L__BB61_52;
$L__BB61_51:
	rem.s64 	%rd515, %rd512, %rd118;
$L__BB61_52:
	mad.lo.s64 	%rd517, %rd515, %rd122, %rd517;
$L__BB61_53:
	shl.b64 	%rd467, %rd516, 3;
	add.s64 	%rd468, %rd3, %rd467;
	ld.global.f64 	%fd2, [%rd468];
	abs.f64 	%fd3, %fd2;
	shl.b64 	%rd469, %rd517, 3;
	add.s64 	%rd470, %rd3, %rd469;
	ld.global.f64 	%fd4, [%rd470];
	abs.f64 	%fd5, %fd4;
	add.f64 	%fd6, %fd3, %fd5;
	st.shared.f64 	[%r5], %fd6;
	bra.uni 	$L__BB61_114;
$L__BB61_54:
	cvt.u64.u32 	%rd549, %r4;
	setp.le.u64 	%p2, %rd262, %rd549;
	@%p2 bra 	$L__BB61_114;
	cvt.u32.u64 	%r23, %rd261;
	add.s32 	%r209, %r23, -1;
	setp.lt.s32 	%p3, %r209, 0;
	mov.b64 	%rd558, 0;
	@%p3 bra 	$L__BB61_113;
	and.b32  	%r25, %r23, 7;
	setp.lt.u32 	%p4, %r209, 7;
	mov.b64 	%rd558, 0;
	@%p4 bra 	$L__BB61_84;
	add.s32 	%r207, %r23, -4;
	and.b32  	%r57, %r23, -8;
	neg.s32 	%r206, %r57;
	mov.b64 	%rd558, 0;
$L__BB61_58:
	.pragma "nounroll";
	add.s32 	%r30, %r207, 3;
	mul.wide.u32 	%rd271, %r30, 8;
	add.s64 	%rd272, %rd2, %rd271;
	ld.global.u64 	%rd133, [%rd272];
	or.b64  	%rd273, %rd549, %rd133;
	and.b64  	%rd274, %rd273, -4294967296;
	setp.ne.s64 	%p5, %rd274, 0;
	@%p5 bra 	$L__BB61_60;
	cvt.u32.u64 	%r58, %rd133;
	cvt.u32.u64 	%r59, %rd549;
	div.u32 	%r60, %r59, %r58;
	mul.lo.s32 	%r61, %r60, %r58;
	sub.s32 	%r62, %r59, %r61;
	cvt.u64.u32 	%rd520, %r60;
	cvt.u64.u32 	%rd521, %r62;
	bra.uni 	$L__BB61_61;
$L__BB61_60:
	div.s64 	%rd520, %rd549, %rd133;
	mul.lo.s64 	%rd275, %rd520, %rd133;
	sub.s64 	%rd521, %rd549, %rd275;
$L__BB61_61:
	add.s64 	%rd277, %rd1, %rd271;
	ld.global.u64 	%rd278, [%rd277];
	mad.lo.s64 	%rd140, %rd278, %rd521, %rd558;
	add.s32 	%r31, %r207, 2;
	mul.wide.u32 	%rd279, %r31, 8;
	add.s64 	%rd280, %rd2, %rd279;
	ld.global.u64 	%rd141, [%rd280];
	or.b64  	%rd281, %rd520, %rd141;
	and.b64  	%rd282, %rd281, -4294967296;
	setp.ne.s64 	%p6, %rd282, 0;
	@%p6 bra 	$L__BB61_63;
	cvt.u32.u64 	%r63, %rd141;
	cvt.u32.u64 	%r64, %rd520;
	div.u32 	%r65, %r64, %r63;
	mul.lo.s32 	%r66, %r65, %r63;
	sub.s32 	%r67, %r64, %r66;
	cvt.u64.u32 	%rd522, %r65;
	cvt.u64.u32 	%rd523, %r67;
	bra.uni 	$L__BB61_64;
$L__BB61_63:
	div.s64 	%rd522, %rd520, %rd141;
	mul.lo.s64 	%rd283, %rd522, %rd141;
	sub.s64 	%rd523, %rd520, %rd283;
$L__BB61_64:
	add.s64 	%rd285, %rd1, %rd279;
	ld.global.u64 	%rd286, [%rd285];
	mad.lo.s64 	%rd148, %rd286, %rd523, %rd140;
	add.s32 	%r32, %r207, 1;
	mul.wide.u32 	%rd287, %r32, 8;
	add.s64 	%rd288, %rd2, %rd287;
	ld.global.u64 	%rd149, [%rd288];
	or.b64  	%rd289, %rd522, %rd149;
	and.b64  	%rd290, %rd289, -4294967296;
	setp.ne.s64 	%p7, %rd290, 0;
	@%p7 bra 	$L__BB61_66;
	cvt.u32.u64 	%r68, %rd149;
	cvt.u32.u64 	%r69, %rd522;
	div.u32 	%r70, %r69, %r68;
	mul.lo.s32 	%r71, %r70, %r68;
	sub.s32 	%r72, %r69, %r71;
	cvt.u64.u32 	%rd524, %r70;
	cvt.u64.u32 	%rd525, %r72;
	bra.uni 	$L__BB61_67;
$L__BB61_66:
	div.s64 	%rd524, %rd522, %rd149;
	mul.lo.s64 	%rd291, %rd524, %rd149;
	sub.s64 	%rd525, %rd522, %rd291;
$L__BB61_67:
	add.s64 	%rd293, %rd1, %rd287;
	ld.global.u64 	%rd294, [%rd293];
	mad.lo.s64 	%rd156, %rd294, %rd525, %rd148;
	add.s32 	%r33, %r207, -4;
	mul.wide.u32 	%rd295, %r207, 8;
	add.s64 	%rd296, %rd2, %rd295;
	ld.global.u64 	%rd157, [%rd296];
	or.b64  	%rd297, %rd524, %rd157;
	and.b64  	%rd298, %rd297, -4294967296;
	setp.ne.s64 	%p8, %rd298, 0;
	@%p8 bra 	$L__BB61_69;
	cvt.u32.u64 	%r73, %rd157;
	cvt.u32.u64 	%r74, %rd524;
	div.u32 	%r75, %r74, %r73;
	mul.lo.s32 	%r76, %r75, %r73;
	sub.s32 	%r77, %r74, %r76;
	cvt.u64.u32 	%rd526, %r75;
	cvt.u64.u32 	%rd527, %r77;
	bra.uni 	$L__BB61_70;
$L__BB61_69:
	div.s64 	%rd526, %rd524, %rd157;
	mul.lo.s64 	%rd299, %rd526, %rd157;
	sub.s64 	%rd527, %rd524, %rd299;
$L__BB61_70:
	add.s64 	%rd301, %rd1, %rd295;
	ld.global.u64 	%rd302, [%rd301];
	mad.lo.s64 	%rd164, %rd302, %rd527, %rd156;
	add.s32 	%r34, %r207, -1;
	mul.wide.u32 	%rd303, %r34, 8;
	add.s64 	%rd304, %rd2, %rd303;
	ld.global.u64 	%rd165, [%rd304];
	or.b64  	%rd305, %rd526, %rd165;
	and.b64  	%rd306, %rd305, -4294967296;
	setp.ne.s64 	%p9, %rd306, 0;
	@%p9 bra 	$L__BB61_72;
	cvt.u32.u64 	%r78, %rd165;
	cvt.u32.u64 	%r79, %rd526;
	div.u32 	%r80, %r79, %r78;
	mul.lo.s32 	%r81, %r80, %r78;
	sub.s32 	%r82, %r79, %r81;
	cvt.u64.u32 	%rd528, %r80;
	cvt.u64.u32 	%rd529, %r82;
	bra.uni 	$L__BB61_73;
$L__BB61_72:
	div.s64 	%rd528, %rd526, %rd165;
	mul.lo.s64 	%rd307, %rd528, %rd165;
	sub.s64 	%rd529, %rd526, %rd307;
$L__BB61_73:
	add.s64 	%rd309, %rd1, %rd303;
	ld.global.u64 	%rd310, [%rd309];
	mad.lo.s64 	%rd172, %rd310, %rd529, %rd164;
	add.s32 	%r35, %r207, -2;
	mul.wide.u32 	%rd311, %r35, 8;
	add.s64 	%rd312, %rd2, %rd311;
	ld.global.u64 	%rd173, [%rd312];
	or.b64  	%rd313, %rd528, %rd173;
	and.b64  	%rd314, %rd313, -4294967296;
	setp.ne.s64 	%p10, %rd314, 0;
	@%p10 bra 	$L__BB61_75;
	cvt.u32.u64 	%r83, %rd173;
	cvt.u32.u64 	%r84, %rd528;
	div.u32 	%r85, %r84, %r83;
	mul.lo.s32 	%r86, %r85, %r83;
	sub.s32 	%r87, %r84, %r86;
	cvt.u64.u32 	%rd530, %r85;
	cvt.u64.u32 	%rd531, %r87;
	bra.uni 	$L__BB61_76;
$L__BB61_75:
	div.s64 	%rd530, %rd528, %rd173;
	mul.lo.s64 	%rd315, %rd530, %rd173;
	sub.s64 	%rd531, %rd528, %rd315;
$L__BB61_76:
	add.s64 	%rd317, %rd1, %rd311;
	ld.global.u64 	%rd318, [%rd317];
	mad.lo.s64 	%rd180, %rd318, %rd531, %rd172;
	add.s32 	%r36, %r207, -3;
	mul.wide.u32 	%rd319, %r36, 8;
	add.s64 	%rd320, %rd2, %rd319;
	ld.global.u64 	%rd181, [%rd320];
	or.b64  	%rd321, %rd530, %rd181;
	and.b64  	%rd322, %rd321, -4294967296;
	setp.ne.s64 	%p11, %rd322, 0;
	@%p11 bra 	$L__BB61_78;
	cvt.u32.u64 	%r88, %rd181;
	cvt.u32.u64 	%r89, %rd530;
	div.u32 	%r90, %r89, %r88;
	mul.lo.s32 	%r91, %r90, %r88;
	sub.s32 	%r92, %r89, %r91;
	cvt.u64.u32 	%rd532, %r90;
	cvt.u64.u32 	%rd533, %r92;
	bra.uni 	$L__BB61_79;
$L__BB61_78:
	div.s64 	%rd532, %rd530, %rd181;
	mul.lo.s64 	%rd323, %rd532, %rd181;
	sub.s64 	%rd533, %rd530, %rd323;
$L__BB61_79:
	add.s64 	%rd325, %rd1, %rd319;
	ld.global.u64 	%rd326, [%rd325];
	mad.lo.s64 	%rd188, %rd326, %rd533, %rd180;
	mul.wide.u32 	%rd327, %r33, 8;
	add.s64 	%rd328, %rd2, %rd327;
	ld.global.u64 	%rd189, [%rd328];
	or.b64  	%rd329, %rd532, %rd189;
	and.b64  	%rd330, %rd329, -4294967296;
	setp.ne.s64 	%p12, %rd330, 0;
	@%p12 bra 	$L__BB61_81;
	cvt.u32.u64 	%r93, %rd189;
	cvt.u32.u64 	%r94, %rd532;
	div.u32 	%r95, %r94, %r93;
	mul.lo.s32 	%r96, %r95, %r93;
	sub.s32 	%r97, %r94, %r96;
	cvt.u64.u32 	%rd549, %r95;
	cvt.u64.u32 	%rd535, %r97;
	bra.uni 	$L__BB61_82;
$L__BB61_81:
	div.s64 	%rd549, %rd532, %rd189;
	mul.lo.s64 	%rd331, %rd549, %rd189;
	sub.s64 	%rd535, %rd532, %rd331;
$L__BB61_82:
	add.s64 	%rd333, %rd1, %rd327;
	ld.global.u64 	%rd334, [%rd333];
	mad.lo.s64 	%rd558, %rd334, %rd535, %rd188;
	add.s32 	%r207, %r207, -8;
	add.s32 	%r206, %r206, 8;
	setp.ne.s32 	%p13, %r206, 0;
	@%p13 bra 	$L__BB61_58;
	add.s32 	%r209, %r207, 3;
$L__BB61_84:
	setp.eq.s32 	%p14, %r25, 0;
	@%p14 bra 	$L__BB61_113;
	and.b32  	%r41, %r23, 3;
	setp.lt.u32 	%p15, %r25, 4;
	@%p15 bra 	$L__BB61_99;
	mul.wide.u32 	%rd336, %r209, 8;
	add.s64 	%rd337, %rd2, %rd336;
	ld.global.u64 	%rd200, [%rd337];
	or.b64  	%rd338, %rd549, %rd200;
	and.b64  	%rd339, %rd338, -4294967296;
	setp.ne.s64 	%p16, %rd339, 0;
	@%p16 bra 	$L__BB61_88;
	cvt.u32.u64 	%r98, %rd200;
	cvt.u32.u64 	%r99, %rd549;
	div.u32 	%r100, %r99, %r98;
	mul.lo.s32 	%r101, %r100, %r98;
	sub.s32 	%r102, %r99, %r101;
	cvt.u64.u32 	%rd539, %r100;
	cvt.u64.u32 	%rd540, %r102;
	bra.uni 	$L__BB61_89;
$L__BB61_88:
	div.s64 	%rd539, %rd549, %rd200;
	mul.lo.s64 	%rd340, %rd539, %rd200;
	sub.s64 	%rd540, %rd549, %rd340;
$L__BB61_89:
	add.s64 	%rd342, %rd1, %rd336;
	ld.global.u64 	%rd343, [%rd342];
	mad.lo.s64 	%rd207, %rd343, %rd540, %rd558;
	add.s32 	%r42, %r209, -1;
	mul.wide.u32 	%rd344, %r42, 8;
	add.s64 	%rd345, %rd2, %rd344;
	ld.global.u64 	%rd208, [%rd345];
	or.b64  	%rd346, %rd539, %rd208;
	and.b64  	%rd347, %rd346, -4294967296;
	setp.ne.s64 	%p17, %rd347, 0;
	@%p17 bra 	$L__BB61_91;
	cvt.u32.u64 	%r103, %rd208;
	cvt.u32.u64 	%r104, %rd539;
	div.u32 	%r105, %r104, %r103;
	mul.lo.s32 	%r106, %r105, %r103;
	sub.s32 	%r107, %r104, %r106;
	cvt.u64.u32 	%rd541, %r105;
	cvt.u64.u32 	%rd542, %r107;
	bra.uni 	$L__BB61_92;
$L__BB61_91:
	div.s64 	%rd541, %rd539, %rd208;
	mul.lo.s64 	%rd348, %rd541, %rd208;
	sub.s64 	%rd542, %rd539, %rd348;
$L__BB61_92:
	add.s64 	%rd350, %rd1, %rd344;
	ld.global.u64 	%rd351, [%rd350];
	mad.lo.s64 	%rd215, %rd351, %rd542, %rd207;
	add.s32 	%r43, %r209, -2;
	mul.wide.u32 	%rd352, %r43, 8;
	add.s64 	%rd353, %rd2, %rd352;
	ld.global.u64 	%rd216, [%rd353];
	or.b64  	%rd354, %rd541, %rd216;
	and.b64  	%rd355, %rd354, -4294967296;
	setp.ne.s64 	%p18, %rd355, 0;
	@%p18 bra 	$L__BB61_94;
	cvt.u32.u64 	%r108, %rd216;
	cvt.u32.u64 	%r109, %rd541;
	div.u32 	%r110, %r109, %r108;
	mul.lo.s32 	%r111, %r110, %r108;
	sub.s32 	%r112, %r109, %r111;
	cvt.u64.u32 	%rd543, %r110;
	cvt.u64.u32 	%rd544, %r112;
	bra.uni 	$L__BB61_95;
$L__BB61_94:
	div.s64 	%rd543, %rd541, %rd216;
	mul.lo.s64 	%rd356, %rd543, %rd216;
	sub.s64 	%rd544, %rd541, %rd356;
$L__BB61_95:
	add.s64 	%rd358, %rd1, %rd352;
	ld.global.u64 	%rd359, [%rd358];
	mad.lo.s64 	%rd223, %rd359, %rd544, %rd215;
	add.s32 	%r44, %r209, -3;
	mul.wide.u32 	%rd360, %r44, 8;
	add.s64 	%rd361, %rd2, %rd360;
	ld.global.u64 	%rd224, [%rd361];
	or.b64  	%rd362, %rd543, %rd224;
	and.b64  	%rd363, %rd362, -4294967296;
	setp.ne.s64 	%p19, %rd363, 0;
	@%p19 bra 	$L__BB61_97;
	cvt.u32.u64 	%r113, %rd224;
	cvt.u32.u64 	%r114, %rd543;
	div.u32 	%r115, %r114, %r113;
	mul.lo.s32 	%r116, %r115, %r113;
	sub.s32 	%r117, %r114, %r116;
	cvt.u64.u32 	%rd549, %r115;
	cvt.u64.u32 	%rd546, %r117;
	bra.uni 	$L__BB61_98;
$L__BB61_97:
	div.s64 	%rd549, %rd543, %rd224;
	mul.lo.s64 	%rd364, %rd549, %rd224;
	sub.s64 	%rd546, %rd543, %rd364;
$L__BB61_98:
	add.s64 	%rd366, %rd1, %rd360;
	ld.global.u64 	%rd367, [%rd366];
	mad.lo.s64 	%rd558, %rd367, %rd546, %rd223;
	add.s32 	%r209, %r209, -4;
$L__BB61_99:
	setp.eq.s32 	%p20, %r41, 0;
	@%p20 bra 	$L__BB61_113;
	setp.eq.s32 	%p21, %r41, 1;
	@%p21 bra 	$L__BB61_108;
	mul.wide.u32 	%rd369, %r209, 8;
	add.s64 	%rd370, %rd2, %rd369;
	ld.global.u64 	%rd235, [%rd370];
	or.b64  	%rd371, %rd549, %rd235;
	and.b64  	%rd372, %rd371, -4294967296;
	setp.ne.s64 	%p22, %rd372, 0;
	@%p22 bra 	$L__BB61_103;
	cvt.u32.u64 	%r118, %rd235;
	cvt.u32.u64 	%r119, %rd549;
	div.u32 	%r120, %r119, %r118;
	mul.lo.s32 	%r121, %r120, %r118;
	sub.s32 	%r122, %r119, %r121;
	cvt.u64.u32 	%rd550, %r120;
	cvt.u64.u32 	%rd551, %r122;
	bra.uni 	$L__BB61_104;
$L__BB61_103:
	div.s64 	%rd550, %rd549, %rd235;
	mul.lo.s64 	%rd373, %rd550, %rd235;
	sub.s64 	%rd551, %rd549, %rd373;
$L__BB61_104:
	add.s64 	%rd375, %rd1, %rd369;
	ld.global.u64 	%rd376, [%rd375];
	mad.lo.s64 	%rd242, %rd376, %rd551, %rd558;
	add.s32 	%r47, %r209, -1;
	mul.wide.u32 	%rd377, %r47, 8;
	add.s64 	%rd378, %rd2, %rd377;
	ld.global.u64 	%rd243, [%rd378];
	or.b64  	%rd379, %rd550, %rd243;
	and.b64  	%rd380, %rd379, -4294967296;
	setp.ne.s64 	%p23, %rd380, 0;
	@%p23 bra 	$L__BB61_106;
	cvt.u32.u64 	%r123, %rd243;
	cvt.u32.u64 	%r124, %rd550;
	div.u32 	%r125, %r124, %r123;
	mul.lo.s32 	%r126, %r125, %r123;
	sub.s32 	%r127, %r124, %r126;
	cvt.u64.u32 	%rd549, %r125;
	cvt.u64.u32 	%rd553, %r127;
	bra.uni 	$L__BB61_107;
$L__BB61_106:
	div.s64 	%rd549, %rd550, %rd243;
	mul.lo.s64 	%rd381, %rd549, %rd243;
	sub.s64 	%rd553, %rd550, %rd381;
$L__BB61_107:
	add.s64 	%rd383, %rd1, %rd377;
	ld.global.u64 	%rd384, [%rd383];
	mad.lo.s64 	%rd558, %rd384, %rd553, %rd242;
	add.s32 	%r209, %r209, -2;
$L__BB61_108:
	and.b32  	%r128, %r23, 1;
	setp.eq.b32 	%p24, %r128, 1;
	not.pred 	%p25, %p24;
	@%p25 bra 	$L__BB61_113;
	mul.wide.u32 	%rd385, %r209, 8;
	add.s64 	%rd386, %rd2, %rd385;
	ld.global.u64 	%rd254, [%rd386];
	or.b64  	%rd387, %rd549, %rd254;
	and.b64  	%rd388, %rd387, -4294967296;
	setp.ne.s64 	%p26, %rd388, 0;
	@%p26 bra 	$L__BB61_111;
	cvt.u32.u64 	%r129, %rd254;
	cvt.u32.u64 	%r130, %rd549;
	rem.u32 	%r131, %r130, %r129;
	cvt.u64.u32 	%rd557, %r131;
	bra.uni 	$L__BB61_112;
$L__BB61_111:
	rem.s64 	%rd557, %rd549, %rd254;
$L__BB61_112:
	add.s64 	%rd390, %rd1, %rd385;
	ld.global.u64 	%rd391, [%rd390];
	mad.lo.s64 	%rd558, %rd391, %rd557, %rd558;
$L__BB61_113:
	shl.b64 	%rd392, %rd558, 3;
	add.s64 	%rd393, %rd3, %rd392;
	ld.global.f64 	%fd1, [%rd393];
	st.shared.f64 	[%r5], %fd1;
$L__BB61_114:
	bar.sync 	0;
	setp.lt.u32 	%p48, %r211, 66;
	@%p48 bra 	$L__BB61_118;
$L__BB61_115:
	shr.u32 	%r51, %r211, 1;
	setp.ge.u32 	%p49, %r1, %r51;
	@%p49 bra 	$L__BB61_117;
	ld.shared.f64 	%fd7, [%r5];
	abs.f64 	%fd8, %fd7;
	shl.b32 	%r200, %r51, 3;
	add.s32 	%r201, %r5, %r200;
	ld.shared.f64 	%fd9, [%r201];
	abs.f64 	%fd10, %fd9;
	add.f64 	%fd11, %fd8, %fd10;
	st.shared.f64 	[%r5], %fd11;
$L__BB61_117:
	bar.sync 	0;
	setp.gt.u32 	%p50, %r211, 131;
	mov.u32 	%r211, %r51;
	@%p50 bra 	$L__BB61_115;
$L__BB61_118:
	setp.gt.u32 	%p51, %r1, 31;
	@%p51 bra 	$L__BB61_121;
	ld.volatile.shared.f64 	%fd12, [%r5];
	abs.f64 	%fd13, %fd12;
	ld.volatile.shared.f64 	%fd14, [%r5+256];
	abs.f64 	%fd15, %fd14;
	add.f64 	%fd16, %fd13, %fd15;
	st.volatile.shared.f64 	[%r5], %fd16;
	ld.volatile.shared.f64 	%fd17, [%r5];
	abs.f64 	%fd18, %fd17;
	ld.volatile.shared.f64 	%fd19, [%r5+128];
	abs.f64 	%fd20, %fd19;
	add.f64 	%fd21, %fd18, %fd20;
	st.volatile.shared.f64 	[%r5], %fd21;
	ld.volatile.shared.f64 	%fd22, [%r5];
	abs.f64 	%fd23, %fd22;
	ld.volatile.shared.f64 	%fd24, [%r5+64];
	abs.f64 	%fd25, %fd24;
	add.f64 	%fd26, %fd23, %fd25;
	st.volatile.shared.f64 	[%r5], %fd26;
	ld.volatile.shared.f64 	%fd27, [%r5];
	abs.f64 	%fd28, %fd27;
	ld.volatile.shared.f64 	%fd29, [%r5+32];
	abs.f64 	%fd30, %fd29;
	add.f64 	%fd31, %fd28, %fd30;
	st.volatile.shared.f64 	[%r5], %fd31;
	ld.volatile.shared.f64 	%fd32, [%r5];
	abs.f64 	%fd33, %fd32;
	ld.volatile.shared.f64 	%fd34, [%r5+16];
	abs.f64 	%fd35, %fd34;
	add.f64 	%fd36, %fd33, %fd35;
	st.volatile.shared.f64 	[%r5], %fd36;
	ld.volatile.shared.f64 	%fd37, [%r5];
	abs.f64 	%fd38, %fd37;
	ld.volatile.shared.f64 	%fd39, [%r5+8];
	abs.f64 	%fd40, %fd39;
	add.f64 	%fd41, %fd38, %fd40;
	st.volatile.shared.f64 	[%r5], %fd41;
	setp.ne.s32 	%p52, %r1, 0;
	@%p52 bra 	$L__BB61_121;
	ld.shared.f64 	%fd42, [sdata_f64];
	cvta.to.global.u64 	%rd471, %rd260;
	mul.wide.u32 	%rd472, %r2, 8;
	add.s64 	%rd473, %rd471, %rd472;
	st.global.f64 	[%rd473], %fd42;
$L__BB61_121:
	ret;

}
	// .globl	contiguous_reduce2_f64
.visible .entry contiguous_reduce2_f64(
	.param .u64 .ptr .align 1 contiguous_reduce2_f64_param_0,
	.param .u64 .ptr .align 1 contiguous_reduce2_f64_param_1,
	.param .u64 .ptr .align 1 contiguous_reduce2_f64_param_2,
	.param .u64 .ptr .align 1 contiguous_reduce2_f64_param_3,
	.param .u64 contiguous_reduce2_f64_param_4,
	.param .u64 contiguous_reduce2_f64_param_5,
	.param .u64 contiguous_reduce2_f64_param_6
)
{
	.reg .pred 	%p<53>;
	.reg .b32 	%r<216>;
	.reg .b64 	%rd<573>;
	.reg .b64 	%fd<43>;

	ld.param.u64 	%rd266, [contiguous_reduce2_f64_param_1];
	ld.param.u64 	%rd267, [contiguous_reduce2_f64_param_2];
	ld.param.u64 	%rd268, [contiguous_reduce2_f64_param_3];
	ld.param.u64 	%rd263, [contiguous_reduce2_f64_param_4];
	ld.param.u64 	%rd264, [contiguous_reduce2_f64_param_5];
	ld.param.u64 	%rd265, [contiguous_reduce2_f64_param_6];
	cvta.to.global.u64 	%rd1, %rd268;
	cvta.to.global.u64 	%rd2, %rd267;
	cvta.to.global.u64 	%rd572, %rd266;
	mov.u32 	%r1, %tid.x;
	mov.u32 	%r2, %ctaid.x;
	mov.u32 	%r215, %ntid.x;
	mul.lo.s32 	%r51, %r2, %r215;
	shl.b32 	%r52, %r51, 1;
	add.s32 	%r4, %r52, %r1;
	shl.b32 	%r53, %r1, 3;
	mov.u32 	%r54, sdata_f64;
	add.s32 	%r5, %r54, %r53;
	mov.b64 	%rd269, 0;
	st.shared.u64 	[%r5], %rd269;
	add.s32 	%r55, %r4, %r215;
	cvt.u64.u32 	%rd4, %r55;
	setp.le.u64 	%p1, %rd264, %rd4;
	@%p1 bra 	$L__BB62_54;
	cvt.u64.u32 	%rd402, %r4;
	mov.u32 	%r132, %ctaid.y;
	cvt.u64.u32 	%rd403, %r132;
	mul.lo.s64 	%rd404, %rd264, %rd403;
	add.s64 	%rd526, %rd404, %rd402;
	add.s64 	%rd524, %rd404, %rd4;
	cvt.u32.u64 	%r6, %rd263;
	add.s32 	%r209, %r6, -1;
	setp.lt.s32 	%p27, %r209, 0;
	mov.b64 	%rd530, 0;
	mov.u64 	%rd531, %rd530;
	@%p27 bra 	$L__BB62_53;
	setp.lt.u32 	%p28, %r209, 3;
	mov.b64 	%rd531, 0;
	mov.u64 	%rd530, %rd531;
	@%p28 bra 	$L__BB62_30;
	add.s32 	%r207, %r6, -2;
	and.b32  	%r133, %r6, -4;
	neg.s32 	%r206, %r133;
	mov.b64 	%rd531, 0;
$L__BB62_4:
	.pragma "nounroll";
	add.s32 	%r12, %r207, 1;
	mul.wide.u32 	%rd408, %r12, 8;
	add.s64 	%rd409, %rd2, %rd408;
	ld.global.u64 	%rd11, [%rd409];
	or.b64  	%rd410, %rd526, %rd11;
	and.b64  	%rd411, %rd410, -4294967296;
	setp.ne.s64 	%p29, %rd411, 0;
	@%p29 bra 	$L__BB62_6;
	cvt.u32.u64 	%r134, %rd11;
	cvt.u32.u64 	%r135, %rd526;
	div.u32 	%r136, %r135, %r134;
	mul.lo.s32 	%r137, %r136, %r134;
	sub.s32 	%r138, %r135, %r137;
	cvt.u64.u32 	%rd492, %r136;
	cvt.u64.u32 	%rd493, %r138;
	bra.uni 	$L__BB62_7;
$L__BB62_6:
	div.s64 	%rd492, %rd526, %rd11;
	mul.lo.s64 	%rd412, %rd492, %rd11;
	sub.s64 	%rd493, %rd526, %rd412;
$L__BB62_7:
	mul.wide.u32 	%rd413, %r12, 8;
	add.s64 	%rd414, %rd1, %rd413;
	ld.global.u64 	%rd18, [%rd414];
	mad.lo.s64 	%rd19, %rd18, %rd493, %rd530;
	or.b64  	%rd415, %rd524, %rd11;
	and.b64  	%rd416, %rd415, -4294967296;
	setp.ne.s64 	%p30, %rd416, 0;
	@%p30 bra 	$L__BB62_9;
	cvt.u32.u64 	%r139, %rd11;
	cvt.u32.u64 	%r140, %rd524;
	div.u32 	%r141, %r140, %r139;
	mul.lo.s32 	%r142, %r141, %r139;
	sub.s32 	%r143, %r140, %r142;
	cvt.u64.u32 	%rd494, %r141;
	cvt.u64.u32 	%rd495, %r143;
	bra.uni 	$L__BB62_10;
$L__BB62_9:
	div.s64 	%rd494, %rd524, %rd11;
	mul.lo.s64 	%rd417, %rd494, %rd11;
	sub.s64 	%rd495, %rd524, %rd417;
$L__BB62_10:
	mad.lo.s64 	%rd26, %rd495, %rd18, %rd531;
	mul.wide.u32 	%rd418, %r207, 8;
	add.s64 	%rd419, %rd2, %rd418;
	ld.global.u64 	%rd27, [%rd419];
	or.b64  	%rd420, %rd492, %rd27;
	and.b64  	%rd421, %rd420, -4294967296;
	setp.ne.s64 	%p31, %rd421, 0;
	@%p31 bra 	$L__BB62_12;
	cvt.u32.u64 	%r144, %rd27;
	cvt.u32.u64 	%r145, %rd492;
	div.u32 	%r146, %r145, %r144;
	mul.lo.s32 	%r147, %r146, %r144;
	sub.s32 	%r148, %r145, %r147;
	cvt.u64.u32 	%rd496, %r146;
	cvt.u64.u32 	%rd497, %r148;
	bra.uni 	$L__BB62_13;
$L__BB62_12:
	div.s64 	%rd496, %rd492, %rd27;
	mul.lo.s64 	%rd422, %rd496, %rd27;
	sub.s64 	%rd497, %rd492, %rd422;
$L__BB62_13:
	mul.wide.u32 	%rd423, %r207, 8;
	add.s64 	%rd424, %rd1, %rd423;
	ld.global.u64 	%rd34, [%rd424];
	mad.lo.s64 	%rd35, %rd34, %rd497, %rd19;
	or.b64  	%rd425, %rd494, %rd27;
	and.b64  	%rd426, %rd425, -4294967296;
	setp.ne.s64 	%p32, %rd426, 0;
	@%p32 bra 	$L__BB62_15;
	cvt.u32.u64 	%r149, %rd27;
	cvt.u32.u64 	%r150, %rd494;
	div.u32 	%r151, %r150, %r149;
	mul.lo.s32 	%r152, %r151, %r149;
	sub.s32 	%r153, %r150, %r152;
	cvt.u64.u32 	%rd498, %r151;
	cvt.u64.u32 	%rd499, %r153;
	bra.uni 	$L__BB62_16;
$L__BB62_15:
	div.s64 	%rd498, %rd494, %rd27;
	mul.lo.s64 	%rd427, %rd498, %rd27;
	sub.s64 	%rd499, %rd494, %rd427;
$L__BB62_16:
	mad.lo.s64 	%rd42, %rd499, %rd34, %rd26;
	add.s32 	%r13, %r207, -1;
	mul.wide.u32 	%rd428, %r13, 8;
	add.s64 	%rd429, %rd2, %rd428;
	ld.global.u64 	%rd43, [%rd429];
	or.b64  	%rd430, %rd496, %rd43;
	and.b64  	%rd431, %rd430, -4294967296;
	setp.ne.s64 	%p33, %rd431, 0;
	@%p33 bra 	$L__BB62_18;
	cvt.u32.u64 	%r154, %rd43;
	cvt.u32.u64 	%r155, %rd496;
	div.u32 	%r156, %r155, %r154;
	mul.lo.s32 	%r157, %r156, %r154;
	sub.s32 	%r158, %r155, %r157;
	cvt.u64.u32 	%rd500, %r156;
	cvt.u64.u32 	%rd501, %r158;
	bra.uni 	$L__BB62_19;
$L__BB62_18:
	div.s64 	%rd500, %rd496, %rd43;
	mul.lo.s64 	%rd432, %rd500, %rd43;
	sub.s64 	%rd501, %rd496, %rd432;
$L__BB62_19:
	mul.wide.u32 	%rd433, %r13, 8;
	add.s64 	%rd434, %rd1, %rd433;
	ld.global.u64 	%rd50, [%rd434];
	mad.lo.s64 	%rd51, %rd50, %rd501, %rd35;
	or.b64  	%rd435, %rd498, %rd43;
	and.b64  	%rd436, %rd435, -4294967296;
	setp.ne.s64 	%p34, %rd436, 0;
	@%p34 bra 	$L__BB62_21;
	cvt.u32.u64 	%r159, %rd43;
	cvt.u32.u64 	%r160, %rd498;
	div.u32 	%r161, %r160, %r159;
	mul.lo.s32 	%r162, %r161, %r159;
	sub.s32 	%r163, %r160, %r162;
	cvt.u64.u32 	%rd502, %r161;
	cvt.u64.u32 	%rd503, %r163;
	bra.uni 	$L__BB62_22;
$L__BB62_21:
	div.s64 	%rd502, %rd498, %rd43;
	mul.lo.s64 	%rd437, %rd502, %rd43;
	sub.s64 	%rd503, %rd498, %rd437;
$L__BB62_22:
	mad.lo.s64 	%rd58, %rd503, %rd50, %rd42;
	add.s32 	%r164, %r207, -2;
	mul.wide.u32 	%rd438, %r164, 8;
	add.s64 	%rd439, %rd2, %rd438;
	ld.global.u64 	%rd59, [%rd439];
	or.b64  	%rd440, %rd500, %rd59;
	and.b64  	%rd441, %rd440, -4294967296;
	setp.ne.s64 	%p35, %rd441, 0;
	@%p35 bra 	$L__BB62_24;
	cvt.u32.u64 	%r165, %rd59;
	cvt.u32.u64 	%r166, %rd500;
	div.u32 	%r167, %r166, %r165;
	mul.lo.s32 	%r168, %r167, %r165;
	sub.s32 	%r169, %r166, %r168;
	cvt.u64.u32 	%rd526, %r167;
	cvt.u64.u32 	%rd505, %r169;
	bra.uni 	$L__BB62_25;
$L__BB62_24:
	div.s64 	%rd526, %rd500, %rd59;
	mul.lo.s64 	%rd442, %rd526, %rd59;
	sub.s64 	%rd505, %rd500, %rd442;
$L__BB62_25:
	mul.wide.u32 	%rd443, %r164, 8;
	add.s64 	%rd444, %rd1, %rd443;
	ld.global.u64 	%rd66, [%rd444];
	mad.lo.s64 	%rd530, %rd66, %rd505, %rd51;
	or.b64  	%rd445, %rd502, %rd59;
	and.b64  	%rd446, %rd445, -4294967296;
	setp.ne.s64 	%p36, %rd446, 0;
	@%p36 bra 	$L__BB62_27;
	cvt.u32.u64 	%r171, %rd59;
	cvt.u32.u64 	%r172, %rd502;
	div.u32 	%r173, %r172, %r171;
	mul.lo.s32 	%r174, %r173, %r171;
	sub.s32 	%r175, %r172, %r174;
	cvt.u64.u32 	%rd524, %r173;
	cvt.u64.u32 	%rd507, %r175;
	bra.uni 	$L__BB62_28;
$L__BB62_27:
	div.s64 	%rd524, %rd502, %rd59;
	mul.lo.s64 	%rd447, %rd524, %rd59;
	sub.s64 	%rd507, %rd502, %rd447;
$L__BB62_28:
	mad.lo.s64 	%rd531, %rd507, %rd66, %rd58;
	add.s32 	%r207, %r207, -4;
	add.s32 	%r206, %r206, 4;
	setp.ne.s32 	%p37, %r206, 0;
	@%p37 bra 	$L__BB62_4;
	add.s32 	%r209, %r207, 1;
$L__BB62_30:
	and.b32  	%r18, %r6, 3;
	setp.eq.s32 	%p38, %r18, 0;
	@%p38 bra 	$L__BB62_53;
	setp.eq.s32 	%p39, %r18, 1;
	@%p39 bra 	$L__BB62_45;
	mul.wide.u32 	%rd449, %r209, 8;
	add.s64 	%rd450, %rd2, %rd449;
	ld.global.u64 	%rd81, [%rd450];
	or.b64  	%rd451, %rd526, %rd81;
	and.b64  	%rd452, %rd451, -4294967296;
	setp.ne.s64 	%p40, %rd452, 0;
	@%p40 bra 	$L__BB62_34;
	cvt.u32.u64 	%r176, %rd81;
	cvt.u32.u64 	%r177, %rd526;
	div.u32 	%r178, %r177, %r176;
	mul.lo.s32 	%r179, %r178, %r176;
	sub.s32 	%r180, %r177, %r179;
	cvt.u64.u32 	%rd514, %r178;
	cvt.u64.u32 	%rd515, %r180;
	bra.uni 	$L__BB62_35;
$L__BB62_34:
	div.s64 	%rd514, %rd526, %rd81;
	mul.lo.s64 	%rd453, %rd514, %rd81;
	sub.s64 	%rd515, %rd526, %rd453;
$L__BB62_35:
	add.s64 	%rd455, %rd1, %rd449;
	ld.global.u64 	%rd88, [%rd455];
	mad.lo.s64 	%rd89, %rd88, %rd515, %rd530;
	or.b64  	%rd456, %rd524, %rd81;
	and.b64  	%rd457, %rd456, -4294967296;
	setp.ne.s64 	%p41, %rd457, 0;
	@%p41 bra 	$L__BB62_37;
	cvt.u32.u64 	%r181, %rd81;
	cvt.u32.u64 	%r182, %rd524;
	div.u32 	%r183, %r182, %r181;
	mul.lo.s32 	%r184, %r183, %r181;
	sub.s32 	%r185, %r182, %r184;
	cvt.u64.u32 	%rd516, %r183;
	cvt.u64.u32 	%rd517, %r185;
	bra.uni 	$L__BB62_38;
$L__BB62_37:
	div.s64 	%rd516, %rd524, %rd81;
	mul.lo.s64 	%rd458, %rd516, %rd81;
	sub.s64 	%rd517, %rd524, %rd458;
$L__BB62_38:
	mad.lo.s64 	%rd96, %rd517, %rd88, %rd531;
	add.s32 	%r19, %r209, -1;
	mul.wide.u32 	%rd459, %r19, 8;
	add.s64 	%rd460, %rd2, %rd459;
	ld.global.u64 	%rd97, [%rd460];
	or.b64  	%rd461, %rd514, %rd97;
	and.b64  	%rd462, %rd461, -4294967296;
	setp.ne.s64 	%p42, %rd462, 0;
	@%p42 bra 	$L__BB62_40;
	cvt.u32.u64 	%r186, %rd97;
	cvt.u32.u64 	%r187, %rd514;
	div.u32 	%r188, %r187, %r186;
	mul.lo.s32 	%r189, %r188, %r186;
	sub.s32 	%r190, %r187, %r189;
	cvt.u64.u32 	%rd526, %r188;
	cvt.u64.u32 	%rd519, %r190;
	bra.uni 	$L__BB62_41;
$L__BB62_40:
	div.s64 	%rd526, %rd514, %rd97;
	mul.lo.s64 	%rd463, %rd526, %rd97;
	sub.s64 	%rd519, %rd514, %rd463;
$L__BB62_41:
	add.s64 	%rd465, %rd1, %rd459;
	ld.global.u64 	%rd104, [%rd465];
	mad.lo.s64 	%rd530, %rd104, %rd519, %rd89;
	or.b64  	%rd466, %rd516, %rd97;
	and.b64  	%rd467, %rd466, -4294967296;
	setp.ne.s64 	%p43, %rd467, 0;
	@%p43 bra 	$L__BB62_43;
	cvt.u32.u64 	%r191, %rd97;
	cvt.u32.u64 	%r192, %rd516;
	div.u32 	%r193, %r192, %r191;
	mul.lo.s32 	%r194, %r193, %r191;
	sub.s32 	%r195, %r192, %r194;
	cvt.u64.u32 	%rd524, %r193;
	cvt.u64.u32 	%rd521, %r195;
	bra.uni 	$L__BB62_44;
$L__BB62_43:
	div.s64 	%rd524, %rd516, %rd97;
	mul.lo.s64 	%rd468, %rd524, %rd97;
	sub.s64 	%rd521, %rd516, %rd468;
$L__BB62_44:
	mad.lo.s64 	%rd531, %rd521, %rd104, %rd96;
	add.s32 	%r209, %r209, -2;
$L__BB62_45:
	and.b32  	%r196, %r6, 1;
	setp.eq.b32 	%p44, %r196, 1;
	not.pred 	%p45, %p44;
	@%p45 bra 	$L__BB62_53;
	mul.wide.u32 	%rd469, %r209, 8;
	add.s64 	%rd470, %rd2, %rd469;
	ld.global.u64 	%rd119, [%rd470];
	or.b64  	%rd471, %rd526, %rd119;
	and.b64  	%rd472, %rd471, -4294967296;
	setp.ne.s64 	%p46, %rd472, 0;
	@%p46 bra 	$L__BB62_48;
	cvt.u32.u64 	%r197, %rd119;
	cvt.u32.u64 	%r198, %rd526;
	rem.u32 	%r199, %r198, %r197;
	cvt.u64.u32 	%rd528, %r199;
	bra.uni 	$L__BB62_49;
$L__BB62_48:
	rem.s64 	%rd528, %rd526, %rd119;
$L__BB62_49:
	add.s64 	%rd474, %rd1, %rd469;
	ld.global.u64 	%rd123, [%rd474];
	mad.lo.s64 	%rd530, %rd123, %rd528, %rd530;
	or.b64  	%rd475, %rd524, %rd119;
	and.b64  	%rd476, %rd475, -4294967296;
	setp.ne.s64 	%p47, %rd476, 0;
	@%p47 bra 	$L__BB62_51;
	cvt.u32.u64 	%r200, %rd119;
	cvt.u32.u64 	%r201, %rd524;
	rem.u32 	%r202, %r201, %r200;
	cvt.u64.u32 	%rd529, %r202;
	bra.uni 	$L__BB62_52;
$L__BB62_51:
	rem.s64 	%rd529, %rd524, %rd119;
$L__BB62_52:
	mad.lo.s64 	%rd531, %rd529, %rd123, %rd531;
$L__BB62_53:
	shl.b64 	%rd477, %rd530, 3;
	add.s64 	%rd478, %rd572, %rd477;
	ld.global.f64 	%fd2, [%rd478];
	abs.f64 	%fd3, %fd2;
	shl.b64 	%rd479, %rd531, 3;
	add.s64 	%rd480, %rd572, %rd479;
	ld.global.f64 	%fd4, [%rd480];
	abs.f64 	%fd5, %fd4;
	add.f64 	%fd6, %fd3, %fd5;
	st.shared.f64 	[%r5], %fd6;
	bra.uni 	$L__BB62_114;
$L__BB62_54:
	cvt.u64.u32 	%rd131, %r4;
	setp.le.u64 	%p2, %rd264, %rd131;
	@%p2 bra 	$L__BB62_114;
	mov.u32 	%r56, %ctaid.y;
	cvt.u64.u32 	%rd270, %r56;
	mad.lo.s64 	%rd563, %rd264, %rd270, %rd131;
	cvt.u32.u64 	%r22, %rd263;
	add.s32 	%r213, %r22, -1;
	setp.lt.s32 	%p3, %r213, 0;
	@%p3 bra 	$L__BB62_113;
	and.b32  	%r24, %r22, 7;
	setp.lt.u32 	%p4, %r213, 7;
	@%p4 bra 	$L__BB62_84;
	add.s32 	%r211, %r22, -4;
	and.b32  	%r57, %r22, -8;
	neg.s32 	%r210, %r57;
$L__BB62_58:
	.pragma "nounroll";
	add.s32 	%r29, %r211, 3;
	mul.wide.u32 	%rd272, %r29, 8;
	add.s64 	%rd273, %rd2, %rd272;
	ld.global.u64 	%rd135, [%rd273];
	or.b64  	%rd274, %rd563, %rd135;
	and.b64  	%rd275, %rd274, -4294967296;
	setp.ne.s64 	%p5, %rd275, 0;
	@%p5 bra 	$L__BB62_60;
	cvt.u32.u64 	%r58, %rd135;
	cvt.u32.u64 	%r59, %rd563;
	div.u32 	%r60, %r59, %r58;
	mul.lo.s32 	%r61, %r60, %r58;
	sub.s32 	%r62, %r59, %r61;
	cvt.u64.u32 	%rd534, %r60;
	cvt.u64.u32 	%rd535, %r62;
	bra.uni 	$L__BB62_61;
$L__BB62_60:
	div.s64 	%rd534, %rd563, %rd135;
	mul.lo.s64 	%rd276, %rd534, %rd135;
	sub.s64 	%rd535, %rd563, %rd276;
$L__BB62_61:
	add.s64 	%rd278, %rd1, %rd272;
	ld.global.u64 	%rd279, [%rd278];
	mul.lo.s64 	%rd142, %rd279, %rd535;
	add.s32 	%r30, %r211, 2;
	mul.wide.u32 	%rd280, %r30, 8;
	add.s64 	%rd281, %rd2, %rd280;
	ld.global.u64 	%rd143, [%rd281];
	or.b64  	%rd282, %rd534, %rd143;
	and.b64  	%rd283, %rd282, -4294967296;
	setp.ne.s64 	%p6, %rd283, 0;
	@%p6 bra 	$L__BB62_63;
	cvt.u32.u64 	%r63, %rd143;
	cvt.u32.u64 	%r64, %rd534;
	div.u32 	%r65, %r64, %r63;
	mul.lo.s32 	%r66, %r65, %r63;
	sub.s32 	%r67, %r64, %r66;
	cvt.u64.u32 	%rd536, %r65;
	cvt.u64.u32 	%rd537, %r67;
	bra.uni 	$L__BB62_64;
$L__BB62_63:
	div.s64 	%rd536, %rd534, %rd143;
	mul.lo.s64 	%rd284, %rd536, %rd143;
	sub.s64 	%rd537, %rd534, %rd284;
$L__BB62_64:
	add.s64 	%rd286, %rd1, %rd280;
	ld.global.u64 	%rd287, [%rd286];
	mad.lo.s64 	%rd150, %rd287, %rd537, %rd142;
	add.s32 	%r31, %r211, 1;
	mul.wide.u32 	%rd288, %r31, 8;
	add.s64 	%rd289, %rd2, %rd288;
	ld.global.u64 	%rd151, [%rd289];
	or.b64  	%rd290, %rd536, %rd151;
	and.b64  	%rd291, %rd290, -4294967296;
	setp.ne.s64 	%p7, %rd291, 0;
	@%p7 bra 	$L__BB62_66;
	cvt.u32.u64 	%r68, %rd151;
	cvt.u32.u64 	%r69, %rd536;
	div.u32 	%r70, %r69, %r68;
	mul.lo.s32 	%r71, %r70, %r68;
	sub.s32 	%r72, %r69, %r71;
	cvt.u64.u32 	%rd538, %r70;
	cvt.u64.u32 	%rd539, %r72;
	bra.uni 	$L__BB62_67;
$L__BB62_66:
	div.s64 	%rd538, %rd536, %rd151;
	mul.lo.s64 	%rd292, %rd538, %rd151;
	sub.s64 	%rd539, %rd536, %rd292;
$L__BB62_67:
	add.s64 	%rd294, %rd1, %rd288;
	ld.global.u64 	%rd295, [%rd294];
	mad.lo.s64 	%rd158, %rd295, %rd539, %rd150;
	add.s32 	%r32, %r211, -4;
	mul.wide.u32 	%rd296, %r211, 8;
	add.s64 	%rd297, %rd2, %rd296;
	ld.global.u64 	%rd159, [%rd297];
	or.b64  	%rd298, %rd538, %rd159;
	and.b64  	%rd299, %rd298, -4294967296;
	setp.ne.s64 	%p8, %rd299, 0;
	@%p8 bra 	$L__BB62_69;
	cvt.u32.u64 	%r73, %rd159;
	cvt.u32.u64 	%r74, %rd538;
	div.u32 	%r75, %r74, %r73;
	mul.lo.s32 	%r76, %r75, %r73;
	sub.s32 	%r77, %r74, %r76;
	cvt.u64.u32 	%rd540, %r75;
	cvt.u64.u32 	%rd541, %r77;
	bra.uni 	$L__BB62_70;
$L__BB62_69:
	div.s64 	%rd540, %rd538, %rd159;
	mul.lo.s64 	%rd300, %rd540, %rd159;
	sub.s64 	%rd541, %rd538, %rd300;
$L__BB62_70:
	add.s64 	%rd302, %rd1, %rd296;
	ld.global.u64 	%rd303, [%rd302];
	mad.lo.s64 	%rd166, %rd303, %rd541, %rd158;
	add.s32 	%r33, %r211, -1;
	mul.wide.u32 	%rd304, %r33, 8;
	add.s64 	%rd305, %rd2, %rd304;
	ld.global.u64 	%rd167, [%rd305];
	or.b64  	%rd306, %rd540, %rd167;
	and.b64  	%rd307, %rd306, -4294967296;
	setp.ne.s64 	%p9, %rd307, 0;
	@%p9 bra 	$L__BB62_72;
	cvt.u32.u64 	%r78, %rd167;
	cvt.u32.u64 	%r79, %rd540;
	div.u32 	%r80, %r79, %r78;
	mul.lo.s32 	%r81, %r80, %r78;
	sub.s32 	%r82, %r79, %r81;
	cvt.u64.u32 	%rd542, %r80;
	cvt.u64.u32 	%rd543, %r82;
	bra.uni 	$L__BB62_73;
$L__BB62_72:
	div.s64 	%rd542, %rd540, %rd167;
	mul.lo.s64 	%rd308, %rd542, %rd167;
	sub.s64 	%rd543, %rd540, %rd308;
$L__BB62_73:
	add.s64 	%rd310, %rd1, %rd304;
	ld.global.u64 	%rd311, [%rd310];
	mad.lo.s64 	%rd174, %rd311, %rd543, %rd166;
	add.s32 	%r34, %r211, -2;
	mul.wide.u32 	%rd312, %r34, 8;
	add.s64 	%rd313, %rd2, %rd312;
	ld.global.u64 	%rd175, [%rd313];
	or.b64  	%rd314, %rd542, %rd175;
	and.b64  	%rd315, %rd314, -4294967296;
	setp.ne.s64 	%p10, %rd315, 0;
	@%p10 bra 	$L__BB62_75;
	cvt.u32.u64 	%r83, %rd175;
	cvt.u32.u64 	%r84, %rd542;
	div.u32 	%r85, %r84, %r83;
	mul.lo.s32 	%r86, %r85, %r83;
	sub.s32 	%r87, %r84, %r86;
	cvt.u64.u32 	%rd544, %r85;
	cvt.u64.u32 	%rd545, %r87;
	bra.uni 	$L__BB62_76;
$L__BB62_75:
	div.s64 	%rd544, %rd542, %rd175;
	mul.lo.s64 	%rd316, %rd544, %rd175;
	sub.s64 	%rd545, %rd542, %rd316;
$L__BB62_76:
	add.s64 	%rd318, %rd1, %rd312;
	ld.global.u64 	%rd319, [%rd318];
	mad.lo.s64 	%rd182, %rd319, %rd545, %rd174;
	add.s32 	%r35, %r211, -3;
	mul.wide.u32 	%rd320, %r35, 8;
	add.s64 	%rd321, %rd2, %rd320;
	ld.global.u64 	%rd183, [%rd321];
	or.b64  	%rd322, %rd544, %rd183;
	and.b64  	%rd323, %rd322, -4294967296;
	setp.ne.s64 	%p11, %rd323, 0;
	@%p11 bra 	$L__BB62_78;
	cvt.u32.u64 	%r88, %rd183;
	cvt.u32.u64 	%r89, %rd544;
	div.u32 	%r90, %r89, %r88;
	mul.lo.s32 	%r91, %r90, %r88;
	sub.s32 	%r92, %r89, %r91;
	cvt.u64.u32 	%rd546, %r90;
	cvt.u64.u32 	%rd547, %r92;
	bra.uni 	$L__BB62_79;
$L__BB62_78:
	div.s64 	%rd546, %rd544, %rd183;
	mul.lo.s64 	%rd324, %rd546, %rd183;
	sub.s64 	%rd547, %rd544, %rd324;
$L__BB62_79:
	add.s64 	%rd326, %rd1, %rd320;
	ld.global.u64 	%rd327, [%rd326];
	mad.lo.s64 	%rd190, %rd327, %rd547, %rd182;
	mul.wide.u32 	%rd328, %r32, 8;
	add.s64 	%rd329, %rd2, %rd328;
	ld.global.u64 	%rd191, [%rd329];
	or.b64  	%rd330, %rd546, %rd191;
	and.b64  	%rd331, %rd330, -4294967296;
	setp.ne.s64 	%p12, %rd331, 0;
	@%p12 bra 	$L__BB62_81;
	cvt.u32.u64 	%r93, %rd191;
	cvt.u32.u64 	%r94, %rd546;
	div.u32 	%r95, %r94, %r93;
	mul.lo.s32 	%r96, %r95, %r93;
	sub.s32 	%r97, %r94, %r96;
	cvt.u64.u32 	%rd563, %r95;
	cvt.u64.u32 	%rd549, %r97;
	bra.uni 	$L__BB62_82;
$L__BB62_81:
	div.s64 	%rd563, %rd546, %rd191;
	mul.lo.s64 	%rd332, %rd563, %rd191;
	sub.s64 	%rd549, %rd546, %rd332;
$L__BB62_82:
	add.s64 	%rd334, %rd1, %rd328;
	ld.global.u64 	%rd335, [%rd334];
	mad.lo.s64 	%rd336, %rd335, %rd549, %rd190;
	shl.b64 	%rd337, %rd336, 3;
	add.s64 	%rd572, %rd572, %rd337;
	add.s32 	%r211, %r211, -8;
	add.s32 	%r210, %r210, 8;
	setp.ne.s32 	%p13, %r210, 0;
	@%p13 bra 	$L__BB62_58;
	add.s32 	%r213, %r211, 3;
$L__BB62_84:
	setp.eq.s32 	%p14, %r24, 0;
	@%p14 bra 	$L__BB62_113;
	and.b32  	%r40, %r22, 3;
	setp.lt.u32 	%p15, %r24, 4;
	@%p15 bra 	$L__BB62_99;
	mul.wide.u32 	%rd339, %r213, 8;
	add.s64 	%rd340, %rd2, %rd339;
	ld.global.u64 	%rd202, [%rd340];
	or.b64  	%rd341, %rd563, %rd202;
	and.b64  	%rd342, %rd341, -4294967296;
	setp.ne.s64 	%p16, %rd342, 0;
	@%p16 bra 	$L__BB62_88;
	cvt.u32.u64 	%r98, %rd202;
	cvt.u32.u64 	%r99, %rd563;
	div.u32 	%r100, %r99, %r98;
	mul.lo.s32 	%r101, %r100, %r98;
	sub.s32 	%r102, %r99, %r101;
	cvt.u64.u32 	%rd553, %r100;
	cvt.u64.u32 	%rd554, %r102;
	bra.uni 	$L__BB62_89;
$L__BB62_88:
	div.s64 	%rd553, %rd563, %rd202;
	mul.lo.s64 	%rd343, %rd553, %rd202;
	sub.s64 	%rd554, %rd563, %rd343;
$L__BB62_89:
	add.s64 	%rd345, %rd1, %rd339;
	ld.global.u64 	%rd346, [%rd345];
	mul.lo.s64 	%rd209, %rd346, %rd554;
	add.s32 	%r41, %r213, -1;
	mul.wide.u32 	%rd347, %r41, 8;
	add.s64 	%rd348, %rd2, %rd347;
	ld.global.u64 	%rd210, [%rd348];
	or.b64  	%rd349, %rd553, %rd210;
	and.b64  	%rd350, %rd349, -4294967296;
	setp.ne.s64 	%p17, %rd350, 0;
	@%p17 bra 	$L__BB62_91;
	cvt.u32.u64 	%r103, %rd210;
	cvt.u32.u64 	%r104, %rd553;
	div.u32 	%r105, %r104, %r103;
	mul.lo.s32 	%r106, %r105, %r103;
	sub.s32 	%r107, %r104, %r106;
	cvt.u64.u32 	%rd555, %r105;
	cvt.u64.u32 	%rd556, %r107;
	bra.uni 	$L__BB62_92;
$L__BB62_91:
	div.s64 	%rd555, %rd553, %rd210;
	mul.lo.s64 	%rd351, %rd555, %rd210;
	sub.s64 	%rd556, %rd553, %rd351;
$L__BB62_92:
	add.s64 	%rd353, %rd1, %rd347;
	ld.global.u64 	%rd354, [%rd353];
	mad.lo.s64 	%rd217, %rd354, %rd556, %rd209;
	add.s32 	%r42, %r213, -2;
	mul.wide.u32 	%rd355, %r42, 8;
	add.s64 	%rd356, %rd2, %rd355;
	ld.global.u64 	%rd218, [%rd356];
	or.b64  	%rd357, %rd555, %rd218;
	and.b64  	%rd358, %rd357, -4294967296;
	setp.ne.s64 	%p18, %rd358, 0;
	@%p18 bra 	$L__BB62_94;
	cvt.u32.u64 	%r108, %rd218;
	cvt.u32.u64 	%r109, %rd555;
	div.u32 	%r110, %r109, %r108;
	mul.lo.s32 	%r111, %r110, %r108;
	sub.s32 	%r112, %r109, %r111;
	cvt.u64.u32 	%rd557, %r110;
	cvt.u64.u32 	%rd558, %r112;
	bra.uni 	$L__BB62_95;
$L__BB62_94:
	div.s64 	%rd557, %rd555, %rd218;
	mul.lo.s64 	%rd359, %rd557, %rd218;
	sub.s64 	%rd558, %rd555, %rd359;
$L__BB62_95:
	add.s64 	%rd361, %rd1, %rd355;
	ld.global.u64 	%rd362, [%rd361];
	mad.lo.s64 	%rd225, %rd362, %rd558, %rd217;
	add.s32 	%r43, %r213, -3;
	mul.wide.u32 	%rd363, %r43, 8;
	add.s64 	%rd364, %rd2, %rd363;
	ld.global.u64 	%rd226, [%rd364];
	or.b64  	%rd365, %rd557, %rd226;
	and.b64  	%rd366, %rd365, -4294967296;
	setp.ne.s64 	%p19, %rd366, 0;
	@%p19 bra 	$L__BB62_97;
	cvt.u32.u64 	%r113, %rd226;
	cvt.u32.u64 	%r114, %rd557;
	div.u32 	%r115, %r114, %r113;
	mul.lo.s32 	%r116, %r115, %r113;
	sub.s32 	%r117, %r114, %r116;
	cvt.u64.u32 	%rd563, %r115;
	cvt.u64.u32 	%rd560, %r117;
	bra.uni 	$L__BB62_98;
$L__BB62_97:
	div.s64 	%rd563, %rd557, %rd226;
	mul.lo.s64 	%rd367, %rd563, %rd226;
	sub.s64 	%rd560, %rd557, %rd367;
$L__BB62_98:
	add.s64 	%rd369, %rd1, %rd363;
	ld.global.u64 	%rd370, [%rd369];
	mad.lo.s64 	%rd371, %rd370, %rd560, %rd225;
	shl.b64 	%rd372, %rd371, 3;
	add.s64 	%rd572, %rd572, %rd372;
	add.s32 	%r213, %r213, -4;
$L__BB62_99:
	setp.eq.s32 	%p20, %r40, 0;
	@%p20 bra 	$L__BB62_113;
	setp.eq.s32 	%p21, %r40, 1;
	@%p21 bra 	$L__BB62_108;
	mul.wide.u32 	%rd374, %r213, 8;
	add.s64 	%rd375, %rd2, %rd374;
	ld.global.u64 	%rd237, [%rd375];
	or.b64  	%rd376, %rd563, %rd237;
	and.b64  	%rd377, %rd376, -4294967296;
	setp.ne.s64 	%p22, %rd377, 0;
	@%p22 bra 	$L__BB62_103;
	cvt.u32.u64 	%r118, %rd237;
	cvt.u32.u64 	%r119, %rd563;
	div.u32 	%r120, %r119, %r118;
	mul.lo.s32 	%r121, %r120, %r118;
	sub.s32 	%r122, %r119, %r121;
	cvt.u64.u32 	%rd564, %r120;
	cvt.u64.u32 	%rd565, %r122;
	bra.uni 	$L__BB62_104;
$L__BB62_103:
	div.s64 	%rd564, %rd563, %rd237;
	mul.lo.s64 	%rd378, %rd564, %rd237;
	sub.s64 	%rd565, %rd563, %rd378;
$L__BB62_104:
	add.s64 	%rd380, %rd1, %rd374;
	ld.global.u64 	%rd381, [%rd380];
	mul.lo.s64 	%rd244, %rd381, %rd565;
	add.s32 	%r46, %r213, -1;
	mul.wide.u32 	%rd382, %r46, 8;
	add.s64 	%rd383, %rd2, %rd382;
	ld.global.u64 	%rd245, [%rd383];
	or.b64  	%rd384, %rd564, %rd245;
	and.b64  	%rd385, %rd384, -4294967296;
	setp.ne.s64 	%p23, %rd385, 0;
	@%p23 bra 	$L__BB62_106;
	cvt.u32.u64 	%r123, %rd245;
	cvt.u32.u64 	%r124, %rd564;
	div.u32 	%r125, %r124, %r123;
	mul.lo.s32 	%r126, %r125, %r123;
	sub.s32 	%r127, %r124, %r126;
	cvt.u64.u32 	%rd563, %r125;
	cvt.u64.u32 	%rd567, %r127;
	bra.uni 	$L__BB62_107;
$L__BB62_106:
	div.s64 	%rd563, %rd564, %rd245;
	mul.lo.s64 	%rd386, %rd563, %rd245;
	sub.s64 	%rd567, %rd564, %rd386;
$L__BB62_107:
	add.s64 	%rd388, %rd1, %rd382;
	ld.global.u64 	%rd389, [%rd388];
	mad.lo.s64 	%rd390, %rd389, %rd567, %rd244;
	shl.b64 	%rd391, %rd390, 3;
	add.s64 	%rd572, %rd572, %rd391;
	add.s32 	%r213, %r213, -2;
$L__BB62_108:
	and.b32  	%r128, %r22, 1;
	setp.eq.b32 	%p24, %r128, 1;
	not.pred 	%p25, %p24;
	@%p25 bra 	$L__BB62_113;
	mul.wide.u32 	%rd392, %r213, 8;
	add.s64 	%rd393, %rd2, %rd392;
	ld.global.u64 	%rd256, [%rd393];
	or.b64  	%rd394, %rd563, %rd256;
	and.b64  	%rd395, %rd394, -4294967296;
	setp.ne.s64 	%p26, %rd395, 0;
	@%p26 bra 	$L__BB62_111;
	cvt.u32.u64 	%r129, %rd256;
	cvt.u32.u64 	%r130, %rd563;
	rem.u32 	%r131, %r130, %r129;
	cvt.u64.u32 	%rd571, %r131;
	bra.uni 	$L__BB62_112;
$L__BB62_111:
	rem.s64 	%rd571, %rd563, %rd256;
$L__BB62_112:
	add.s64 	%rd397, %rd1, %rd392;
	ld.global.u64 	%rd398, [%rd397];
	mul.lo.s64 	%rd399, %rd398, %rd571;
	shl.b64 	%rd400, %rd399, 3;
	add.s64 	%rd572, %rd572, %rd400;
$L__BB62_113:
	ld.global.f64 	%fd1, [%rd572];
	st.shared.f64 	[%r5], %fd1;
$L__BB62_114:
	bar.sync 	0;
	setp.lt.u32 	%p48, %r215, 66;
	@%p48 bra 	$L__BB62_118;
$L__BB62_115:
	shr.u32 	%r50, %r215, 1;
	setp.ge.u32 	%p49, %r1, %r50;
	@%p49 bra 	$L__BB62_117;
	ld.shared.f64 	%fd7, [%r5];
	abs.f64 	%fd8, %fd7;
	shl.b32 	%r203, %r50, 3;
	add.s32 	%r204, %r5, %r203;
	ld.shared.f64 	%fd9, [%r204];
	abs.f64 	%fd10, %fd9;
	add.f64 	%fd11, %fd8, %fd10;
	st.shared.f64 	[%r5], %fd11;
$L__BB62_117:
	bar.sync 	0;
	setp.gt.u32 	%p50, %r215, 131;
	mov.u32 	%r215, %r50;
	@%p50 bra 	$L__BB62_115;
$L__BB62_118:
	setp.gt.u32 	%p51, %r1, 31;
	@%p51 bra 	$L__BB62_121;
	ld.volatile.shared.f64 	%fd12, [%r5];
	abs.f64 	%fd13, %fd12;
	ld.volatile.shared.f64 	%fd14, [%r5+256];
	abs.f64 	%fd15, %fd14;
	add.f64 	%fd16, %fd13, %fd15;
	st.volatile.shared.f64 	[%r5], %fd16;
	ld.volatile.shared.f64 	%fd17, [%r5];
	abs.f64 	%fd18, %fd17;
	ld.volatile.shared.f64 	%fd19, [%r5+128];
	abs.f64 	%fd20, %fd19;
	add.f64 	%fd21, %fd18, %fd20;
	st.volatile.shared.f64 	[%r5], %fd21;
	ld.volatile.shared.f64 	%fd22, [%r5];
	abs.f64 	%fd23, %fd22;
	ld.volatile.shared.f64 	%fd24, [%r5+64];
	abs.f64 	%fd25, %fd24;
	add.f64 	%fd26, %fd23, %fd25;
	st.volatile.shared.f64 	[%r5], %fd26;
	ld.volatile.shared.f64 	%fd27, [%r5];
	abs.f64 	%fd28, %fd27;
	ld.volatile.shared.f64 	%fd29, [%r5+32];
	abs.f64 	%fd30, %fd29;
	add.f64 	%fd31, %fd28, %fd30;
	st.volatile.shared.f64 	[%r5], %fd31;
	ld.volatile.shared.f64 	%fd32, [%r5];
	abs.f64 	%fd33, %fd32;
	ld.volatile.shared.f64 	%fd34, [%r5+16];
	abs.f64 	%fd35, %fd34;
	add.f64 	%fd36, %fd33, %fd35;
	st.volatile.shared.f64 	[%r5], %fd36;
	ld.volatile.shared.f64 	%fd37, [%r5];
	abs.f64 	%fd38, %fd37;
	ld.volatile.shared.f64 	%fd39, [%r5+8];
	abs.f64 	%fd40, %fd39;
	add.f64 	%fd41, %fd38, %fd40;
	st.volatile.shared.f64 	[%r5], %fd41;
	setp.ne.s32 	%p52, %r1, 0;
	@%p52 bra 	$L__BB62_121;
	ld.param.u64 	%rd487, [contiguous_reduce2_f64_param_0];
	ld.shared.f64 	%fd42, [sdata_f64];
	cvt.u64.u32 	%rd481, %r2;
	mov.u32 	%r205, %ctaid.y;
	cvt.u64.u32 	%rd482, %r205;
	mad.lo.s64 	%rd483, %rd265, %rd482, %rd481;
	cvta.to.global.u64 	%rd484, %rd487;
	shl.b64 	%rd485, %rd483, 3;
	add.s64 	%rd486, %rd484, %rd485;
	st.global.f64 	[%rd486], %fd42;
$L__BB62_121:
	ret;

}
	// .globl	contiguous_reduce22_f64
.visible .entry contiguous_reduce22_f64(
	.param .u64 .ptr .align 1 contiguous_reduce22_f64_param_0,
	.param .u64 .ptr .align 1 contiguous_reduce22_f64_param_1,
	.param .u64 contiguous_reduce22_f64_param_2,
	.param .u64 contiguous_reduce22_f64_param_3
)
{
	.reg .pred 	%p<8>;
	.reg .b32 	%r<19>;
	.reg .b64 	%rd<28>;
	.reg .b64 	%fd<43>;

	ld.param.u64 	%rd4, [contiguous_reduce22_f64_param_0];
	ld.param.u64 	%rd7, [contiguous_reduce22_f64_param_1];
	ld.param.u64 	%rd5, [contiguous_reduce22_f64_param_2];
	ld.param.u64 	%rd6, [contiguous_reduce22_f64_param_3];
	cvta.to.global.u64 	%rd1, %rd7;
	mov.u32 	%r1, %tid.x;
	mov.u32 	%r2, %ctaid.x;
	mov.u32 	%r18, %ntid.x;
	mul.lo.s32 	%r8, %r2, %r18;
	shl.b32 	%r9, %r8, 1;
	add.s32 	%r4, %r9, %r1;
	shl.b32 	%r10, %r1, 3;
	mov.u32 	%r11, sdata_f64;
	add.s32 	%r5, %r11, %r10;
	mov.b64 	%rd8, 0;
	st.shared.u64 	[%r5], %rd8;
	add.s32 	%r12, %r4, %r18;
	cvt.u64.u32 	%rd2, %r12;
	setp.le.u64 	%p1, %rd5, %rd2;
	@%p1 bra 	$L__BB63_2;
	cvt.u64.u32 	%rd13, %r4;
	mov.u32 	%r14, %ctaid.y;
	cvt.u64.u32 	%rd14, %r14;
	mul.lo.s64 	%rd15, %rd5, %rd14;
	add.s64 	%rd16, %rd15, %rd13;
	shl.b64 	%rd17, %rd16, 3;
	add.s64 	%rd18, %rd1, %rd17;
	ld.global.f64 	%fd2, [%rd18];
	abs.f64 	%fd3, %fd2;
	add.s64 	%rd19, %rd15, %rd2;
	shl.b64 	%rd20, %rd19, 3;
	add.s64 	%rd21, %rd1, %rd20;
	ld.global.f64 	%fd4, [%rd21];
	abs.f64 	%fd5, %fd4;
	add.f64 	%fd6, %fd3, %fd5;
	st.shared.f64 	[%r5], %fd6;
	bra.uni 	$L__BB63_4;
$L__BB63_2:
	cvt.u64.u32 	%rd3, %r4;
	setp.le.u64 	%p2, %rd5, %rd3;
	@%p2 bra 	$L__BB63_4;
	mov.u32 	%r13, %ctaid.y;
	cvt.u64.u32 	%rd9, %r13;
	mad.lo.s64 	%rd10, %rd5, %rd9, %rd3;
	shl.b64 	%rd11, %rd10, 3;
	add.s64 	%rd12, %rd1, %rd11;
	ld.global.f64 	%fd1, [%rd12];
	st.shared.f64 	[%r5], %fd1;
$L__BB63_4:
	bar.sync 	0;
	setp.lt.u32 	%p3, %r18, 66;
	@%p3 bra 	$L__BB63_8;
$L__BB63_5:
	shr.u32 	%r7, %r18, 1;
	setp.ge.u32 	%p4, %r1, %r7;
	@%p4 bra 	$L__BB63_7;
	ld.shared.f64 	%fd7, [%r5];
	abs.f64 	%fd8, %fd7;
	shl.b32 	%r15, %r7, 3;
	add.s32 	%r16, %r5, %r15;
	ld.shared.f64 	%fd9, [%r16];
	abs.f64 	%fd10, %fd9;
	add.f64 	%fd11, %fd8, %fd10;
	st.shared.f64 	[%r5], %fd11;
$L__BB63_7:
	bar.sync 	0;
	setp.gt.u32 	%p5, %r18, 131;
	mov.u32 	%r18, %r7;
	@%p5 bra 	$L__BB63_5;
$L__BB63_8:
	setp.gt.u32 	%p6, %r1, 31;
	@%p6 bra 	$L__BB63_11;
	ld.volatile.shared.f64 	%fd12, [%r5];
	abs.f64 	%fd13, %fd12;
	ld.volatile.shared.f64 	%fd14, [%r5+256];
	abs.f64 	%fd15, %fd14;
	add.f64 	%fd16, %fd13, %fd15;
	st.volatile.shared.f64 	[%r5], %fd16;
	ld.volatile.shared.f64 	%fd17, [%r5];
	abs.f64 	%fd18, %fd17;
	ld.volatile.shared.f64 	%fd19, [%r5+128];
	abs.f64 	%fd20, %fd19;
	add.f64 	%fd21, %fd18, %fd20;
	st.volatile.shared.f64 	[%r5], %fd21;
	ld.volatile.shared.f64 	%fd22, [%r5];
	abs.f64 	%fd23, %fd22;
	ld.volatile.shared.f64 	%fd24, [%r5+64];
	abs.f64 	%fd25, %fd24;
	add.f64 	%fd26, %fd23, %fd25;
	st.volatile.shared.f64 	[%r5], %fd26;
	ld.volatile.shared.f64 	%fd27, [%r5];
	abs.f64 	%fd28, %fd27;
	ld.volatile.shared.f64 	%fd29, [%r5+32];
	abs.f64 	%fd30, %fd29;
	add.f64 	%fd31, %fd28, %fd30;
	st.volatile.shared.f64 	[%r5], %fd31;
	ld.volatile.shared.f64 	%fd32, [%r5];
	abs.f64 	%fd33, %fd32;
	ld.volatile.shared.f64 	%fd34, [%r5+16];
	abs.f64 	%fd35, %fd34;
	add.f64 	%fd36, %fd33, %fd35;
	st.volatile.shared.f64 	[%r5], %fd36;
	ld.volatile.shared.f64 	%fd37, [%r5];
	abs.f64 	%fd38, %fd37;
	ld.volatile.shared.f64 	%fd39, [%r5+8];
	abs.f64 	%fd40, %fd39;
	add.f64 	%fd41, %fd38, %fd40;
	st.volatile.shared.f64 	[%r5], %fd41;
	setp.ne.s32 	%p7, %r1, 0;
	@%p7 bra 	$L__BB63_11;
	ld.shared.f64 	%fd42, [sdata_f64];
	cvt.u64.u32 	%rd22, %r2;
	mov.u32 	%r17, %ctaid.y;
	cvt.u64.u32 	%rd23, %r17;
	mad.lo.s64 	%rd24, %rd6, %rd23, %rd22;
	cvta.to.global.u64 	%rd25, %rd4;
	shl.b64 	%rd26, %rd24, 3;
	add.s64 	%rd27, %rd25, %rd26;
	st.global.f64 	[%rd27], %fd42;
$L__BB63_11:
	ret;

}
	// .globl	contiguous_reduce3_f64
.visible .entry contiguous_reduce3_f64(
	.param .u64 .ptr .align 1 contiguous_reduce3_f64_param_0,
	.param .u64 .ptr .align 1 contiguous_reduce3_f64_param_1,
	.param .u64 .ptr .align 1 contiguous_reduce3_f64_param_2,
	.param .u64 .ptr .align 1 contiguous_reduce3_f64_param_3,
	.param .u64 contiguous_reduce3_f64_param_4,
	.param .u64 contiguous_reduce3_f64_param_5,
	.param .u64 contiguous_reduce3_f64_param_6
)
{
	.reg .pred 	%p<38>;
	.reg .b32 	%r<204>;
	.reg .b64 	%rd<309>;
	.reg .b64 	%fd<85>;

	ld.param.u64 	%rd144, [contiguous_reduce3_f64_param_0];
	ld.param.u64 	%rd145, [contiguous_reduce3_f64_param_1];
	ld.param.u64 	%rd148, [contiguous_reduce3_f64_param_2];
	ld.param.u64 	%rd149, [contiguous_reduce3_f64_param_3];
	ld.param.u64 	%rd146, [contiguous_reduce3_f64_param_4];
	ld.param.u64 	%rd147, [contiguous_reduce3_f64_param_5];
	ld.param.u64 	%rd150, [contiguous_reduce3_f64_param_6];
	cvta.to.global.u64 	%rd1, %rd149;
	cvta.to.global.u64 	%rd2, %rd148;
	mov.u32 	%r1, %tid.y;
	mov.u32 	%r2, %ntid.x;
	mov.u32 	%r3, %tid.x;
	mad.lo.s32 	%r64, %r1, %r2, %r3;
	mov.u32 	%r65, %ctaid.x;
	mad.lo.s32 	%r66, %r65, %r2, %r3;
	mov.u32 	%r4, %ctaid.y;
	mov.u32 	%r5, %ntid.y;
	mad.lo.s32 	%r67, %r4, %r5, %r1;
	shl.b32 	%r68, %r64, 3;
	mov.u32 	%r69, sdata_f64;
	add.s32 	%r7, %r69, %r68;
	mov.b64 	%rd152, 0;
	st.shared.u64 	[%r7], %rd152;
	cvt.u64.u32 	%rd3, %r66;
	setp.le.u64 	%p1, %rd147, %rd3;
	cvt.u64.u32 	%rd153, %r67;
	setp.le.u64 	%p2, %rd150, %rd153;
	or.pred  	%p3, %p1, %p2;
	@%p3 bra 	$L__BB64_76;
	cvt.u32.u64 	%r70, %rd3;
	cvt.u32.u64 	%r71, %rd147;
	mad.lo.s32 	%r194, %r67, %r71, %r70;
	cvt.u32.u64 	%r9, %rd146;
	add.s32 	%r193, %r9, -1;
	setp.lt.s32 	%p4, %r193, 0;
	mov.b64 	%rd308, 0;
	@%p4 bra 	$L__BB64_59;
	setp.lt.u32 	%p5, %r193, 7;
	mov.b64 	%rd308, 0;
	@%p5 bra 	$L__BB64_30;
	add.s32 	%r189, %r9, -4;
	and.b32  	%r72, %r9, -8;
	neg.s32 	%r188, %r72;
	mov.b64 	%rd308, 0;
$L__BB64_4:
	.pragma "nounroll";
	add.s32 	%r16, %r189, 3;
	cvt.u64.u32 	%rd5, %r194;
	mul.wide.u32 	%rd158, %r16, 8;
	add.s64 	%rd159, %rd2, %rd158;
	ld.global.u64 	%rd6, [%rd159];
	and.b64  	%rd160, %rd6, -4294967296;
	setp.ne.s64 	%p6, %rd160, 0;
	@%p6 bra 	$L__BB64_6;
	cvt.u32.u64 	%r73, %rd6;
	cvt.u32.u64 	%r74, %rd5;
	div.u32 	%r75, %r74, %r73;
	mul.lo.s32 	%r76, %r75, %r73;
	sub.s32 	%r77, %r74, %r76;
	cvt.u64.u32 	%rd273, %r75;
	cvt.u64.u32 	%rd274, %r77;
	bra.uni 	$L__BB64_7;
$L__BB64_6:
	div.s64 	%rd273, %rd5, %rd6;
	mul.lo.s64 	%rd161, %rd273, %rd6;
	sub.s64 	%rd274, %rd5, %rd161;
$L__BB64_7:
	mul.wide.u32 	%rd162, %r16, 8;
	add.s64 	%rd163, %rd1, %rd162;
	ld.global.u64 	%rd164, [%rd163];
	mad.lo.s64 	%rd13, %rd164, %rd274, %rd308;
	add.s32 	%r17, %r189, 2;
	and.b64  	%rd14, %rd273, 4294967295;
	mul.wide.u32 	%rd165, %r17, 8;
	add.s64 	%rd166, %rd2, %rd165;
	ld.global.u64 	%rd15, [%rd166];
	and.b64  	%rd167, %rd15, -4294967296;
	setp.ne.s64 	%p7, %rd167, 0;
	@%p7 bra 	$L__BB64_9;
	cvt.u32.u64 	%r78, %rd15;
	cvt.u32.u64 	%r79, %rd14;
	div.u32 	%r80, %r79, %r78;
	mul.lo.s32 	%r81, %r80, %r78;
	sub.s32 	%r82, %r79, %r81;
	cvt.u64.u32 	%rd275, %r80;
	cvt.u64.u32 	%rd276, %r82;
	bra.uni 	$L__BB64_10;
$L__BB64_9:
	div.s64 	%rd275, %rd14, %rd15;
	mul.lo.s64 	%rd168, %rd275, %rd15;
	sub.s64 	%rd276, %rd14, %rd168;
$L__BB64_10:
	mul.wide.u32 	%rd169, %r17, 8;
	add.s64 	%rd170, %rd1, %rd169;
	ld.global.u64 	%rd171, [%rd170];
	mad.lo.s64 	%rd22, %rd171, %rd276, %rd13;
	add.s32 	%r18, %r189, 1;
	and.b64  	%rd23, %rd275, 4294967295;
	mul.wide.u32 	%rd172, %r18, 8;
	add.s64 	%rd173, %rd2, %rd172;
	ld.global.u64 	%rd24, [%rd173];
	and.b64  	%rd174, %rd24, -4294967296;
	setp.ne.s64 	%p8, %rd174, 0;
	@%p8 bra 	$L__BB64_12;
	cvt.u32.u64 	%r83, %rd24;
	cvt.u32.u64 	%r84, %rd23;
	div.u32 	%r85, %r84, %r83;
	mul.lo.s32 	%r86, %r85, %r83;
	sub.s32 	%r87, %r84, %r86;
	cvt.u64.u32 	%rd277, %r85;
	cvt.u64.u32 	%rd278, %r87;
	bra.uni 	$L__BB64_13;
$L__BB64_12:
	div.s64 	%rd277, %rd23, %rd24;
	mul.lo.s64 	%rd175, %rd277, %rd24;
	sub.s64 	%rd278, %rd23, %rd175;
$L__BB64_13:
	mul.wide.u32 	%rd176, %r18, 8;
	add.s64 	%rd177, %rd1, %rd176;
	ld.global.u64 	%rd178, [%rd177];
	mad.lo.s64 	%rd31, %rd178, %rd278, %rd22;
	and.b64  	%rd32, %rd277, 4294967295;
	mul.wide.u32 	%rd179, %r189, 8;
	add.s64 	%rd180, %rd2, %rd179;
	ld.global.u64 	%rd33, [%rd180];
	and.b64  	%rd181, %rd33, -4294967296;
	setp.ne.s64 	%p9, %rd181, 0;
	@%p9 bra 	$L__BB64_15;
	cvt.u32.u64 	%r88, %rd33;
	cvt.u32.u64 	%r89, %rd32;
	div.u32 	%r90, %r89, %r88;
	mul.lo.s32 	%r91, %r90, %r88;
	sub.s32 	%r92, %r89, %r91;
	cvt.u64.u32 	%rd279, %r90;
	cvt.u64.u32 	%rd280, %r92;
	bra.uni 	$L__BB64_16;
$L__BB64_15:
	div.s64 	%rd279, %rd32, %rd33;
	mul.lo.s64 	%rd182, %rd279, %rd33;
	sub.s64 	%rd280, %rd32, %rd182;
$L__BB64_16:
	mul.wide.u32 	%rd183, %r189, 8;
	add.s64 	%rd184, %rd1, %rd183;
	ld.global.u64 	%rd185, [%rd184];
	mad.lo.s64 	%rd40, %rd185, %rd280, %rd31;
	add.s32 	%r19, %r189, -1;
	and.b64  	%rd41, %rd279, 4294967295;
	mul.wide.u32 	%rd186, %r19, 8;
	add.s64 	%rd187, %rd2, %rd186;
	ld.global.u64 	%rd42, [%rd187];
	and.b64  	%rd188, %rd42, -4294967296;
	setp.ne.s64 	%p10, %rd188, 0;
	@%p10 bra 	$L__BB64_18;
	cvt.u32.u64 	%r93, %rd42;
	cvt.u32.u64 	%r94, %rd41;
	div.u32 	%r95, %r94, %r93;
	mul.lo.s32 	%r96, %r95, %r93;
	sub.s32 	%r97, %r94, %r96;
	cvt.u64.u32 	%rd281, %r95;
	cvt.u64.u32 	%rd282, %r97;
	bra.uni 	$L__BB64_19;
$L__BB64_18:
	div.s64 	%rd281, %rd41, %rd42;
	mul.lo.s64 	%rd189, %rd281, %rd42;
	sub.s64 	%rd282, %rd41, %rd189;
$L__BB64_19:
	mul.wide.u32 	%rd190, %r19, 8;
	add.s64 	%rd191, %rd1, %rd190;
	ld.global.u64 	%rd192, [%rd191];
	mad.lo.s64 	%rd49, %rd192, %rd282, %rd40;
	add.s32 	%r20, %r189, -2;
	and.b64  	%rd50, %rd281, 4294967295;
	mul.wide.u32 	%rd193, %r20, 8;
	add.s64 	%rd194, %rd2, %rd193;
	ld.global.u64 	%rd51, [%rd194];
	and.b64  	%rd195, %rd51, -4294967296;
	setp.ne.s64 	%p11, %rd195, 0;
	@%p11 bra 	$L__BB64_21;
	cvt.u32.u64 	%r98, %rd51;
	cvt.u32.u64 	%r99, %rd50;
	div.u32 	%r100, %r99, %r98;
	mul.lo.s32 	%r101, %r100, %r98;
	sub.s32 	%r102, %r99, %r101;
	cvt.u64.u32 	%rd283, %r100;
	cvt.u64.u32 	%rd284, %r102;
	bra.uni 	$L__BB64_22;
$L__BB64_21:
	div.s64 	%rd283, %rd50, %rd51;
	mul.lo.s64 	%rd196, %rd283, %rd51;
	sub.s64 	%rd284, %rd50, %rd196;
$L__BB64_22:
	mul.wide.u32 	%rd197, %r20, 8;
	add.s64 	%rd198, %rd1, %rd197;
	ld.global.u64 	%rd199, [%rd198];
	mad.lo.s64 	%rd58, %rd199, %rd284, %rd49;
	add.s32 	%r21, %r189, -3;
	and.b64  	%rd59, %rd283, 4294967295;
	mul.wide.u32 	%rd200, %r21, 8;
	add.s64 	%rd201, %rd2, %rd200;
	ld.global.u64 	%rd60, [%rd201];
	and.b64  	%rd202, %rd60, -4294967296;
	setp.ne.s64 	%p12, %rd202, 0;
	@%p12 bra 	$L__BB64_24;
	cvt.u32.u64 	%r103, %rd60;
	cvt.u32.u64 	%r104, %rd59;
	div.u32 	%r105, %r104, %r103;
	mul.lo.s32 	%r106, %r105, %r103;
	sub.s32 	%r107, %r104, %r106;
	cvt.u64.u32 	%rd285, %r105;
	cvt.u64.u32 	%rd286, %r107;
	bra.uni 	$L__BB64_25;
$L__BB64_24:
	div.s64 	%rd285, %rd59, %rd60;
	mul.lo.s64 	%rd203, %rd285, %rd60;
	sub.s64 	%rd286, %rd59, %rd203;
$L__BB64_25:
	mul.wide.u32 	%rd204, %r21, 8;
	add.s64 	%rd205, %rd1, %rd204;
	ld.global.u64 	%rd206, [%rd205];
	mad.lo.s64 	%rd67, %rd206, %rd286, %rd58;
	and.b64  	%rd68, %rd285, 4294967295;
	add.s32 	%r108, %r189, -4;
	mul.wide.u32 	%rd207, %r108, 8;
	add.s64 	%rd208, %rd2, %rd207;
	ld.global.u64 	%rd69, [%rd208];
	and.b64  	%rd209, %rd69, -4294967296;
	setp.ne.s64 	%p13, %rd209, 0;
	@%p13 bra 	$L__BB64_27;
	cvt.u32.u64 	%r109, %rd69;
	cvt.u32.u64 	%r110, %rd68;
	div.u32 	%r111, %r110, %r109;
	mul.lo.s32 	%r112, %r111, %r109;
	sub.s32 	%r113, %r110, %r112;
	cvt.u64.u32 	%rd287, %r111;
	cvt.u64.u32 	%rd288, %r113;
	bra.uni 	$L__BB64_28;
$L__BB64_27:
	div.s64 	%rd287, %rd68, %rd69;
	mul.lo.s64 	%rd210, %rd287, %rd69;
	sub.s64 	%rd288, %rd68, %rd210;
$L__BB64_28:
	mul.wide.u32 	%rd211, %r108, 8;
	add.s64 	%rd212, %rd1, %rd211;
	ld.global.u64 	%rd213, [%rd212];
	mad.lo.s64 	%rd308, %rd213, %rd288, %rd67;
	cvt.u32.u64 	%r194, %rd287;
	add.s32 	%r189, %r189, -8;
	add.s32 	%r188, %r188, 8;
	setp.ne.s32 	%p14, %r188, 0;
	@%p14 bra 	$L__BB64_4;
	add.s32 	%r193, %r189, 3;
$L__BB64_30:
	and.b32  	%r28, %r9, 7;
	setp.eq.s32 	%p15, %r28, 0;
	@%p15 bra 	$L__BB64_59;
	and.b32  	%r29, %r9, 3;
	setp.lt.u32 	%p16, %r28, 4;
	@%p16 bra 	$L__BB64_45;
	cvt.u64.u32 	%rd79, %r194;
	mul.wide.u32 	%rd215, %r193, 8;
	add.s64 	%rd216, %rd2, %rd215;
	ld.global.u64 	%rd80, [%rd216];
	and.b64  	%rd217, %rd80, -4294967296;
	setp.ne.s64 	%p17, %rd217, 0;
	@%p17 bra 	$L__BB64_34;
	cvt.u32.u64 	%r115, %rd80;
	cvt.u32.u64 	%r116, %rd79;
	div.u32 	%r117, %r116, %r115;
	mul.lo.s32 	%r118, %r117, %r115;
	sub.s32 	%r119, %r116, %r118;
	cvt.u64.u32 	%rd291, %r117;
	cvt.u64.u32 	%rd292, %r119;
	bra.uni 	$L__BB64_35;
$L__BB64_34:
	div.s64 	%rd291, %rd79, %rd80;
	mul.lo.s64 	%rd218, %rd291, %rd80;
	sub.s64 	%rd292, %rd79, %rd218;
$L__BB64_35:
	mul.wide.u32 	%rd219, %r193, 8;
	add.s64 	%rd220, %rd1, %rd219;
	ld.global.u64 	%rd221, [%rd220];
	mad.lo.s64 	%rd87, %rd221, %rd292, %rd308;
	add.s32 	%r30, %r193, -1;
	and.b64  	%rd88, %rd291, 4294967295;
	mul.wide.u32 	%rd222, %r30, 8;
	add.s64 	%rd223, %rd2, %rd222;
	ld.global.u64 	%rd89, [%rd223];
	and.b64  	%rd224, %rd89, -4294967296;
	setp.ne.s64 	%p18, %rd224, 0;
	@%p18 bra 	$L__BB64_37;
	cvt.u32.u64 	%r120, %rd89;
	cvt.u32.u64 	%r121, %rd88;
	div.u32 	%r122, %r121, %r120;
	mul.lo.s32 	%r123, %r122, %r120;
	sub.s32 	%r124, %r121, %r123;
	cvt.u64.u32 	%rd293, %r122;
	cvt.u64.u32 	%rd294, %r124;
	bra.uni 	$L__BB64_38;
$L__BB64_37:
	div.s64 	%rd293, %rd88, %rd89;
	mul.lo.s64 	%rd225, %rd293, %rd89;
	sub.s64 	%rd294, %rd88, %rd225;
$L__BB64_38:
	mul.wide.u32 	%rd226, %r30, 8;
	add.s64 	%rd227, %rd1, %rd226;
	ld.global.u64 	%rd228, [%rd227];
	mad.lo.s64 	%rd96, %rd228, %rd294, %rd87;
	add.s32 	%r31, %r193, -2;
	and.b64  	%rd97, %rd293, 4294967295;
	mul.wide.u32 	%rd229, %r31, 8;
	add.s64 	%rd230, %rd2, %rd229;
	ld.global.u64 	%rd98, [%rd230];
	and.b64  	%rd231, %rd98, -4294967296;
	setp.ne.s64 	%p19, %rd231, 0;
	@%p19 bra 	$L__BB64_40;
	cvt.u32.u64 	%r125, %rd98;
	cvt.u32.u64 	%r126, %rd97;
	div.u32 	%r127, %r126, %r125;
	mul.lo.s32 	%r128, %r127, %r125;
	sub.s32 	%r129, %r126, %r128;
	cvt.u64.u32 	%rd295, %r127;
	cvt.u64.u32 	%rd296, %r129;
	bra.uni 	$L__BB64_41;
$L__BB64_40:
	div.s64 	%rd295, %rd97, %rd98;
	mul.lo.s64 	%rd232, %rd295, %rd98;
	sub.s64 	%rd296, %rd97, %rd232;
$L__BB64_41:
	mul.wide.u32 	%rd233, %r31, 8;
	add.s64 	%rd234, %rd1, %rd233;
	ld.global.u64 	%rd235, [%rd234];
	mad.lo.s64 	%rd105, %rd235, %rd296, %rd96;
	add.s32 	%r32, %r193, -3;
	and.b64  	%rd106, %rd295, 4294967295;
	mul.wide.u32 	%rd236, %r32, 8;
	add.s64 	%rd237, %rd2, %rd236;
	ld.global.u64 	%rd107, [%rd237];
	and.b64  	%rd238, %rd107, -4294967296;
	setp.ne.s64 	%p20, %rd238, 0;
	@%p20 bra 	$L__BB64_43;
	cvt.u32.u64 	%r130, %rd107;
	cvt.u32.u64 	%r131, %rd106;
	div.u32 	%r132, %r131, %r130;
	mul.lo.s32 	%r133, %r132, %r130;
	sub.s32 	%r134, %r131, %r133;
	cvt.u64.u32 	%rd297, %r132;
	cvt.u64.u32 	%rd298, %r134;
	bra.uni 	$L__BB64_44;
$L__BB64_43:
	div.s64 	%rd297, %rd106, %rd107;
	mul.lo.s64 	%rd239, %rd297, %rd107;
	sub.s64 	%rd298, %rd106, %rd239;
$L__BB64_44:
	mul.wide.u32 	%rd240, %r32, 8;
	add.s64 	%rd241, %rd1, %rd240;
	ld.global.u64 	%rd242, [%rd241];
	mad.lo.s64 	%rd308, %rd242, %rd298, %rd105;
	cvt.u32.u64 	%r194, %rd297;
	add.s32 	%r193, %r193, -4;
$L__BB64_45:
	setp.eq.s32 	%p21, %r29, 0;
	@%p21 bra 	$L__BB64_59;
	setp.eq.s32 	%p22, %r29, 1;
	@%p22 bra 	$L__BB64_54;
	cvt.u64.u32 	%rd117, %r194;
	mul.wide.u32 	%rd244, %r193, 8;
	add.s64 	%rd245, %rd2, %rd244;
	ld.global.u64 	%rd118, [%rd245];
	and.b64  	%rd246, %rd118, -4294967296;
	setp.ne.s64 	%p23, %rd246, 0;
	@%p23 bra 	$L__BB64_49;
	cvt.u32.u64 	%r135, %rd118;
	cvt.u32.u64 	%r136, %rd117;
	div.u32 	%r137, %r136, %r135;
	mul.lo.s32 	%r138, %r137, %r135;
	sub.s32 	%r139, %r136, %r138;
	cvt.u64.u32 	%rd301, %r137;
	cvt.u64.u32 	%rd302, %r139;
	bra.uni 	$L__BB64_50;
$L__BB64_49:
	div.s64 	%rd301, %rd117, %rd118;
	mul.lo.s64 	%rd247, %rd301, %rd118;
	sub.s64 	%rd302, %rd117, %rd247;
$L__BB64_50:
	add.s64 	%rd249, %rd1, %rd244;
	ld.global.u64 	%rd250, [%rd249];
	mad.lo.s64 	%rd125, %rd250, %rd302, %rd308;
	add.s32 	%r37, %r193, -1;
	and.b64  	%rd126, %rd301, 4294967295;
	mul.wide.u32 	%rd251, %r37, 8;
	add.s64 	%rd252, %rd2, %rd251;
	ld.global.u64 	%rd127, [%rd252];
	and.b64  	%rd253, %rd127, -4294967296;
	setp.ne.s64 	%p24, %rd253, 0;
	@%p24 bra 	$L__BB64_52;
	cvt.u32.u64 	%r140, %rd127;
	cvt.u32.u64 	%r141, %rd126;
	div.u32 	%r142, %r141, %r140;
	mul.lo.s32 	%r143, %r142, %r140;
	sub.s32 	%r144, %r141, %r143;
	cvt.u64.u32 	%rd303, %r142;
	cvt.u64.u32 	%rd304, %r144;
	bra.uni 	$L__BB64_53;
$L__BB64_52:
	div.s64 	%rd303, %rd126, %rd127;
	mul.lo.s64 	%rd254, %rd303, %rd127;
	sub.s64 	%rd304, %rd126, %rd254;
$L__BB64_53:
	add.s64 	%rd256, %rd1, %rd251;
	ld.global.u64 	%rd257, [%rd256];
	mad.lo.s64 	%rd308, %rd257, %rd304, %rd125;
	cvt.u32.u64 	%r194, %rd303;
	add.s32 	%r193, %r193, -2;
$L__BB64_54:
	and.b32  	%r145, %r9, 1;
	setp.eq.b32 	%p25, %r145, 1;
	not.pred 	%p26, %p25;
	@%p26 bra 	$L__BB64_59;
	cvt.u64.u32 	%rd137, %r194;
	mul.wide.u32 	%rd258, %r193, 8;
	add.s64 	%rd259, %rd2, %rd258;
	ld.global.u64 	%rd138, [%rd259];
	and.b64  	%rd260, %rd138, -4294967296;
	setp.ne.s64 	%p27, %rd260, 0;
	@%p27 bra 	$L__BB64_57;
	cvt.u32.u64 	%r146, %rd138;
	cvt.u32.u64 	%r147, %rd137;
	rem.u32 	%r148, %r147, %r146;
	cvt.u64.u32 	%rd307, %r148;
	bra.uni 	$L__BB64_58;
$L__BB64_57:
	rem.s64 	%rd307, %rd137, %rd138;
$L__BB64_58:
	add.s64 	%rd262, %rd1, %rd258;
	ld.global.u64 	%rd263, [%rd262];
	mad.lo.s64 	%rd308, %rd263, %rd307, %rd308;
$L__BB64_59:
	cvta.to.global.u64 	%rd264, %rd145;
	shl.b64 	%rd265, %rd308, 3;
	add.s64 	%rd266, %rd264, %rd265;
	ld.global.f64 	%fd16, [%rd266];
	st.shared.f64 	[%r7], %fd16;
	bar.sync 	0;
	setp.ne.s32 	%p28, %r1, 0;
	@%p28 bra 	$L__BB64_76;
	setp.gt.u32 	%p29, %r5, 1;
	@%p29 bra 	$L__BB64_62;
	shl.b32 	%r149, %r3, 3;
	mov.u32 	%r150, sdata_f64;
	add.s32 	%r151, %r150, %r149;
	ld.shared.f64 	%fd83, [%r151];
	bra.uni 	$L__BB64_75;
$L__BB64_62:
	shl.b32 	%r153, %r3, 3;
	mov.u32 	%r154, sdata_f64;
	add.s32 	%r42, %r154, %r153;
	ld.shared.f64 	%fd83, [%r42];
	add.s32 	%r43, %r5, -1;
	add.s32 	%r155, %r5, -2;
	and.b32  	%r44, %r43, 7;
	setp.lt.u32 	%p30, %r155, 7;
	mov.b32 	%r202, 1;
	@%p30 bra 	$L__BB64_66;
	and.b32  	%r158, %r43, -8;
	neg.s32 	%r199, %r158;
	shl.b32 	%r46, %r2, 3;
	add.s32 	%r160, %r153, %r46;
	add.s32 	%r197, %r154, %r160;
	shl.b32 	%r48, %r2, 6;
	mov.b32 	%r200, 1;
	mov.b32 	%r198, 0;
$L__BB64_64:
	.pragma "nounroll";
	abs.f64 	%fd18, %fd83;
	mul.lo.s32 	%r162, %r200, %r2;
	shl.b32 	%r163, %r162, 3;
	add.s32 	%r164, %r42, %r163;
	ld.shared.f64 	%fd19, [%r197];
	abs.f64 	%fd20, %fd19;
	add.f64 	%fd21, %fd18, %fd20;
	abs.f64 	%fd22, %fd21;
	add.s32 	%r165, %r164, %r46;
	ld.shared.f64 	%fd23, [%r165];
	abs.f64 	%fd24, %fd23;
	add.f64 	%fd25, %fd22, %fd24;
	abs.f64 	%fd26, %fd25;
	add.s32 	%r166, %r165, %r46;
	ld.shared.f64 	%fd27, [%r166];
	abs.f64 	%fd28, %fd27;
	add.f64 	%fd29, %fd26, %fd28;
	abs.f64 	%fd30, %fd29;
	add.s32 	%r167, %r166, %r46;
	ld.shared.f64 	%fd31, [%r167];
	abs.f64 	%fd32, %fd31;
	add.f64 	%fd33, %fd30, %fd32;
	abs.f64 	%fd34, %fd33;
	add.s32 	%r168, %r167, %r46;
	ld.shared.f64 	%fd35, [%r168];
	abs.f64 	%fd36, %fd35;
	add.f64 	%fd37, %fd34, %fd36;
	abs.f64 	%fd38, %fd37;
	add.s32 	%r169, %r168, %r46;
	ld.shared.f64 	%fd39, [%r169];
	abs.f64 	%fd40, %fd39;
	add.f64 	%fd41, %fd38, %fd40;
	abs.f64 	%fd42, %fd41;
	add.s32 	%r170, %r169, %r46;
	ld.shared.f64 	%fd43, [%r170];
	abs.f64 	%fd44, %fd43;
	add.f64 	%fd45, %fd42, %fd44;
	abs.f64 	%fd46, %fd45;
	add.s32 	%r171, %r170, %r46;
	ld.shared.f64 	%fd47, [%r171];
	abs.f64 	%fd48, %fd47;
	add.f64 	%fd83, %fd46, %fd48;
	add.s32 	%r200, %r200, 8;
	add.s32 	%r199, %r199, 8;
	add.s32 	%r198, %r198, 8;
	add.s32 	%r197, %r197, %r48;
	setp.ne.s32 	%p31, %r199, 0;
	@%p31 bra 	$L__BB64_64;
	add.s32 	%r202, %r198, 1;
$L__BB64_66:
	setp.eq.s32 	%p32, %r44, 0;
	@%p32 bra 	$L__BB64_74;
	and.b32  	%r59, %r43, 3;
	setp.lt.u32 	%p33, %r44, 4;
	@%p33 bra 	$L__BB64_69;
	abs.f64 	%fd50, %fd83;
	mul.lo.s32 	%r172, %r202, %r2;
	shl.b32 	%r173, %r172, 3;
	add.s32 	%r174, %r42, %r173;
	ld.shared.f64 	%fd51, [%r174];
	abs.f64 	%fd52, %fd51;
	add.f64 	%fd53, %fd50, %fd52;
	abs.f64 	%fd54, %fd53;
	shl.b32 	%r175, %r2, 3;
	add.s32 	%r176, %r174, %r175;
	ld.shared.f64 	%fd55, [%r176];
	abs.f64 	%fd56, %fd55;
	add.f64 	%fd57, %fd54, %fd56;
	abs.f64 	%fd58, %fd57;
	add.s32 	%r177, %r176, %r175;
	ld.shared.f64 	%fd59, [%r177];
	abs.f64 	%fd60, %fd59;
	add.f64 	%fd61, %fd58, %fd60;
	abs.f64 	%fd62, %fd61;
	add.s32 	%r178, %r177, %r175;
	ld.shared.f64 	%fd63, [%r178];
	abs.f64 	%fd64, %fd63;
	add.f64 	%fd83, %fd62, %fd64;
	add.s32 	%r202, %r202, 4;
$L__BB64_69:
	setp.eq.s32 	%p34, %r59, 0;
	@%p34 bra 	$L__BB64_74;
	setp.eq.s32 	%p35, %r59, 1;
	@%p35 bra 	$L__BB64_72;
	abs.f64 	%fd66, %fd83;
	mul.lo.s32 	%r179, %r202, %r2;
	shl.b32 	%r180, %r179, 3;
	add.s32 	%r181, %r42, %r180;
	ld.shared.f64 	%fd67, [%r181];
	abs.f64 	%fd68, %fd67;
	add.f64 	%fd69, %fd66, %fd68;
	abs.f64 	%fd70, %fd69;
	shl.b32 	%r182, %r2, 3;
	add.s32 	%r183, %r181, %r182;
	ld.shared.f64 	%fd71, [%r183];
	abs.f64 	%fd72, %fd71;
	add.f64 	%fd83, %fd70, %fd72;
	add.s32 	%r202, %r202, 2;
$L__BB64_72:
	and.b32  	%r184, %r43, 1;
	setp.eq.b32 	%p36, %r184, 1;
	not.pred 	%p37, %p36;
	@%p37 bra 	$L__BB64_74;
	abs.f64 	%fd73, %fd83;
	mul.lo.s32 	%r185, %r202, %r2;
	shl.b32 	%r186, %r185, 3;
	add.s32 	%r187, %r42, %r186;
	ld.shared.f64 	%fd74, [%r187];
	abs.f64 	%fd75, %fd74;
	add.f64 	%fd83, %fd73, %fd75;
$L__BB64_74:
	st.shared.f64 	[%r42], %fd83;
$L__BB64_75:
	cvt.u64.u32 	%rd267, %r4;
	mad.lo.s64 	%rd268, %rd147, %rd267, %rd3;
	cvta.to.global.u64 	%rd269, %rd144;
	shl.b64 	%rd270, %rd268, 3;
	add.s64 	%rd271, %rd269, %rd270;
	st.global.f64 	[%rd271], %fd83;
$L__BB64_76:
	ret;

}
	// .globl	contiguous_reduce33_f64
.visible .entry contiguous_reduce33_f64(
	.param .u64 .ptr .align 1 contiguous_reduce33_f64_param_0,
	.param .u64 .ptr .align 1 contiguous_reduce33_f64_param_1,
	.param .u64 contiguous_reduce33_f64_param_2,
	.param .u64 contiguous_reduce33_f64_param_3,
	.param .u64 contiguous_reduce33_f64_param_4
)
{
	.reg .pred 	%p<14>;
	.reg .b32 	%r<85>;
	.reg .b64 	%rd<17>;
	.reg .b64 	%fd<85>;

	ld.param.u64 	%rd2, [contiguous_reduce33_f64_param_0];
	ld.param.u64 	%rd3, [contiguous_reduce33_f64_param_1];
	ld.param.u64 	%rd4, [contiguous_reduce33_f64_param_3];
	ld.param.u64 	%rd5, [contiguous_reduce33_f64_param_4];
	mov.u32 	%r1, %tid.y;
	mov.u32 	%r2, %ntid.x;
	mov.u32 	%r3, %tid.x;
	mad.lo.s32 	%r30, %r1, %r2, %r3;
	mov.u32 	%r31, %ctaid.x;
	mad.lo.s32 	%r32, %r31, %r2, %r3;
	mov.u32 	%r4, %ctaid.y;
	mov.u32 	%r5, %ntid.y;
	mad.lo.s32 	%r33, %r4, %r5, %r1;
	shl.b32 	%r34, %r30, 3;
	mov.u32 	%r35, sdata_f64;
	add.s32 	%r7, %r35, %r34;
	mov.b64 	%rd7, 0;
	st.shared.u64 	[%r7], %rd7;
	cvt.u64.u32 	%rd1, %r32;
	setp.le.u64 	%p1, %rd4, %rd1;
	cvt.u64.u32 	%rd8, %r33;
	setp.le.u64 	%p2, %rd5, %rd8;
	or.pred  	%p3, %p1, %p2;
	@%p3 bra 	$L__BB65_18;
	cvt.u32.u64 	%r36, %rd1;
	cvta.to.global.u64 	%rd9, %rd3;
	cvt.u32.u64 	%r37, %rd4;
	mad.lo.s32 	%r38, %r33, %r37, %r36;
	mul.wide.u32 	%rd10, %r38, 8;
	add.s64 	%rd11, %rd9, %rd10;
	ld.global.f64 	%fd16, [%rd11];
	st.shared.f64 	[%r7], %fd16;
	bar.sync 	0;
	setp.ne.s32 	%p4, %r1, 0;
	@%p4 bra 	$L__BB65_18;
	setp.gt.u32 	%p5, %r5, 1;
	@%p5 bra 	$L__BB65_4;
	shl.b32 	%r39, %r3, 3;
	add.s32 	%r41, %r35, %r39;
	ld.shared.f64 	%fd83, [%r41];
	bra.uni 	$L__BB65_17;
$L__BB65_4:
	shl.b32 	%r43, %r3, 3;
	add.s32 	%r8, %r35, %r43;
	ld.shared.f64 	%fd83, [%r8];
	add.s32 	%r9, %r5, -1;
	add.s32 	%r45, %r5, -2;
	and.b32  	%r10, %r9, 7;
	setp.lt.u32 	%p6, %r45, 7;
	mov.b32 	%r83, 1;
	@%p6 bra 	$L__BB65_8;
	and.b32  	%r48, %r9, -8;
	neg.s32 	%r80, %r48;
	shl.b32 	%r12, %r2, 3;
	add.s32 	%r50, %r43, %r12;
	add.s32 	%r78, %r35, %r50;
	shl.b32 	%r14, %r2, 6;
	mov.b32 	%r81, 1;
	mov.b32 	%r79, 0;
$L__BB65_6:
	.pragma "nounroll";
	abs.f64 	%fd18, %fd83;
	mul.lo.s32 	%r52, %r81, %r2;
	shl.b32 	%r53, %r52, 3;
	add.s32 	%r54, %r8, %r53;
	ld.shared.f64 	%fd19, [%r78];
	abs.f64 	%fd20, %fd19;
	add.f64 	%fd21, %fd18, %fd20;
	abs.f64 	%fd22, %fd21;
	add.s32 	%r55, %r54, %r12;
	ld.shared.f64 	%fd23, [%r55];
	abs.f64 	%fd24, %fd23;
	add.f64 	%fd25, %fd22, %fd24;
	abs.f64 	%fd26, %fd25;
	add.s32 	%r56, %r55, %r12;
	ld.shared.f64 	%fd27, [%r56];
	abs.f64 	%fd28, %fd27;
	add.f64 	%fd29, %fd26, %fd28;
	abs.f64 	%fd30, %fd29;
	add.s32 	%r57, %r56, %r12;
	ld.shared.f64 	%fd31, [%r57];
	abs.f64 	%fd32, %fd31;
	add.f64 	%fd33, %fd30, %fd32;
	abs.f64 	%fd34, %fd33;
	add.s32 	%r58, %r57, %r12;
	ld.shared.f64 	%fd35, [%r58];
	abs.f64 	%fd36, %fd35;
	add.f64 	%fd37, %fd34, %fd36;
	abs.f64 	%fd38, %fd37;
	add.s32 	%r59, %r58, %r12;
	ld.shared.f64 	%fd39, [%r59];
	abs.f64 	%fd40, %fd39;
	add.f64 	%fd41, %fd38, %fd40;
	abs.f64 	%fd42, %fd41;
	add.s32 	%r60, %r59, %r12;
	ld.shared.f64 	%fd43, [%r60];
	abs.f64 	%fd44, %fd43;
	add.f64 	%fd45, %fd42, %fd44;
	abs.f64 	%fd46, %fd45;
	add.s32 	%r61, %r60, %r12;
	ld.shared.f64 	%fd47, [%r61];
	abs.f64 	%fd48, %fd47;
	add.f64 	%fd83, %fd46, %fd48;
	add.s32 	%r81, %r81, 8;
	add.s32 	%r80, %r80, 8;
	add.s32 	%r79, %r79, 8;
	add.s32 	%r78, %r78, %r14;
	setp.ne.s32 	%p7, %r80, 0;
	@%p7 bra 	$L__BB65_6;
	add.s32 	%r83, %r79, 1;
$L__BB65_8:
	setp.eq.s32 	%p8, %r10, 0;
	@%p8 bra 	$L__BB65_16;
	and.b32  	%r25, %r9, 3;
	setp.lt.u32 	%p9, %r10, 4;
	@%p9 bra 	$L__BB65_11;
	abs.f64 	%fd50, %fd83;
	mul.lo.s32 	%r62, %r83, %r2;
	shl.b32 	%r63, %r62, 3;
	add.s32 	%r64, %r8, %r63;
	ld.shared.f64 	%fd51, [%r64];
	abs.f64 	%fd52, %fd51;
	add.f64 	%fd53, %fd50, %fd52;
	abs.f64 	%fd54, %fd53;
	shl.b32 	%r65, %r2, 3;
	add.s32 	%r66, %r64, %r65;
	ld.shared.f64 	%fd55, [%r66];
	abs.f64 	%fd56, %fd55;
	add.f64 	%fd57, %fd54, %fd56;
	abs.f64 	%fd58, %fd57;
	add.s32 	%r67, %r66, %r65;
	ld.shared.f64 	%fd59, [%r67];
	abs.f64 	%fd60, %fd59;
	add.f64 	%fd61, %fd58, %fd60;
	abs.f64 	%fd62, %fd61;
	add.s32 	%r68, %r67, %r65;
	ld.shared.f64 	%fd63, [%r68];
	abs.f64 	%fd64, %fd63;
	add.f64 	%fd83, %fd62, %fd64;
	add.s32 	%r83, %r83, 4;
$L__BB65_11:
	setp.eq.s32 	%p10, %r25, 0;
	@%p10 bra 	$L__BB65_16;
	setp.eq.s32 	%p11, %r25, 1;
	@%p11 bra 	$L__BB65_14;
	abs.f64 	%fd66, %fd83;
	mul.lo.s32 	%r69, %r83, %r2;
	shl.b32 	%r70, %r69, 3;
	add.s32 	%r71, %r8, %r70;
	ld.shared.f64 	%fd67, [%r71];
	abs.f64 	%fd68, %fd67;
	add.f64 	%fd69, %fd66, %fd68;
	abs.f64 	%fd70, %fd69;
	shl.b32 	%r72, %r2, 3;
	add.s32 	%r73, %r71, %r72;
	ld.shared.f64 	%fd71, [%r73];
	abs.f64 	%fd72, %fd71;
	add.f64 	%fd83, %fd70, %fd72;
	add.s32 	%r83, %r83, 2;
$L__BB65_14:
	and.b32  	%r74, %r9, 1;
	setp.eq.b32 	%p12, %r74, 1;
	not.pred 	%p13, %p12;
	@%p13 bra 	$L__BB65_16;
	abs.f64 	%fd73, %fd83;
	mul.lo.s32 	%r75, %r83, %r2;
	shl.b32 	%r76, %r75, 3;
	add.s32 	%r77, %r8, %r76;
	ld.shared.f64 	%fd74, [%r77];
	abs.f64 	%fd75, %fd74;
	add.f64 	%fd83, %fd73, %fd75;
$L__BB65_16:
	st.shared.f64 	[%r8], %fd83;
$L__BB65_17:
	cvt.u64.u32 	%rd12, %r4;
	mad.lo.s64 	%rd13, %rd4, %rd12, %rd1;
	cvta.to.global.u64 	%rd14, %rd2;
	shl.b64 	%rd15, %rd13, 3;
	add.s64 	%rd16, %rd14, %rd15;
	st.global.f64 	[%rd16], %fd83;
$L__BB65_18:
	ret;

}
	// .globl	contiguous_reduce_f16
.visible .entry contiguous_reduce_f16(
	.param .u64 .ptr .align 1 contiguous_reduce_f16_param_0,
	.param .u64 .ptr .align 1 contiguous_reduce_f16_param_1,
	.param .u64 contiguous_reduce_f16_param_2
)
{
	.reg .pred 	%p<8>;
	.reg .b16 	%rs<28>;
	.reg .b32 	%r<17>;
	.reg .b32 	%f<41>;
	.reg .b64 	%rd<16>;

	ld.param.u64 	%rd4, [contiguous_reduce_f16_param_0];
	ld.param.u64 	%rd6, [contiguous_reduce_f16_param_1];
	ld.param.u64 	%rd5, [contiguous_reduce_f16_param_2];
	cvta.to.global.u64 	%rd1, %rd6;
	mov.u32 	%r1, %tid.x;
	mov.u32 	%r2, %ctaid.x;
	mov.u32 	%r16, %ntid.x;
	mul.lo.s32 	%r9, %r2, %r16;
	shl.b32 	%r10, %r9, 1;
	add.s32 	%r4, %r10, %r1;
	shl.b32 	%r11, %r1, 1;
	mov.u32 	%r12, sdata_f16;
	add.s32 	%r5, %r12, %r11;
	mov.b32 	%r8, 0;
	// begin inline asm
	cvt.rn.f16.s32 %rs1, %r8;
	// end inline asm
	st.shared.u16 	[%r5], %rs1;
	add.s32 	%r13, %r4, %r16;
	cvt.u64.u32 	%rd2, %r13;
	setp.le.u64 	%p1, %rd5, %rd2;
	@%p1 bra 	$L__BB66_2;
	mul.wide.u32 	%rd9, %r4, 2;
	add.s64 	%rd10, %rd1, %rd9;
	ld.global.u16 	%rs3, [%rd10];
	// begin inline asm
	{  cvt.f32.f16 %f1, %rs3;}

	// end inline asm
	abs.f32 	%f4, %f1;
	shl.b64 	%rd11, %rd2, 1;
	add.s64 	%rd12, %rd1, %rd11;
	ld.global.u16 	%rs4, [%rd12];
	// begin inline asm
	{  cvt.f32.f16 %f2, %rs4;}

	// end inline asm
	abs.f32 	%f5, %f2;
	add.f32 	%f3, %f4, %f5;
	// begin inline asm
	{  cvt.rn.f16.f32 %rs5, %f3;}

	// end inline asm
	st.shared.u16 	[%r5], %rs5;
	bra.uni 	$L__BB66_4;
$L__BB66_2:
	cvt.u64.u32 	%rd3, %r4;
	setp.le.u64 	%p2, %rd5, %rd3;
	@%p2 bra 	$L__BB66_4;
	shl.b64 	%rd7, %rd3, 1;
	add.s64 	%rd8, %rd1, %rd7;
	ld.global.u16 	%rs2, [%rd8];
	st.shared.u16 	[%r5], %rs2;
$L__BB66_4:
	bar.sync 	0;
	setp.lt.u32 	%p3, %r16, 66;
	@%p3 bra 	$L__BB66_8;
$L__BB66_5:
	shr.u32 	%r7, %r16, 1;
	setp.ge.u32 	%p4, %r1, %r7;
	@%p4 bra 	$L__BB66_7;
	ld.shared.u16 	%rs6, [%r5];
	// begin inline asm
	{  cvt.f32.f16 %f6, %rs6;}

	// end inline asm
	abs.f32 	%f9, %f6;
	and.b32  	%r14, %r16, 2046;
	add.s32 	%r15, %r5, %r14;
	ld.shared.u16 	%rs7, [%r15];
	// begin inline asm
	{  cvt.f32.f16 %f7, %rs7;}

	// end inline asm
	abs.f32 	%f10, %f7;
	add.f32 	%f8, %f9, %f10;
	// begin inline asm
	{  cvt.rn.f16.f32 %rs8, %f8;}

	// end inline asm
	st.shared.u16 	[%r5], %rs8;
$L__BB66_7:
	bar.sync 	0;
	setp.gt.u32 	%p5, %r16, 131;
	mov.u32 	%r16, %r7;
	@%p5 bra 	$L__BB66_5;
$L__BB66_8:
	setp.gt.u32 	%p6, %r1, 31;
	@%p6 bra 	$L__BB66_11;
	ld.shared.u16 	%rs9, [%r5];
	// begin inline asm
	{  cvt.f32.f16 %f11, %rs9;}

	// end inline asm
	abs.f32 	%f29, %f11;
	ld.shared.u16 	%rs10, [%r5+64];
	// begin inline asm
	{  cvt.f32.f16 %f12, %rs10;}

	// end inline asm
	abs.f32 	%f30, %f12;
	add.f32 	%f13, %f29, %f30;
	// begin inline asm
	{  cvt.rn.f16.f32 %rs11, %f13;}

	// end inline asm
	st.volatile.shared.u16 	[%r5], %rs11;
	// begin inline asm
	{  cvt.f32.f16 %f14, %rs11;}

	// end inline asm
	abs.f32 	%f31, %f14;
	ld.shared.u16 	%rs13, [%r5+32];
	// begin inline asm
	{  cvt.f32.f16 %f15, %rs13;}

	// end inline asm
	abs.f32 	%f32, %f15;
	add.f32 	%f16, %f31, %f32;
	// begin inline asm
	{  cvt.rn.f16.f32 %rs14, %f16;}

	// end inline asm
	st.volatile.shared.u16 	[%r5], %rs14;
	// begin inline asm
	{  cvt.f32.f16 %f17, %rs14;}

	// end inline asm
	abs.f32 	%f33, %f17;
	ld.shared.u16 	%rs16, [%r5+16];
	// begin inline asm
	{  cvt.f32.f16 %f18, %rs16;}

	// end inline asm
	abs.f32 	%f34, %f18;
	add.f32 	%f19, %f33, %f34;
	// begin inline asm
	{  cvt.rn.f16.f32 %rs17, %f19;}

	// end inline asm
	st.volatile.shared.u16 	[%r5], %rs17;
	// begin inline asm
	{  cvt.f32.f16 %f20, %rs17;}

	// end inline asm
	abs.f32 	%f35, %f20;
	ld.shared.u16 	%rs19, [%r5+8];
	// begin inline asm
	{  cvt.f32.f16 %f21, %rs19;}

	// end inline asm
	abs.f32 	%f36, %f21;
	add.f32 	%f22, %f35, %f36;
	// begin inline asm
	{  cvt.rn.f16.f32 %rs20, %f22;}

	// end inline asm
	st.volatile.shared.u16 	[%r5], %rs20;
	// begin inline asm
	{  cvt.f32.f16 %f23, %rs20;}

	// end inline asm
	abs.f32 	%f37, %f23;
	ld.shared.u16 	%rs22, [%r5+4];
	// begin inline asm
	{  cvt.f32.f16 %f24, %rs22;}

	// end inline asm
	abs.f32 	%f38, %f24;
	add.f32 	%f25, %f37, %f38;
	// begin inline asm
	{  cvt.rn.f16.f32 %rs23, %f25;}

	// end inline asm
	st.volatile.shared.u16 	[%r5], %rs23;
	// begin inline asm
	{  cvt.f32.f16 %f26, %rs23;}

	// end inline asm
	abs.f32 	%f39, %f26;
	ld.shared.u16 	%rs25, [%r5+2];
	// begin inline asm
	{  cvt.f32.f16 %f27, %rs25;}

	// end inline asm
	abs.f32 	%f40, %f27;
	add.f32 	%f28, %f39, %f40;
	// begin inline asm
	{  cvt.rn.f16.f32 %rs26, %f28;}

	// end inline asm
	st.volatile.shared.u16 	[%r5], %rs26;
	setp.ne.s32 	%p7, %r1, 0;
	@%p7 bra 	$L__BB66_11;
	cvta.to.global.u64 	%rd13, %rd4;
	mul.wide.u32 	%rd14, %r2, 2;
	add.s64 	%rd15, %rd13, %rd14;
	ld.shared.u16 	%rs27, [sdata_f16];
	st.global.u16 	[%rd15], %rs27;
$L__BB66_11:
	ret;

}
	// .globl	uncontiguous_reduce_f16
.visible .entry uncontiguous_reduce_f16(
	.param .u64 .ptr .align 1 uncontiguous_reduce_f16_param_0,
	.param .u64 .ptr .align 1 uncontiguous_reduce_f16_param_1,
	.param .u64 .ptr .align 1 uncontiguous_reduce_f16_param_2,
	.param .u64 .ptr .align 1 uncontiguous_reduce_f16_param_3,
	.param .u64 uncontiguous_reduce_f16_param_4,
	.param .u64 uncontiguous_reduce_f16_param_5
)
{
	.reg .pred 	%p<53>;
	.reg .b16 	%rs<28>;
	.reg .b32 	%r<213>;
	.reg .b32 	%f<41>;
	.reg .b64 	%rd<558>;

	ld.param.u64 	%rd260, [uncontiguous_reduce_f16_param_0];
	ld.param.u64 	%rd263, [uncontiguous_reduce_f16_param_1];
	ld.param.u64 	%rd264, [uncontiguous_reduce_f16_param_2];
	ld.param.u64 	%rd265, [uncontiguous_reduce_f16_param_3];
	ld.param.u64 	%rd261, [uncontiguous_reduce_f16_param_4];
	ld.param.u64 	%rd262, [uncontiguous_reduce_f16_param_5];
	cvta.to.global.u64 	%rd1, %rd265;
	cvta.to.global.u64 	%rd2, %rd264;
	cvta.to.global.u64 	%rd3, %rd263;
	mov.u32 	%r1, %tid.x;
	mov.u32 	%r2, %ctaid.x;
	mov.u32 	%r212, %ntid.x;
	mul.lo.s32 	%r53, %r2, %r212;
	shl.b32 	%r54, %r53, 1;
	add.s32 	%r4, %r54, %r1;
	shl.b32 	%r55, %r1, 1;
	mov.u32 	%r56, sdata_f16;
	add.s32 	%r5, %r56, %r55;
	mov.b32 	%r52, 0;
	// begin inline asm
	cvt.rn.f16.s32 %rs1, %r52;
	// end inline asm
	st.shared.u16 	[%r5], %rs1;
	add.s32 	%r57, %r4, %r212;
	cvt.u64.u32 	%rd511, %r57;
	setp.le.u64 	%p1, %rd262, %rd511;
	@%p1 bra 	$L__BB67_54;
	cvt.u32.u64 	%r6, %rd261;
	add.s32 	%r206, %r6, -1;
	setp.lt.s32 	%p27, %r206, 0;
	mov.b64 	%rd515, 0;
	mov.u64 	%rd516, %rd515;
	@%p27 bra 	$L__BB67_53;
	cvt.u64.u32 	%rd512, %r4;
	setp.lt.u32 	%p28, %r206, 3;
	mov.b64 	%rd516, 0;
	mov.u64 	%rd515, %rd516;
	@%p28 bra 	$L__BB67_30;
	add.s32 	%r204, %r6, -2;
	and.b32  	%r133, %r6, -4;
	neg.s32 	%r203, %r133;
	mov.b64 	%rd516, 0;
$L__BB67_4:
	.pragma "nounroll";
	add.s32 	%r12, %r204, 1;
	mul.wide.u32 	%rd397, %r12, 8;
	add.s64 	%rd398, %rd2, %rd397;
	ld.global.u64 	%rd10, [%rd398];
	or.b64  	%rd399, %rd512, %rd10;
	and.b64  	%rd400, %rd399, -4294967296;
	setp.ne.s64 	%p29, %rd400, 0;
	@%p29 bra 	$L__BB67_6;
	cvt.u32.u64 	%r134, %rd10;
	cvt.u32.u64 	%r135, %rd512;
	div.u32 	%r136, %r135, %r134;
	mul.lo.s32 	%r137, %r136, %r134;
	sub.s32 	%r138, %r135, %r137;
	cvt.u64.u32 	%rd477, %r136;
	cvt.u64.u32 	%rd478, %r138;
	bra.uni 	$L__BB67_7;
$L__BB67_6:
	div.s64 	%rd477, %rd512, %rd10;
	mul.lo.s64 	%rd401, %rd477, %rd10;
	sub.s64 	%rd478, %rd512, %rd401;
$L__BB67_7:
	mul.wide.u32 	%rd402, %r12, 8;
	add.s64 	%rd403, %rd1, %rd402;
	ld.global.u64 	%rd17, [%rd403];
	mad.lo.s64 	%rd18, %rd17, %rd478, %rd515;
	or.b64  	%rd404, %rd511, %rd10;
	and.b64  	%rd405, %rd404, -4294967296;
	setp.ne.s64 	%p30, %rd405, 0;
	@%p30 bra 	$L__BB67_9;
	cvt.u32.u64 	%r139, %rd10;
	cvt.u32.u64 	%r140, %rd511;
	div.u32 	%r141, %r140, %r139;
	mul.lo.s32 	%r142, %r141, %r139;
	sub.s32 	%r143, %r140, %r142;
	cvt.u64.u32 	%rd479, %r141;
	cvt.u64.u32 	%rd480, %r143;
	bra.uni 	$L__BB67_10;
$L__BB67_9:
	div.s64 	%rd479, %rd511, %rd10;
	mul.lo.s64 	%rd406, %rd479, %rd10;
	sub.s64 	%rd480, %rd511, %rd406;
$L__BB67_10:
	mad.lo.s64 	%rd25, %rd480, %rd17, %rd516;
	add.s32 	%r13, %r204, -2;
	mul.wide.u32 	%rd407, %r204, 8;
	add.s64 	%rd408, %rd2, %rd407;
	ld.global.u64 	%rd26, [%rd408];
	or.b64  	%rd409, %rd477, %rd26;
	and.b64  	%rd410, %rd409, -4294967296;
	setp.ne.s64 	%p31, %rd410, 0;
	@%p31 bra 	$L__BB67_12;
	cvt.u32.u64 	%r144, %rd26;
	cvt.u32.u64 	%r145, %rd477;
	div.u32 	%r146, %r145, %r144;
	mul.lo.s32 	%r147, %r146, %r144;
	sub.s32 	%r148, %r145, %r147;
	cvt.u64.u32 	%rd481, %r146;
	cvt.u64.u32 	%rd482, %r148;
	bra.uni 	$L__BB67_13;
$L__BB67_12:
	div.s64 	%rd481, %rd477, %rd26;
	mul.lo.s64 	%rd411, %rd481, %rd26;
	sub.s64 	%rd482, %rd477, %rd411;
$L__BB67_13:
	mul.wide.u32 	%rd412, %r204, 8;
	add.s64 	%rd413, %rd1, %rd412;
	ld.global.u64 	%rd33, [%rd413];
	mad.lo.s64 	%rd34, %rd33, %rd482, %rd18;
	or.b64  	%rd414, %rd479, %rd26;
	and.b64  	%rd415, %rd414, -4294967296;
	setp.ne.s64 	%p32, %rd415, 0;
	@%p32 bra 	$L__BB67_15;
	cvt.u32.u64 	%r149, %rd26;
	cvt.u32.u64 	%r150, %rd479;
	div.u32 	%r151, %r150, %r149;
	mul.lo.s32 	%r152, %r151, %r149;
	sub.s32 	%r153, %r150, %r152;
	cvt.u64.u32 	%rd483, %r151;
	cvt.u64.u32 	%rd484, %r153;
	bra.uni 	$L__BB67_16;
$L__BB67_15:
	div.s64 	%rd483, %rd479, %rd26;
	mul.lo.s64 	%rd416, %rd483, %rd26;
	sub.s64 	%rd484, %rd479, %rd416;
$L__BB67_16:
	mad.lo.s64 	%rd41, %rd484, %rd33, %rd25;
	add.s32 	%r14, %r204, -1;
	mul.wide.u32 	%rd417, %r14, 8;
	add.s64 	%rd418, %rd2, %rd417;
	ld.global.u64 	%rd42, [%rd418];
	or.b64  	%rd419, %rd481, %rd42;
	and.b64  	%rd420, %rd419, -4294967296;
	setp.ne.s64 	%p33, %rd420, 0;
	@%p33 bra 	$L__BB67_18;
	cvt.u32.u64 	%r154, %rd42;
	cvt.u32.u64 	%r155, %rd481;
	div.u32 	%r156, %r155, %r154;
	mul.lo.s32 	%r157, %r156, %r154;
	sub.s32 	%r158, %r155, %r157;
	cvt.u64.u32 	%rd485, %r156;
	cvt.u64.u32 	%rd486, %r158;
	bra.uni 	$L__BB67_19;
$L__BB67_18:
	div.s64 	%rd485, %rd481, %rd42;
	mul.lo.s64 	%rd421, %rd485, %rd42;
	sub.s64 	%rd486, %rd481, %rd421;
$L__BB67_19:
	mul.wide.u32 	%rd422, %r14, 8;
	add.s64 	%rd423, %rd1, %rd422;
	ld.global.u64 	%rd49, [%rd423];
	mad.lo.s64 	%rd50, %rd49, %rd486, %rd34;
	or.b64  	%rd424, %rd483, %rd42;
	and.b64  	%rd425, %rd424, -4294967296;
	setp.ne.s64 	%p34, %rd425, 0;
	@%p34 bra 	$L__BB67_21;
	cvt.u32.u64 	%r159, %rd42;
	cvt.u32.u64 	%r160, %rd483;
	div.u32 	%r161, %r160, %r159;
	mul.lo.s32 	%r162, %r161, %r159;
	sub.s32 	%r163, %r160, %r162;
	cvt.u64.u32 	%rd487, %r161;
	cvt.u64.u32 	%rd488, %r163;
	bra.uni 	$L__BB67_22;
$L__BB67_21:
	div.s64 	%rd487, %rd483, %rd42;
	mul.lo.s64 	%rd426, %rd487, %rd42;
	sub.s64 	%rd488, %rd483, %rd426;
$L__BB67_22:
	mad.lo.s64 	%rd57, %rd488, %rd49, %rd41;
	mul.wide.u32 	%rd427, %r13, 8;
	add.s64 	%rd428, %rd2, %rd427;
	ld.global.u64 	%rd58, [%rd428];
	or.b64  	%rd429, %rd485, %rd58;
	and.b64  	%rd430, %rd429, -4294967296;
	setp.ne.s64 	%p35, %rd430, 0;
	@%p35 bra 	$L__BB67_24;
	cvt.u32.u64 	%r164, %rd58;
	cvt.u32.u64 	%r165, %rd485;
	div.u32 	%r166, %r165, %r164;
	mul.lo.s32 	%r167, %r166, %r164;
	sub.s32 	%r168, %r165, %r167;
	cvt.u64.u32 	%rd512, %r166;
	cvt.u64.u32 	%rd490, %r168;
	bra.uni 	$L__BB67_25;
$L__BB67_24:
	div.s64 	%rd512, %rd485, %rd58;
	mul.lo.s64 	%rd431, %rd512, %rd58;
	sub.s64 	%rd490, %rd485, %rd431;
$L__BB67_25:
	mul.wide.u32 	%rd432, %r13, 8;
	add.s64 	%rd433, %rd1, %rd432;
	ld.global.u64 	%rd65, [%rd433];
	mad.lo.s64 	%rd515, %rd65, %rd490, %rd50;
	or.b64  	%rd434, %rd487, %rd58;
	and.b64  	%rd435, %rd434, -4294967296;
	setp.ne.s64 	%p36, %rd435, 0;
	@%p36 bra 	$L__BB67_27;
	cvt.u32.u64 	%r169, %rd58;
	cvt.u32.u64 	%r170, %rd487;
	div.u32 	%r171, %r170, %r169;
	mul.lo.s32 	%r172, %r171, %r169;
	sub.s32 	%r173, %r170, %r172;
	cvt.u64.u32 	%rd511, %r171;
	cvt.u64.u32 	%rd492, %r173;
	bra.uni 	$L__BB67_28;
$L__BB67_27:
	div.s64 	%rd511, %rd487, %rd58;
	mul.lo.s64 	%rd436, %rd511, %rd58;
	sub.s64 	%rd492, %rd487, %rd436;
$L__BB67_28:
	mad.lo.s64 	%rd516, %rd492, %rd65, %rd57;
	add.s32 	%r204, %r204, -4;
	add.s32 	%r203, %r203, 4;
	setp.ne.s32 	%p37, %r203, 0;
	@%p37 bra 	$L__BB67_4;
	add.s32 	%r206, %r204, 1;
$L__BB67_30:
	and.b32  	%r19, %r6, 3;
	setp.eq.s32 	%p38, %r19, 0;
	@%p38 bra 	$L__BB67_53;
	setp.eq.s32 	%p39, %r19, 1;
	@%p39 bra 	$L__BB67_45;
	mul.wide.u32 	%rd438, %r206, 8;
	add.s64 	%rd439, %rd2, %rd438;
	ld.global.u64 	%rd80, [%rd439];
	or.b64  	%rd440, %rd512, %rd80;
	and.b64  	%rd441, %rd440, -4294967296;
	setp.ne.s64 	%p40, %rd441, 0;
	@%p40 bra 	$L__BB67_34;
	cvt.u32.u64 	%r174, %rd80;
	cvt.u32.u64 	%r175, %rd512;
	div.u32 	%r176, %r175, %r174;
	mul.lo.s32 	%r177, %r176, %r174;
	sub.s32 	%r178, %r175, %r177;
	cvt.u64.u32 	%rd499, %r176;
	cvt.u64.u32 	%rd500, %r178;
	bra.uni 	$L__BB67_35;
$L__BB67_34:
	div.s64 	%rd499, %rd512, %rd80;
	mul.lo.s64 	%rd442, %rd499, %rd80;
	sub.s64 	%rd500, %rd512, %rd442;
$L__BB67_35:
	add.s64 	%rd444, %rd1, %rd438;
	ld.global.u64 	%rd87, [%rd444];
	mad.lo.s64 	%rd88, %rd87, %rd500, %rd515;
	or.b64  	%rd445, %rd511, %rd80;
	and.b64  	%rd446, %rd445, -4294967296;
	setp.ne.s64 	%p41, %rd446, 0;
	@%p41 bra 	$L__BB67_37;
	cvt.u32.u64 	%r179, %rd80;
	cvt.u32.u64 	%r180, %rd511;
	div.u32 	%r181, %r180, %r179;
	mul.lo.s32 	%r182, %r181, %r179;
	sub.s32 	%r183, %r180, %r182;
	cvt.u64.u32 	%rd501, %r181;
	cvt.u64.u32 	%rd502, %r183;
	bra.uni 	$L__BB67_38;
$L__BB67_37:
	div.s64 	%rd501, %rd511, %rd80;
	mul.lo.s64 	%rd447, %rd501, %rd80;
	sub.s64 	%rd502, %rd511, %rd447;
$L__BB67_38:
	mad.lo.s64 	%rd95, %rd502, %rd87, %rd516;
	add.s32 	%r20, %r206, -1;
	mul.wide.u32 	%rd448, %r20, 8;
	add.s64 	%rd449, %rd2, %rd448;
	ld.global.u64 	%rd96, [%rd449];
	or.b64  	%rd450, %rd499, %rd96;
	and.b64  	%rd451, %rd450, -4294967296;
	setp.ne.s64 	%p42, %rd451, 0;
	@%p42 bra 	$L__BB67_40;
	cvt.u32.u64 	%r184, %rd96;
	cvt.u32.u64 	%r185, %rd499;
	div.u32 	%r186, %r185, %r184;
	mul.lo.s32 	%r187, %r186, %r184;
	sub.s32 	%r188, %r185, %r187;
	cvt.u64.u32 	%rd512, %r186;
	cvt.u64.u32 	%rd504, %r188;
	bra.uni 	$L__BB67_41;
$L__BB67_40:
	div.s64 	%rd512, %rd499, %rd96;
	mul.lo.s64 	%rd452, %rd512, %rd96;
	sub.s64 	%rd504, %rd499, %rd452;
$L__BB67_41:
	add.s64 	%rd454, %rd1, %rd448;
	ld.global.u64 	%rd103, [%rd454];
	mad.lo.s64 	%rd515, %rd103, %rd504, %rd88;
	or.b64  	%rd455, %rd501, %rd96;
	and.b64  	%rd456, %rd455, -4294967296;
	setp.ne.s64 	%p43, %rd456, 0;
	@%p43 bra 	$L__BB67_43;
	cvt.u32.u64 	%r189, %rd96;
	cvt.u32.u64 	%r190, %rd501;
	div.u32 	%r191, %r190, %r189;
	mul.lo.s32 	%r192, %r191, %r189;
	sub.s32 	%r193, %r190, %r192;
	cvt.u64.u32 	%rd511, %r191;
	cvt.u64.u32 	%rd506, %r193;
	bra.uni 	$L__BB67_44;
$L__BB67_43:
	div.s64 	%rd511, %rd501, %rd96;
	mul.lo.s64 	%rd457, %rd511, %rd96;
	sub.s64 	%rd506, %rd501, %rd457;
$L__BB67_44:
	mad.lo.s64 	%rd516, %rd506, %rd103, %rd95;
	add.s32 	%r206, %r206, -2;
$L__BB67_45:
	and.b32  	%r194, %r6, 1;
	setp.eq.b32 	%p44, %r194, 1;
	not.pred 	%p45, %p44;
	@%p45 bra 	$L__BB67_53;
	mul.wide.u32 	%rd458, %r206, 8;
	add.s64 	%rd459, %rd2, %rd458;
	ld.global.u64 	%rd118, [%rd459];
	or.b64  	%rd460, %rd512, %rd118;
	and.b64  	%rd461, %rd460, -4294967296;
	setp.ne.s64 	%p46, %rd461, 0;
	@%p46 bra 	$L__BB67_48;
	cvt.u32.u64 	%r195, %rd118;
	cvt.u32.u64 	%r196, %rd512;
	rem.u32 	%r197, %r196, %r195;
	cvt.u64.u32 	%rd513, %r197;
	bra.uni 	$L__BB67_49;
$L__BB67_48:
	rem.s64 	%rd513, %rd512, %rd118;
$L__BB67_49:
	add.s64 	%rd463, %rd1, %rd458;
	ld.global.u64 	%rd122, [%rd463];
	mad.lo.s64 	%rd515, %rd122, %rd513, %rd515;
	or.b64  	%rd464, %rd511, %rd118;
	and.b64  	%rd465, %rd464, -4294967296;
	setp.ne.s64 	%p47, %rd465, 0;
	@%p47 bra 	$L__BB67_51;
	cvt.u32.u64 	%r198, %rd118;
	cvt.u32.u64 	%r199, %rd511;
	rem.u32 	%r200, %r199, %r198;
	cvt.u64.u32 	%rd514, %r200;
	bra.uni 	$L__BB67_52;
$L__BB67_51:
	rem.s64 	%rd514, %rd511, %rd118;
$L__BB67_52:
	mad.lo.s64 	%rd516, %rd514, %rd122, %rd516;
$L__BB67_53:
	shl.b64 	%rd466, %rd515, 1;
	add.s64 	%rd467, %rd3, %rd466;
	ld.global.u16 	%rs3, [%rd467];
	// begin inline asm
	{  cvt.f32.f16 %f1, %rs3;}

	// end inline asm
	abs.f32 	%f4, %f1;
	shl.b64 	%rd468, %rd516, 1;
	add.s64 	%rd469, %rd3, %rd468;
	ld.global.u16 	%rs4, [%rd469];
	// begin inline asm
	{  cvt.f32.f16 %f2, %rs4;}

	// end inline asm
	abs.f32 	%f5, %f2;
	add.f32 	%f3, %f4, %f5;
	// begin inline asm
	{  cvt.rn.f16.f32 %rs5, %f3;}

	// end inline asm
	st.shared.u16 	[%r5], %rs5;
	bra.uni 	$L__BB67_114;
$L__BB67_54:
	cvt.u64.u32 	%rd548, %r4;
	setp.le.u64 	%p2, %rd262, %rd548;
	@%p2 bra 	$L__BB67_114;
	cvt.u32.u64 	%r23, %rd261;
	add.s32 	%r210, %r23, -1;
	setp.lt.s32 	%p3, %r210, 0;
	mov.b64 	%rd557, 0;
	@%p3 bra 	$L__BB67_113;
	and.b32  	%r25, %r23, 7;
	setp.lt.u32 	%p4, %r210, 7;
	mov.b64 	%rd557, 0;
	@%p4 bra 	$L__BB67_84;
	add.s32 	%r208, %r23, -4;
	and.b32  	%r58, %r23, -8;
	neg.s32 	%r207, %r58;
	mov.b64 	%rd557, 0;
$L__BB67_58:
	.pragma "nounroll";
	add.s32 	%r30, %r208, 3;
	mul.wide.u32 	%rd270, %r30, 8;
	add.s64 	%rd271, %rd2, %rd270;
	ld.global.u64 	%rd133, [%rd271];
	or.b64  	%rd272, %rd548, %rd133;
	and.b64  	%rd273, %rd272, -4294967296;
	setp.ne.s64 	%p5, %rd273, 0;
	@%p5 bra 	$L__BB67_60;
	cvt.u32.u64 	%r59, %rd133;
	cvt.u32.u64 	%r60, %rd548;
	div.u32 	%r61, %r60, %r59;
	mul.lo.s32 	%r62, %r61, %r59;
	sub.s32 	%r63, %r60, %r62;
	cvt.u64.u32 	%rd519, %r61;
	cvt.u64.u32 	%rd520, %r63;
	bra.uni 	$L__BB67_61;
$L__BB67_60:
	div.s64 	%rd519, %rd548, %rd133;
	mul.lo.s64 	%rd274, %rd519, %rd133;
	sub.s64 	%rd520, %rd548, %rd274;
$L__BB67_61:
	add.s64 	%rd276, %rd1, %rd270;
	ld.global.u64 	%rd277, [%rd276];
	mad.lo.s64 	%rd140, %rd277, %rd520, %rd557;
	add.s32 	%r31, %r208, 2;
	mul.wide.u32 	%rd278, %r31, 8;
	add.s64 	%rd279, %rd2, %rd278;
	ld.global.u64 	%rd141, [%rd279];
	or.b64  	%rd280, %rd519, %rd141;
	and.b64  	%rd281, %rd280, -4294967296;
	setp.ne.s64 	%p6, %rd281, 0;
	@%p6 bra 	$L__BB67_63;
	cvt.u32.u64 	%r64, %rd141;
	cvt.u32.u64 	%r65, %rd519;
	div.u32 	%r66, %r65, %r64;
	mul.lo.s32 	%r67, %r66, %r64;
	sub.s32 	%r68, %r65, %r67;
	cvt.u64.u32 	%rd521, %r66;
	cvt.u64.u32 	%rd522, %r68;
	bra.uni 	$L__BB67_64;
$L__BB67_63:
	div.s64 	%rd521, %rd519, %rd141;
	mul.lo.s64 	%rd282, %rd521, %rd141;
	sub.s64 	%rd522, %rd519, %rd282;
$L__BB67_64:
	add.s64 	%rd284, %rd1, %rd278;
	ld.global.u64 	%rd285, [%rd284];
	mad.lo.s64 	%rd148, %rd285, %rd522, %rd140;
	add.s32 	%r32, %r208, 1;
	mul.wide.u32 	%rd286, %r32, 8;
	add.s64 	%rd287, %rd2, %rd286;
	ld.global.u64 	%rd149, [%rd287];
	or.b64  	%rd288, %rd521, %rd149;
	and.b64  	%rd289, %rd288, -4294967296;
	setp.ne.s64 	%p7, %rd289, 0;
	@%p7 bra 	$L__BB67_66;
	cvt.u32.u64 	%r69, %rd149;
	cvt.u32.u64 	%r70, %rd521;
	div.u32 	%r71, %r70, %r69;
	mul.lo.s32 	%r72, %r71, %r69;
	sub.s32 	%r73, %r70, %r72;
	cvt.u64.u32 	%rd523, %r71;
	cvt.u64.u32 	%rd524, %r73;
	bra.uni 	$L__BB67_67;
$L__BB67_66:
	div.s64 	%rd523, %rd521, %rd149;
	mul.lo.s64 	%rd290, %rd523, %rd149;
	sub.s64 	%rd524, %rd521, %rd290;
$L__BB67_67:
	add.s64 	%rd292, %rd1, %rd286;
	ld.global.u64 	%rd293, [%rd292];
	mad.lo.s64 	%rd156, %rd293, %rd524, %rd148;
	add.s32 	%r33, %r208, -4;
	mul.wide.u32 	%rd294, %r208, 8;
	add.s64 	%rd295, %rd2, %rd294;
	ld.global.u64 	%rd157, [%rd295];
	or.b64  	%rd296, %rd523, %rd157;
	and.b64  	%rd297, %rd296, -4294967296;
	setp.ne.s64 	%p8, %rd297, 0;
	@%p8 bra 	$L__BB67_69;
	cvt.u32.u64 	%r74, %rd157;
	cvt.u32.u64 	%r75, %rd523;
	div.u32 	%r76, %r75, %r74;
	mul.lo.s32 	%r77, %r76, %r74;
	sub.s32 	%r78, %r75, %r77;
	cvt.u64.u32 	%rd525, %r76;
	cvt.u64.u32 	%rd526, %r78;
	bra.uni 	$L__BB67_70;
$L__BB67_69:
	div.s64 	%rd525, %rd523, %rd157;
	mul.lo.s64 	%rd298, %rd525, %rd157;
	sub.s64 	%rd526, %rd523, %rd298;
$L__BB67_70:
	add.s64 	%rd300, %rd1, %rd294;
	ld.global.u64 	%rd301, [%rd300];
	mad.lo.s64 	%rd164, %rd301, %rd526, %rd156;
	add.s32 	%r34, %r208, -1;
	mul.wide.u32 	%rd302, %r34, 8;
	add.s64 	%rd303, %rd2, %rd302;
	ld.global.u64 	%rd165, [%rd303];
	or.b64  	%rd304, %rd525, %rd165;
	and.b64  	%rd305, %rd304, -4294967296;
	setp.ne.s64 	%p9, %rd305, 0;
	@%p9 bra 	$L__BB67_72;
	cvt.u32.u64 	%r79, %rd165;
	cvt.u32.u64 	%r80, %rd525;
	div.u32 	%r81, %r80, %r79;
	mul.lo.s32 	%r82, %r81, %r79;
	sub.s32 	%r83, %r80, %r82;
	cvt.u64.u32 	%rd527, %r81;
	cvt.u64.u32 	%rd528, %r83;
	bra.uni 	$L__BB67_73;
$L__BB67_72:
	div.s64 	%rd527, %rd525, %rd165;
	mul.lo.s64 	%rd306, %rd527, %rd165;
	sub.s64 	%rd528, %rd525, %rd306;
$L__BB67_73:
	add.s64 	%rd308, %rd1, %rd302;
	ld.global.u64 	%rd309, [%rd308];
	mad.lo.s64 	%rd172, %rd309, %rd528, %rd164;
	add.s32 	%r35, %r208, -2;
	mul.wide.u32 	%rd310, %r35, 8;
	add.s64 	%rd311, %rd2, %rd310;
	ld.global.u64 	%rd173, [%rd311];
	or.b64  	%rd312, %rd527, %rd173;
	and.b64  	%rd313, %rd312, -4294967296;
	setp.ne.s64 	%p10, %rd313, 0;
	@%p10 bra 	$L__BB67_75;
	cvt.u32.u64 	%r84, %rd173;
	cvt.u32.u64 	%r85, %rd527;
	div.u32 	%r86, %r85, %r84;
	mul.lo.s32 	%r87, %r86, %r84;
	sub.s32 	%r88, %r85, %r87;
	cvt.u64.u32 	%rd529, %r86;
	cvt.u64.u32 	%rd530, %r88;
	bra.uni 	$L__BB67_76;
$L__BB67_75:
	div.s64 	%rd529, %rd527, %rd173;
	mul.lo.s64 	%rd314, %rd529, %rd173;
	sub.s64 	%rd530, %rd527, %rd314;
$L__BB67_76:
	add.s64 	%rd316, %rd1, %rd310;
	ld.global.u64 	%rd317, [%rd316];
	mad.lo.s64 	%rd180, %rd317, %rd530, %rd172;
	add.s32 	%r36, %r208, -3;
	mul.wide.u32 	%rd318, %r36, 8;
	add.s64 	%rd319, %rd2, %rd318;
	ld.global.u64 	%rd181, [%rd319];
	or.b64  	%rd320, %rd529, %rd181;
	and.b64  	%rd321, %rd320, -4294967296;
	setp.ne.s64 	%p11, %rd321, 0;
	@%p11 bra 	$L__BB67_78;
	cvt.u32.u64 	%r89, %rd181;
	cvt.u32.u64 	%r90, %rd529;
	div.u32 	%r91, %r90, %r89;
	mul.lo.s32 	%r92, %r91, %r89;
	sub.s32 	%r93, %r90, %r92;
	cvt.u64.u32 	%rd531, %r91;
	cvt.u64.u32 	%rd532, %r93;
	bra.uni 	$L__BB67_79;
$L__BB67_78:
	div.s64 	%rd531, %rd529, %rd181;
	mul.lo.s64 	%rd322, %rd531, %rd181;
	sub.s64 	%rd532, %rd529, %rd322;
$L__BB67_79:
	add.s64 	%rd324, %rd1, %rd318;
	ld.global.u64 	%rd325, [%rd324];
	mad.lo.s64 	%rd188, %rd325, %rd532, %rd180;
	mul.wide.u32 	%rd326, %r33, 8;
	add.s64 	%rd327, %rd2, %rd326;
	ld.global.u64 	%rd189, [%rd327];
	or.b64  	%rd328, %rd531, %rd189;
	and.b64  	%rd329, %rd328, -4294967296;
	setp.ne.s64 	%p12, %rd329, 0;
	@%p12 bra 	$L__BB67_81;
	cvt.u32.u64 	%r94, %rd189;
	cvt.u32.u64 	%r95, %rd531;
	div.u32 	%r96, %r95, %r94;
	mul.lo.s32 	%r97, %r96, %r94;
	sub.s32 	%r98, %r95, %r97;
	cvt.u64.u32 	%rd548, %r96;
	cvt.u64.u32 	%rd534, %r98;
	bra.uni 	$L__BB67_82;
$L__BB67_81:
	div.s64 	%rd548, %rd531, %rd189;
	mul.lo.s64 	%rd330, %rd548, %rd189;
	sub.s64 	%rd534, %rd531, %rd330;
$L__BB67_82:
	add.s64 	%rd332, %rd1, %rd326;
	ld.global.u64 	%rd333, [%rd332];
	mad.lo.s64 	%rd557, %rd333, %rd534, %rd188;
	add.s32 	%r208, %r208, -8;
	add.s32 	%r207, %r207, 8;
	setp.ne.s32 	%p13, %r207, 0;
	@%p13 bra 	$L__BB67_58;
	add.s32 	%r210, %r208, 3;
$L__BB67_84:
	setp.eq.s32 	%p14, %r25, 0;
	@%p14 bra 	$L__BB67_113;
	and.b32  	%r41, %r23, 3;
	setp.lt.u32 	%p15, %r25, 4;
	@%p15 bra 	$L__BB67_99;
	mul.wide.u32 	%rd335, %r210, 8;
	add.s64 	%rd336, %rd2, %rd335;
	ld.global.u64 	%rd200, [%rd336];
	or.b64  	%rd337, %rd548, %rd200;
	and.b64  	%rd338, %rd337, -4294967296;
	setp.ne.s64 	%p16, %rd338, 0;
	@%p16 bra 	$L__BB67_88;
	cvt.u32.u64 	%r99, %rd200;
	cvt.u32.u64 	%r100, %rd548;
	div.u32 	%r101, %r100, %r99;
	mul.lo.s32 	%r102, %r101, %r99;
	sub.s32 	%r103, %r100, %r102;
	cvt.u64.u32 	%rd538, %r101;
	cvt.u64.u32 	%rd539, %r103;
	bra.uni 	$L__BB67_89;
$L__BB67_88:
	div.s64 	%rd538, %rd548, %rd200;
	mul.lo.s64 	%rd339, %rd538, %rd200;
	sub.s64 	%rd539, %rd548, %rd339;
$L__BB67_89:
	add.s64 	%rd341, %rd1, %rd335;
	ld.global.u64 	%rd342, [%rd341];
	mad.lo.s64 	%rd207, %rd342, %rd539, %rd557;
	add.s32 	%r42, %r210, -1;
	mul.wide.u32 	%rd343, %r42, 8;
	add.s64 	%rd344, %rd2, %rd343;
	ld.global.u64 	%rd208, [%rd344];
	or.b64  	%rd345, %rd538, %rd208;
	and.b64  	%rd346, %rd345, -4294967296;
	setp.ne.s64 	%p17, %rd346, 0;
	@%p17 bra 	$L__BB67_91;
	cvt.u32.u64 	%r104, %rd208;
	cvt.u32.u64 	%r105, %rd538;
	div.u32 	%r106, %r105, %r104;
	mul.lo.s32 	%r107, %r106, %r104;
	sub.s32 	%r108, %r105, %r107;
	cvt.u64.u32 	%rd540, %r106;
	cvt.u64.u32 	%rd541, %r108;
	bra.uni 	$L__BB67_92;
$L__BB67_91:
	div.s64 	%rd540, %rd538, %rd208;
	mul.lo.s64 	%rd347, %rd540, %rd208;
	sub.s64 	%rd541, %rd538, %rd347;
$L__BB67_92:
	add.s64 	%rd349, %rd1, %rd343;
	ld.global.u64 	%rd350, [%rd349];
	mad.lo.s64 	%rd215, %rd350, %rd541, %rd207;
	add.s32 	%r43, %r210, -2;
	mul.wide.u32 	%rd351, %r43, 8;
	add.s64 	%rd352, %rd2, %rd351;
	ld.global.u64 	%rd216, [%rd352];
	or.b64  	%rd353, %rd540, %rd216;
	and.b64  	%rd354, %rd353, -4294967296;
	setp.ne.s64 	%p18, %rd354, 0;
	@%p18 bra 	$L__BB67_94;
	cvt.u32.u64 	%r109, %rd216;
	cvt.u32.u64 	%r110, %rd540;
	div.u32 	%r111, %r110, %r109;
	mul.lo.s32 	%r112, %r111, %r109;
	sub.s32 	%r113, %r110, %r112;
	cvt.u64.u32 	%rd542, %r111;
	cvt.u64.u32 	%rd543, %r113;
	bra.uni 	$L__BB67_95;
$L__BB67_94:
	div.s64 	%rd542, %rd540, %rd216;
	mul.lo.s64 	%rd355, %rd542, %rd216;
	sub.s64 	%rd543, %rd540, %rd355;
$L__BB67_95:
	add.s64 	%rd357, %rd1, %rd351;
	ld.global.u64 	%rd358, [%rd357];
	mad.lo.s64 	%rd223, %rd358, %rd543, %rd215;
	add.s32 	%r44, %r210, -3;
	mul.wide.u32 	%rd359, %r44, 8;
	add.s64 	%rd360, %rd2, %rd359;
	ld.global.u64 	%rd224, [%rd360];
	or.b64  	%rd361, %rd542, %rd224;
	and.b64  	%rd362, %rd361, -4294967296;
	setp.ne.s64 	%p19, %rd362, 0;
	@%p19 bra 	$L__BB67_97;
	cvt.u32.u64 	%r114, %rd224;
	cvt.u32.u64 	%r115, %rd542;
	div.u32 	%r116, %r115, %r114;
	mul.lo.s32 	%r117, %r116, %r114;
	sub.s32 	%r118, %r115, %r117;
	cvt.u64.u32 	%rd548, %r116;
	cvt.u64.u32 	%rd545, %r118;
	bra.uni 	$L__BB67_98;
$L__BB67_97:
	div.s64 	%rd548, %rd542, %rd224;
	mul.lo.s64 	%rd363, %rd548, %rd224;
	sub.s64 	%rd545, %rd542, %rd363;
$L__BB67_98:
	add.s64 	%rd365, %rd1, %rd359;
	ld.global.u64 	%rd366, [%rd365];
	mad.lo.s64 	%rd557, %rd366, %rd545, %rd223;
	add.s32 	%r210, %r210, -4;
$L__BB67_99:
	setp.eq.s32 	%p20, %r41, 0;
	@%p20 bra 	$L__BB67_113;
	setp.eq.s32 	%p21, %r41, 1;
	@%p21 bra 	$L__BB67_108;
	mul.wide.u32 	%rd368, %r210, 8;
	add.s64 	%rd369, %rd2, %rd368;
	ld.global.u64 	%rd235, [%rd369];
	or.b64  	%rd370, %rd548, %rd235;
	and.b64  	%rd371, %rd370, -4294967296;
	setp.ne.s64 	%p22, %rd371, 0;
	@%p22 bra 	$L__BB67_103;
	cvt.u32.u64 	%r119, %rd235;
	cvt.u32.u64 	%r120, %rd548;
	div.u32 	%r121, %r120, %r119;
	mul.lo.s32 	%r122, %r121, %r119;
	sub.s32 	%r123, %r120, %r122;
	cvt.u64.u32 	%rd549, %r121;
	cvt.u64.u32 	%rd550, %r123;
	bra.uni 	$L__BB67_104;
$L__BB67_103:
	div.s64 	%rd549, %rd548, %rd235;
	mul.lo.s64 	%rd372, %rd549, %rd235;
	sub.s64 	%rd550, %rd548, %rd372;
$L__BB67_104:
	add.s64 	%rd374, %rd1, %rd368;
	ld.global.u64 	%rd375, [%rd374];
	mad.lo.s64 	%rd242, %rd375, %rd550, %rd557;
	add.s32 	%r47, %r210, -1;
	mul.wide.u32 	%rd376, %r47, 8;
	add.s64 	%rd377, %rd2, %rd376;
	ld.global.u64 	%rd243, [%rd377];
	or.b64  	%rd378, %rd549, %rd243;
	and.b64  	%rd379, %rd378, -4294967296;
	setp.ne.s64 	%p23, %rd379, 0;
	@%p23 bra 	$L__BB67_106;
	cvt.u32.u64 	%r124, %rd243;
	cvt.u32.u64 	%r125, %rd549;
	div.u32 	%r126, %r125, %r124;
	mul.lo.s32 	%r127, %r126, %r124;
	sub.s32 	%r128, %r125, %r127;
	cvt.u64.u32 	%rd548, %r126;
	cvt.u64.u32 	%rd552, %r128;
	bra.uni 	$L__BB67_107;
$L__BB67_106:
	div.s64 	%rd548, %rd549, %rd243;
	mul.lo.s64 	%rd380, %rd548, %rd243;
	sub.s64 	%rd552, %rd549, %rd380;
$L__BB67_107:
	add.s64 	%rd382, %rd1, %rd376;
	ld.global.u64 	%rd383, [%rd382];
	mad.lo.s64 	%rd557, %rd383, %rd552, %rd242;
	add.s32 	%r210, %r210, -2;
$L__BB67_108:
	and.b32  	%r129, %r23, 1;
	setp.eq.b32 	%p24, %r129, 1;
	not.pred 	%p25, %p24;
	@%p25 bra 	$L__BB67_113;
	mul.wide.u32 	%rd384, %r210, 8;
	add.s64 	%rd385, %rd2, %rd384;
	ld.global.u64 	%rd254, [%rd385];
	or.b64  	%rd386, %rd548, %rd254;
	and.b64  	%rd387, %rd386, -4294967296;
	setp.ne.s64 	%p26, %rd387, 0;
	@%p26 bra 	$L__BB67_111;
	cvt.u32.u64 	%r130, %rd254;
	cvt.u32.u64 	%r131, %rd548;
	rem.u32 	%r132, %r131, %r130;
	cvt.u64.u32 	%rd556, %r132;
	bra.uni 	$L__BB67_112;
$L__BB67_111:
	rem.s64 	%rd556, %rd548, %rd254;
$L__BB67_112:
	add.s64 	%rd389, %rd1, %rd384;
	ld.global.u64 	%rd390, [%rd389];
	mad.lo.s64 	%rd557, %rd390, %rd556, %rd557;
$L__BB67_113:
	shl.b64 	%rd391, %rd557, 1;
	add.s64 	%rd392, %rd3, %rd391;
	ld.global.u16 	%rs2, [%rd392];
	st.shared.u16 	[%r5], %rs2;
$L__BB67_114:
	bar.sync 	0;
	setp.lt.u32 	%p48, %r212, 66;
	@%p48 bra 	$L__BB67_118;
$L__BB67_115:
	shr.u32 	%r51, %r212, 1;
	setp.ge.u32 	%p49, %r1, %r51;
	@%p49 bra 	$L__BB67_117;
	ld.shared.u16 	%rs6, [%r5];
	// begin inline asm
	{  cvt.f32.f16 %f6, %rs6;}

	// end inline asm
	abs.f32 	%f9, %f6;
	and.b32  	%r201, %r212, 2046;
	add.s32 	%r202, %r5, %r201;
	ld.shared.u16 	%rs7, [%r202];
	// begin inline asm
	{  cvt.f32.f16 %f7, %rs7;}

	// end inline asm
	abs.f32 	%f10, %f7;
	add.f32 	%f8, %f9, %f10;
	// begin inline asm
	{  cvt.rn.f16.f32 %rs8, %f8;}

	// end inline asm
	st.shared.u16 	[%r5], %rs8;
$L__BB67_117:
	bar.sync 	0;
	setp.gt.u32 	%p50, %r212, 131;
	mov.u32 	%r212, %r51;
	@%p50 bra 	$L__BB67_115;
$L__BB67_118:
	setp.gt.u32 	%p51, %r1, 31;
	@%p51 bra 	$L__BB67_121;
	ld.shared.u16 	%rs9, [%r5];
	// begin inline asm
	{  cvt.f32.f16 %f11, %rs9;}

	// end inline asm
	abs.f32 	%f29, %f11;
	ld.shared.u16 	%rs10, [%r5+64];
	// begin inline asm
	{  cvt.f32.f16 %f12, %rs10;}

	// end inline asm
	abs.f32 	%f30, %f12;
	add.f32 	%f13, %f29, %f30;
	// begin inline asm
	{  cvt.rn.f16.f32 %rs11, %f13;}

	// end inline asm
	st.volatile.shared.u16 	[%r5], %rs11;
	// begin inline asm
	{  cvt.f32.f16 %f14, %rs11;}

	// end inline asm
	abs.f32 	%f31, %f14;
	ld.shared.u16 	%rs13, [%r5+32];
	// begin inline asm
	{  cvt.f32.f16 %f15, %rs13;}

	// end inline asm
	abs.f32 	%f32, %f15;
	add.f32 	%f16, %f31, %f32;
	// begin inline asm
	{  cvt.rn.f16.f32 %rs14, %f16;}

	// end inline asm
	st.volatile.shared.u16 	[%r5], %rs14;
	// begin inline asm
	{  cvt.f32.f16 %f17, %rs14;}

	// end inline asm
	abs.f32 	%f33, %f17;
	ld.shared.u16 	%rs16, [%r5+16];
	// begin inline asm
	{  cvt.f32.f16 %f18, %rs16;}

	// end inline asm
	abs.f32 	%f34, %f18;
	add.f32 	%f19, %f33, %f34;
	// begin inline asm
	{  cvt.rn.f16.f32 %rs17, %f19;}

	// end inline asm
	st.volatile.shared.u16 	[%r5], %rs17;
	// begin inline asm
	{  cvt.f32.f16 %f20, %rs17;}

	// end inline asm
	abs.f32 	%f35, %f20;
	ld.shared.u16 	%rs19, [%r5+8];
	// begin inline asm
	{  cvt.f32.f16 %f21, %rs19;}

	// end inline asm
	abs.f32 	%f36, %f21;
	add.f32 	%f22, %f35, %f36;
	// begin inline asm
	{  cvt.rn.f16.f32 %rs20, %f22;}

	// end inline asm
	st.volatile.shared.u16 	[%r5], %rs20;
	// begin inline asm
	{  cvt.f32.f16 %f23, %rs20;}

	// end inline asm
	abs.f32 	%f37, %f23;
	ld.shared.u16 	%rs22, [%r5+4];
	// begin inline asm
	{  cvt.f32.f16 %f24, %rs22;}

	// end inline asm
	abs.f32 	%f38, %f24;
	add.f32 	%f25, %f37, %f38;
	// begin inline asm
	{  cvt.rn.f16.f32 %rs23, %f25;}

	// end inline asm
	st.volatile.shared.u16 	[%r5], %rs23;
	// begin inline asm
	{  cvt.f32.f16 %f26, %rs23;}

	// end inline asm
	abs.f32 	%f39, %f26;
	ld.shared.u16 	%rs25, [%r5+2];
	// begin inline asm
	{  cvt.f32.f16 %f27, %rs25;}

	// end inline asm
	abs.f32 	%f40, %f27;
	add.f32 	%f28, %f39, %f40;
	// begin inline asm
	{  cvt.rn.f16.f32 %rs26, %f28;}

	// end inline asm
	st.volatile.shared.u16 	[%r5], %rs26;
	setp.ne.s32 	%p52, %r1, 0;
	@%p52 bra 	$L__BB67_121;
	cvta.to.global.u64 	%rd470, %rd260;
	mul.wide.u32 	%rd471, %r2, 2;
	add.s64 	%rd472, %rd470, %rd471;
	ld.shared.u16 	%rs27, [sdata_f16];
	st.global.u16 	[%rd472], %rs27;
$L__BB67_121:
	ret;

}
	// .globl	contiguous_reduce2_f16
.visible .entry contiguous_reduce2_f16(
	.param .u64 .ptr .align 1 contiguous_reduce2_f16_param_0,
	.param .u64 .ptr .align 1 contiguous_reduce2_f16_param_1,
	.param .u64 .ptr .align 1 contiguous_reduce2_f16_param_2,
	.param .u64 .ptr .align 1 contiguous_reduce2_f16_param_3,
	.param .u64 contiguous_reduce2_f16_param_4,
	.param .u64 contiguous_reduce2_f16_param_5,
	.param .u64 contiguous_reduce2_f16_param_6
)
{
	.reg .pred 	%p<53>;
	.reg .b16 	%rs<28>;
	.reg .b32 	%r<217>;
	.reg .b32 	%f<41>;
	.reg .b64 	%rd<572>;

	ld.param.u64 	%rd266, [contiguous_reduce2_f16_param_1];
	ld.param.u64 	%rd267, [contiguous_reduce2_f16_param_2];
	ld.param.u64 	%rd268, [contiguous_reduce2_f16_param_3];
	ld.param.u64 	%rd263, [contiguous_reduce2_f16_param_4];
	ld.param.u64 	%rd264, [contiguous_reduce2_f16_param_5];
	ld.param.u64 	%rd265, [contiguous_reduce2_f16_param_6];
	cvta.to.global.u64 	%rd1, %rd268;
	cvta.to.global.u64 	%rd2, %rd267;
	cvta.to.global.u64 	%rd571, %rd266;
	mov.u32 	%r1, %tid.x;
	mov.u32 	%r2, %ctaid.x;
	mov.u32 	%r216, %ntid.x;
	mul.lo.s32 	%r52, %r2, %r216;
	shl.b32 	%r53, %r52, 1;
	add.s32 	%r4, %r53, %r1;
	shl.b32 	%r54, %r1, 1;
	mov.u32 	%r55, sdata_f16;
	add.s32 	%r5, %r55, %r54;
	mov.b32 	%r51, 0;
	// begin inline asm
	cvt.rn.f16.s32 %rs1, %r51;
	// end inline asm
	st.shared.u16 	[%r5], %rs1;
	add.s32 	%r56, %r4, %r216;
	cvt.u64.u32 	%rd4, %r56;
	setp.le.u64 	%p1, %rd264, %rd4;
	@%p1 bra 	$L__BB68_54;
	cvt.u64.u32 	%rd401, %r4;
	mov.u32 	%r133, %ctaid.y;
	cvt.u64.u32 	%rd402, %r133;
	mul.lo.s64 	%rd403, %rd264, %rd402;
	add.s64 	%rd525, %rd403, %rd401;
	add.s64 	%rd523, %rd403, %rd4;
	cvt.u32.u64 	%r6, %rd263;
	add.s32 	%r210, %r6, -1;
	setp.lt.s32 	%p27, %r210, 0;
	mov.b64 	%rd529, 0;
	mov.u64 	%rd530, %rd529;
	@%p27 bra 	$L__BB68_53;
	setp.lt.u32 	%p28, %r210, 3;
	mov.b64 	%rd530, 0;
	mov.u64 	%rd529, %rd530;
	@%p28 bra 	$L__BB68_30;
	add.s32 	%r208, %r6, -2;
	and.b32  	%r134, %r6, -4;
	neg.s32 	%r207, %r134;
	mov.b64 	%rd530, 0;
$L__BB68_4:
	.pragma "nounroll";
	add.s32 	%r12, %r208, 1;
	mul.wide.u32 	%rd407, %r12, 8;
	add.s64 	%rd408, %rd2, %rd407;
	ld.global.u64 	%rd11, [%rd408];
	or.b64  	%rd409, %rd525, %rd11;
	and.b64  	%rd410, %rd409, -4294967296;
	setp.ne.s64 	%p29, %rd410, 0;
	@%p29 bra 	$L__BB68_6;
	cvt.u32.u64 	%r135, %rd11;
	cvt.u32.u64 	%r136, %rd525;
	div.u32 	%r137, %r136, %r135;
	mul.lo.s32 	%r138, %r137, %r135;
	sub.s32 	%r139, %r136, %r138;
	cvt.u64.u32 	%rd491, %r137;
	cvt.u64.u32 	%rd492, %r139;
	bra.uni 	$L__BB68_7;
$L__BB68_6:
	div.s64 	%rd491, %rd525, %rd11;
	mul.lo.s64 	%rd411, %rd491, %rd11;
	sub.s64 	%rd492, %rd525, %rd411;
$L__BB68_7:
	mul.wide.u32 	%rd412, %r12, 8;
	add.s64 	%rd413, %rd1, %rd412;
	ld.global.u64 	%rd18, [%rd413];
	mad.lo.s64 	%rd19, %rd18, %rd492, %rd529;
	or.b64  	%rd414, %rd523, %rd11;
	and.b64  	%rd415, %rd414, -4294967296;
	setp.ne.s64 	%p30, %rd415, 0;
	@%p30 bra 	$L__BB68_9;
	cvt.u32.u64 	%r140, %rd11;
	cvt.u32.u64 	%r141, %rd523;
	div.u32 	%r142, %r141, %r140;
	mul.lo.s32 	%r143, %r142, %r140;
	sub.s32 	%r144, %r141, %r143;
	cvt.u64.u32 	%rd493, %r142;
	cvt.u64.u32 	%rd494, %r144;
	bra.uni 	$L__BB68_10;
$L__BB68_9:
	div.s64 	%rd493, %rd523, %rd11;
	mul.lo.s64 	%rd416, %rd493, %rd11;
	sub.s64 	%rd494, %rd523, %rd416;
$L__BB68_10:
	mad.lo.s64 	%rd26, %rd494, %rd18, %rd530;
	mul.wide.u32 	%rd417, %r208, 8;
	add.s64 	%rd418, %rd2, %rd417;
	ld.global.u64 	%rd27, [%rd418];
	or.b64  	%rd419, %rd491, %rd27;
	and.b64  	%rd420, %rd419, -4294967296;
	setp.ne.s64 	%p31, %rd420, 0;
	@%p31 bra 	$L__BB68_12;
	cvt.u32.u64 	%r145, %rd27;
	cvt.u32.u64 	%r146, %rd491;
	div.u32 	%r147, %r146, %r145;
	mul.lo.s32 	%r148, %r147, %r145;
	sub.s32 	%r149, %r146, %r148;
	cvt.u64.u32 	%rd495, %r147;
	cvt.u64.u32 	%rd496, %r149;
	bra.uni 	$L__BB68_13;
$L__BB68_12:
	div.s64 	%rd495, %rd491, %rd27;
	mul.lo.s64 	%rd421, %rd495, %rd27;
	sub.s64 	%rd496, %rd491, %rd421;
$L__BB68_13:
	mul.wide.u32 	%rd422, %r208, 8;
	add.s64 	%rd423, %rd1, %rd422;
	ld.global.u64 	%rd34, [%rd423];
	mad.lo.s64 	%rd35, %rd34, %rd496, %rd19;
	or.b64  	%rd424, %rd493, %rd27;
	and.b64  	%rd425, %rd424, -4294967296;
	setp.ne.s64 	%p32, %rd425, 0;
	@%p32 bra 	$L__BB68_15;
	cvt.u32.u64 	%r150, %rd27;
	cvt.u32.u64 	%r151, %rd493;
	div.u32 	%r152, %r151, %r150;
	mul.lo.s32 	%r153, %r152, %r150;
	sub.s32 	%r154, %r151, %r153;
	cvt.u64.u32 	%rd497, %r152;
	cvt.u64.u32 	%rd498, %r154;
	bra.uni 	$L__BB68_16;
$L__BB68_15:
	div.s64 	%rd497, %rd493, %rd27;
	mul.lo.s64 	%rd426, %rd497, %rd27;
	sub.s64 	%rd498, %rd493, %rd426;
$L__BB68_16:
	mad.lo.s64 	%rd42, %rd498, %rd34, %rd26;
	add.s32 	%r13, %r208, -1;
	mul.wide.u32 	%rd427, %r13, 8;
	add.s64 	%rd428, %rd2, %rd427;
	ld.global.u64 	%rd43, [%rd428];
	or.b64  	%rd429, %rd495, %rd43;
	and.b64  	%rd430, %rd429, -4294967296;
	setp.ne.s64 	%p33, %rd430, 0;
	@%p33 bra 	$L__BB68_18;
	cvt.u32.u64 	%r155, %rd43;
	cvt.u32.u64 	%r156, %rd495;
	div.u32 	%r157, %r156, %r155;
	mul.lo.s32 	%r158, %r157, %r155;
	sub.s32 	%r159, %r156, %r158;
	cvt.u64.u32 	%rd499, %r157;
	cvt.u64.u32 	%rd500, %r159;
	bra.uni 	$L__BB68_19;
$L__BB68_18:
	div.s64 	%rd499, %rd495, %rd43;
	mul.lo.s64 	%rd431, %rd499, %rd43;
	sub.s64 	%rd500, %rd495, %rd431;
$L__BB68_19:
	mul.wide.u32 	%rd432, %r13, 8;
	add.s64 	%rd433, %rd1, %rd432;
	ld.global.u64 	%rd50, [%rd433];
	mad.lo.s64 	%rd51, %rd50, %rd500, %rd35;
	or.b64  	%rd434, %rd497, %rd43;
	and.b64  	%rd435, %rd434, -4294967296;
	setp.ne.s64 	%p34, %rd435, 0;
	@%p34 bra 	$L__BB68_21;
	cvt.u32.u64 	%r160, %rd43;
	cvt.u32.u64 	%r161, %rd497;
	div.u32 	%r162, %r161, %r160;
	mul.lo.s32 	%r163, %r162, %r160;
	sub.s32 	%r164, %r161, %r163;
	cvt.u64.u32 	%rd501, %r162;
	cvt.u64.u32 	%rd502, %r164;
	bra.uni 	$L__BB68_22;
$L__BB68_21:
	div.s64 	%rd501, %rd497, %rd43;
	mul.lo.s64 	%rd436, %rd501, %rd43;
	sub.s64 	%rd502, %rd497, %rd436;
$L__BB68_22:
	mad.lo.s64 	%rd58, %rd502, %rd50, %rd42;
	add.s32 	%r165, %r208, -2;
	mul.wide.u32 	%rd437, %r165, 8;
	add.s64 	%rd438, %rd2, %rd437;
	ld.global.u64 	%rd59, [%rd438];
	or.b64  	%rd439, %rd499, %rd59;
	and.b64  	%rd440, %rd439, -4294967296;
	setp.ne.s64 	%p35, %rd440, 0;
	@%p35 bra 	$L__BB68_24;
	cvt.u32.u64 	%r166, %rd59;
	cvt.u32.u64 	%r167, %rd499;
	div.u32 	%r168, %r167, %r166;
	mul.lo.s32 	%r169, %r168, %r166;
	sub.s32 	%r170, %r167, %r169;
	cvt.u64.u32 	%rd525, %r168;
	cvt.u64.u32 	%rd504, %r170;
	bra.uni 	$L__BB68_25;
$L__BB68_24:
	div.s64 	%rd525, %rd499, %rd59;
	mul.lo.s64 	%rd441, %rd525, %rd59;
	sub.s64 	%rd504, %rd499, %rd441;
$L__BB68_25:
	mul.wide.u32 	%rd442, %r165, 8;
	add.s64 	%rd443, %rd1, %rd442;
	ld.global.u64 	%rd66, [%rd443];
	mad.lo.s64 	%rd529, %rd66, %rd504, %rd51;
	or.b64  	%rd444, %rd501, %rd59;
	and.b64  	%rd445, %rd444, -4294967296;
	setp.ne.s64 	%p36, %rd445, 0;
	@%p36 bra 	$L__BB68_27;
	cvt.u32.u64 	%r172, %rd59;
	cvt.u32.u64 	%r173, %rd501;
	div.u32 	%r174, %r173, %r172;
	mul.lo.s32 	%r175, %r174, %r172;
	sub.s32 	%r176, %r173, %r175;
	cvt.u64.u32 	%rd523, %r174;
	cvt.u64.u32 	%rd506, %r176;
	bra.uni 	$L__BB68_28;
$L__BB68_27:
	div.s64 	%rd523, %rd501, %rd59;
	mul.lo.s64 	%rd446, %rd523, %rd59;
	sub.s64 	%rd506, %rd501, %rd446;
$L__BB68_28:
	mad.lo.s64 	%rd530, %rd506, %rd66, %rd58;
	add.s32 	%r208, %r208, -4;
	add.s32 	%r207, %r207, 4;
	setp.ne.s32 	%p37, %r207, 0;
	@%p37 bra 	$L__BB68_4;
	add.s32 	%r210, %r208, 1;
$L__BB68_30:
	and.b32  	%r18, %r6, 3;
	setp.eq.s32 	%p38, %r18, 0;
	@%p38 bra 	$L__BB68_53;
	setp.eq.s32 	%p39, %r18, 1;
	@%p39 bra 	$L__BB68_45;
	mul.wide.u32 	%rd448, %r210, 8;
	add.s64 	%rd449, %rd2, %rd448;
	ld.global.u64 	%rd81, [%rd449];
	or.b64  	%rd450, %rd525, %rd81;
	and.b64  	%rd451, %rd450, -4294967296;
	setp.ne.s64 	%p40, %rd451, 0;
	@%p40 bra 	$L__BB68_34;
	cvt.u32.u64 	%r177, %rd81;
	cvt.u32.u64 	%r178, %rd525;
	div.u32 	%r179, %r178, %r177;
	mul.lo.s32 	%r180, %r179, %r177;
	sub.s32 	%r181, %r178, %r180;
	cvt.u64.u32 	%rd513, %r179;
	cvt.u64.u32 	%rd514, %r181;
	bra.uni 	$L__BB68_35;
$L__BB68_34:
	div.s64 	%rd513, %rd525, %rd81;
	mul.lo.s64 	%rd452, %rd513, %rd81;
	sub.s64 	%rd514, %rd525, %rd452;
$L__BB68_35:
	add.s64 	%rd454, %rd1, %rd448;
	ld.global.u64 	%rd88, [%rd454];
	mad.lo.s64 	%rd89, %rd88, %rd514, %rd529;
	or.b64  	%rd455, %rd523, %rd81;
	and.b64  	%rd456, %rd455, -4294967296;
	setp.ne.s64 	%p41, %rd456, 0;
	@%p41 bra 	$L__BB68_37;
	cvt.u32.u64 	%r182, %rd81;
	cvt.u32.u64 	%r183, %rd523;
	div.u32 	%r184, %r183, %r182;
	mul.lo.s32 	%r185, %r184, %r182;
	sub.s32 	%r186, %r183, %r185;
	cvt.u64.u32 	%rd515, %r184;
	cvt.u64.u32 	%rd516, %r186;
	bra.uni 	$L__BB68_38;
$L__BB68_37:
	div.s64 	%rd515, %rd523, %rd81;
	mul.lo.s64 	%rd457, %rd515, %rd81;
	sub.s64 	%rd516, %rd523, %rd457;
$L__BB68_38:
	mad.lo.s64 	%rd96, %rd516, %rd88, %rd530;
	add.s32 	%r19, %r210, -1;
	mul.wide.u32 	%rd458, %r19, 8;
	add.s64 	%rd459, %rd2, %rd458;
	ld.global.u64 	%rd97, [%rd459];
	or.b64  	%rd460, %rd513, %rd97;
	and.b64  	%rd461, %rd460, -4294967296;
	setp.ne.s64 	%p42, %rd461, 0;
	@%p42 bra 	$L__BB68_40;
	cvt.u32.u64 	%r187, %rd97;
	cvt.u32.u64 	%r188, %rd513;
	div.u32 	%r189, %r188, %r187;
	mul.lo.s32 	%r190, %r189, %r187;
	sub.s32 	%r191, %r188, %r190;
	cvt.u64.u32 	%rd525, %r189;
	cvt.u64.u32 	%rd518, %r191;
	bra.uni 	$L__BB68_41;
$L__BB68_40:
	div.s64 	%rd525, %rd513, %rd97;
	mul.lo.s64 	%rd462, %rd525, %rd97;
	sub.s64 	%rd518, %rd513, %rd462;
$L__BB68_41:
	add.s64 	%rd464, %rd1, %rd458;
	ld.global.u64 	%rd104, [%rd464];
	mad.lo.s64 	%rd529, %rd104, %rd518, %rd89;
	or.b64  	%rd465, %rd515, %rd97;
	and.b64  	%rd466, %rd465, -4294967296;
	setp.ne.s64 	%p43, %rd466, 0;
	@%p43 bra 	$L__BB68_43;
	cvt.u32.u64 	%r192, %rd97;
	cvt.u32.u64 	%r193, %rd515;
	div.u32 	%r194, %r193, %r192;
	mul.lo.s32 	%r195, %r194, %r192;
	sub.s32 	%r196, %r193, %r195;
	cvt.u64.u32 	%rd523, %r194;
	cvt.u64.u32 	%rd520, %r196;
	bra.uni 	$L__BB68_44;
$L__BB68_43:
	div.s64 	%rd523, %rd515, %rd97;
	mul.lo.s64 	%rd467, %rd523, %rd97;
	sub.s64 	%rd520, %rd515, %rd467;
$L__BB68_44:
	mad.lo.s64 	%rd530, %rd520, %rd104, %rd96;
	add.s32 	%r210, %r210, -2;
$L__BB68_45:
	and.b32  	%r197, %r6, 1;
	setp.eq.b32 	%p44, %r197, 1;
	not.pred 	%p45, %p44;
	@%p45 bra 	$L__BB68_53;
	mul.wide.u32 	%rd468, %r210, 8;
	add.s64 	%rd469, %rd2, %rd468;
	ld.global.u64 	%rd119, [%rd469];
	or.b64  	%rd470, %rd525, %rd119;
	and.b64  	%rd471, %rd470, -4294967296;
	setp.ne.s64 	%p46, %rd471, 0;
	@%p46 bra 	$L__BB68_48;
	cvt.u32.u64 	%r198, %rd119;
	cvt.u32.u64 	%r199, %rd525;
	rem.u32 	%r200, %r199, %r198;
	cvt.u64.u32 	%rd527, %r200;
	bra.uni 	$L__BB68_49;
$L__BB68_48:
	rem.s64 	%rd527, %rd525, %rd119;
$L__BB68_49:
	add.s64 	%rd473, %rd1, %rd468;
	ld.global.u64 	%rd123, [%rd473];
	mad.lo.s64 	%rd529, %rd123, %rd527, %rd529;
	or.b64  	%rd474, %rd523, %rd119;
	and.b64  	%rd475, %rd474, -4294967296;
	setp.ne.s64 	%p47, %rd475, 0;
	@%p47 bra 	$L__BB68_51;
	cvt.u32.u64 	%r201, %rd119;
	cvt.u32.u64 	%r202, %rd523;
	rem.u32 	%r203, %r202, %r201;
	cvt.u64.u32 	%rd528, %r203;
	bra.uni 	$L__BB68_52;
$L__BB68_51:
	rem.s64 	%rd528, %rd523, %rd119;
$L__BB68_52:
	mad.lo.s64 	%rd530, %rd528, %rd123, %rd530;
$L__BB68_53:
	shl.b64 	%rd476, %rd529, 1;
	add.s64 	%rd477, %rd571, %rd476;
	ld.global.u16 	%rs3, [%rd477];
	// begin inline asm
	{  cvt.f32.f16 %f1, %rs3;}

	// end inline asm
	abs.f32 	%f4, %f1;
	shl.b64 	%rd478, %rd530, 1;
	add.s64 	%rd479, %rd571, %rd478;
	ld.global.u16 	%rs4, [%rd479];
	// begin inline asm
	{  cvt.f32.f16 %f2, %rs4;}

	// end inline asm
	abs.f32 	%f5, %f2;
	add.f32 	%f3, %f4, %f5;
	// begin inline asm
	{  cvt.rn.f16.f32 %rs5, %f3;}

	// end inline asm
	st.shared.u16 	[%r5], %rs5;
	bra.uni 	$L__BB68_114;
$L__BB68_54:
	cvt.u64.u32 	%rd131, %r4;
	setp.le.u64 	%p2, %rd264, %rd131;
	@%p2 bra 	$L__BB68_114;
	mov.u32 	%r57, %ctaid.y;
	cvt.u64.u32 	%rd269, %r57;
	mad.lo.s64 	%rd562, %rd264, %rd269, %rd131;
	cvt.u32.u64 	%r22, %rd263;
	add.s32 	%r214, %r22, -1;
	setp.lt.s32 	%p3, %r214, 0;
	@%p3 bra 	$L__BB68_113;
	and.b32  	%r24, %r22, 7;
	setp.lt.u32 	%p4, %r214, 7;
	@%p4 bra 	$L__BB68_84;
	add.s32 	%r212, %r22, -4;
	and.b32  	%r58, %r22, -8;
	neg.s32 	%r211, %r58;
$L__BB68_58:
	.pragma "nounroll";
	add.s32 	%r29, %r212, 3;
	mul.wide.u32 	%rd271, %r29, 8;
	add.s64 	%rd272, %rd2, %rd271;
	ld.global.u64 	%rd135, [%rd272];
	or.b64  	%rd273, %rd562, %rd135;
	and.b64  	%rd274, %rd273, -4294967296;
	setp.ne.s64 	%p5, %rd274, 0;
	@%p5 bra 	$L__BB68_60;
	cvt.u32.u64 	%r59, %rd135;
	cvt.u32.u64 	%r60, %rd562;
	div.u32 	%r61, %r60, %r59;
	mul.lo.s32 	%r62, %r61, %r59;
	sub.s32 	%r63, %r60, %r62;
	cvt.u64.u32 	%rd533, %r61;
	cvt.u64.u32 	%rd534, %r63;
	bra.uni 	$L__BB68_61;
$L__BB68_60:
	div.s64 	%rd533, %rd562, %rd135;
	mul.lo.s64 	%rd275, %rd533, %rd135;
	sub.s64 	%rd534, %rd562, %rd275;
$L__BB68_61:
	add.s64 	%rd277, %rd1, %rd271;
	ld.global.u64 	%rd278, [%rd277];
	mul.lo.s64 	%rd142, %rd278, %rd534;
	add.s32 	%r30, %r212, 2;
	mul.wide.u32 	%rd279, %r30, 8;
	add.s64 	%rd280, %rd2, %rd279;
	ld.global.u64 	%rd143, [%rd280];
	or.b64  	%rd281, %rd533, %rd143;
	and.b64  	%rd282, %rd281, -4294967296;
	setp.ne.s64 	%p6, %rd282, 0;
	@%p6 bra 	$L__BB68_63;
	cvt.u32.u64 	%r64, %rd143;
	cvt.u32.u64 	%r65, %rd533;
	div.u32 	%r66, %r65, %r64;
	mul.lo.s32 	%r67, %r66, %r64;
	sub.s32 	%r68, %r65, %r67;
	cvt.u64.u32 	%rd535, %r66;
	cvt.u64.u32 	%rd536, %r68;
	bra.uni 	$L__BB68_64;
$L__BB68_63:
	div.s64 	%rd535, %rd533, %rd143;
	mul.lo.s64 	%rd283, %rd535, %rd143;
	sub.s64 	%rd536, %rd533, %rd283;
$L__BB68_64:
	add.s64 	%rd285, %rd1, %rd279;
	ld.global.u64 	%rd286, [%rd285];
	mad.lo.s64 	%rd150, %rd286, %rd536, %rd142;
	add.s32 	%r31, %r212, 1;
	mul.wide.u32 	%rd287, %r31, 8;
	add.s64 	%rd288, %rd2, %rd287;
	ld.global.u64 	%rd151, [%rd288];
	or.b64  	%rd289, %rd535, %rd151;
	and.b64  	%rd290, %rd289, -4294967296;
	setp.ne.s64 	%p7, %rd290, 0;
	@%p7 bra 	$L__BB68_66;
	cvt.u32.u64 	%r69, %rd151;
	cvt.u32.u64 	%r70, %rd535;
	div.u32 	%r71, %r70, %r69;
	mul.lo.s32 	%r72, %r71, %r69;
	sub.s32 	%r73, %r70, %r72;
	cvt.u64.u32 	%rd537, %r71;
	cvt.u64.u32 	%rd538, %r73;
	bra.uni 	$L__BB68_67;
$L__BB68_66:
	div.s64 	%rd537, %rd535, %rd151;
	mul.lo.s64 	%rd291, %rd537, %rd151;
	sub.s64 	%rd538, %rd535, %rd291;
$L__BB68_67:
	add.s64 	%rd293, %rd1, %rd287;
	ld.global.u64 	%rd294, [%rd293];
	mad.lo.s64 	%rd158, %rd294, %rd538, %rd150;
	add.s32 	%r32, %r212, -4;
	mul.wide.u32 	%rd295, %r212, 8;
	add.s64 	%rd296, %rd2, %rd295;
	ld.global.u64 	%rd159, [%rd296];
	or.b64  	%rd297, %rd537, %rd159;
	and.b64  	%rd298, %rd297, -4294967296;
	setp.ne.s64 	%p8, %rd298, 0;
	@%p8 bra 	$L__BB68_69;
	cvt.u32.u64 	%r74, %rd159;
	cvt.u32.u64 	%r75, %rd537;
	div.u32 	%r76, %r75, %r74;
	mul.lo.s32 	%r77, %r76, %r74;
	sub.s32 	%r78, %r75, %r77;
	cvt.u64.u32 	%rd539, %r76;
	cvt.u64.u32 	%rd540, %r78;
	bra.uni 	$L__BB68_70;
$L__BB68_69:
	div.s64 	%rd539, %rd537, %rd159;
	mul.lo.s64 	%rd299, %rd539, %rd159;
	sub.s64 	%rd540, %rd537, %rd299;
$L__BB68_70:
	add.s64 	%rd301, %rd1, %rd295;
	ld.global.u64 	%rd302, [%rd301];
	mad.lo.s64 	%rd166, %rd302, %rd540, %rd158;
	add.s32 	%r33, %r212, -1;
	mul.wide.u32 	%rd303, %r33, 8;
	add.s64 	%rd304, %rd2, %rd303;
	ld.global.u64 	%rd167, [%rd304];
	or.b64  	%rd305, %rd539, %rd167;
	and.b64  	%rd306, %rd305, -4294967296;
	setp.ne.s64 	%p9, %rd306, 0;
	@%p9 bra 	$L__BB68_72;
	cvt.u32.u64 	%r79, %rd167;
	cvt.u32.u64 	%r80, %rd539;
	div.u32 	%r81, %r80, %r79;
	mul.lo.s32 	%r82, %r81, %r79;
	sub.s32 	%r83, %r80, %r82;
	cvt.u64.u32 	%rd541, %r81;
	cvt.u64.u32 	%rd542, %r83;
	bra.uni 	$L__BB68_73;
$L__BB68_72:
	div.s64 	%rd541, %rd539, %rd167;
	mul.lo.s64 	%rd307, %rd541, %rd167;
	sub.s64 	%rd542, %rd539, %rd307;
$L__BB68_73:
	add.s64 	%rd309, %rd1, %rd303;
	ld.global.u64 	%rd310, [%rd309];
	mad.lo.s64 	%rd174, %rd310, %rd542, %rd166;
	add.s32 	%r34, %r212, -2;
	mul.wide.u32 	%rd311, %r34, 8;
	add.s64 	%rd312, %rd2, %rd311;
	ld.global.u64 	%rd175, [%rd312];
	or.b64  	%rd313, %rd541, %rd175;
	and.b64  	%rd314, %rd313, -4294967296;
	setp.ne.s64 	%p10, %rd314, 0;
	@%p10 bra 	$L__BB68_75;
	cvt.u32.u64 	%r84, %rd175;
	cvt.u32.u64 	%r85, %rd541;
	div.u32 	%r86, %r85, %r84;
	mul.lo.s32 	%r87, %r86, %r84;
	sub.s32 	%r88, %r85, %r87;
	cvt.u64.u32 	%rd543, %r86;
	cvt.u64.u32 	%rd544, %r88;
	bra.uni 	$L__BB68_76;
$L__BB68_75:
	div.s64 	%rd543, %rd541, %rd175;
	mul.lo.s64 	%rd315, %rd543, %rd175;
	sub.s64 	%rd544, %rd541, %rd315;
$L__BB68_76:
	add.s64 	%rd317, %rd1, %rd311;
	ld.global.u64 	%rd318, [%rd317];
	mad.lo.s64 	%rd182, %rd318, %rd544, %rd174;
	add.s32 	%r35, %r212, -3;
	mul.wide.u32 	%rd319, %r35, 8;
	add.s64 	%rd320, %rd2, %rd319;
	ld.global.u64 	%rd183, [%rd320];
	or.b64  	%rd321, %rd543, %rd183;
	and.b64  	%rd322, %rd321, -4294967296;
	setp.ne.s64 	%p11, %rd322, 0;
	@%p11 bra 	$L__BB68_78;
	cvt.u32.u64 	%r89, %rd183;
	cvt.u32.u64 	%r90, %rd543;
	div.u32 	%r91, %r90, %r89;
	mul.lo.s32 	%r92, %r91, %r89;
	sub.s32 	%r93, %r90, %r92;
	cvt.u64.u32 	%rd545, %r91;
	cvt.u64.u32 	%rd546, %r93;
	bra.uni 	$L__BB68_79;
$L__BB68_78:
	div.s64 	%rd545, %rd543, %rd183;
	mul.lo.s64 	%rd323, %rd545, %rd183;
	sub.s64 	%rd546, %rd543, %rd323;
$L__BB68_79:
	add.s64 	%rd325, %rd1, %rd319;
	ld.global.u64 	%rd326, [%rd325];
	mad.lo.s64 	%rd190, %rd326, %rd546, %rd182;
	mul.wide.u32 	%rd327, %r32, 8;
	add.s64 	%rd328, %rd2, %rd327;
	ld.global.u64 	%rd191, [%rd328];
	or.b64  	%rd329, %rd545, %rd191;
	and.b64  	%rd330, %rd329, -4294967296;
	setp.ne.s64 	%p12, %rd330, 0;
	@%p12 bra 	$L__BB68_81;
	cvt.u32.u64 	%r94, %rd191;
	cvt.u32.u64 	%r95, %rd545;
	div.u32 	%r96, %r95, %r94;
	mul.lo.s32 	%r97, %r96, %r94;
	sub.s32 	%r98, %r95, %r97;
	cvt.u64.u32 	%rd562, %r96;
	cvt.u64.u32 	%rd548, %r98;
	bra.uni 	$L__BB68_82;
$L__BB68_81:
	div.s64 	%rd562, %rd545, %rd191;
	mul.lo.s64 	%rd331, %rd562, %rd191;
	sub.s64 	%rd548, %rd545, %rd331;
$L__BB68_82:
	add.s64 	%rd333, %rd1, %rd327;
	ld.global.u64 	%rd334, [%rd333];
	mad.lo.s64 	%rd335, %rd334, %rd548, %rd190;
	shl.b64 	%rd336, %rd335, 1;
	add.s64 	%rd571, %rd571, %rd336;
	add.s32 	%r212, %r212, -8;
	add.s32 	%r211, %r211, 8;
	setp.ne.s32 	%p13, %r211, 0;
	@%p13 bra 	$L__BB68_58;
	add.s32 	%r214, %r212, 3;
$L__BB68_84:
	setp.eq.s32 	%p14, %r24, 0;
	@%p14 bra 	$L__BB68_113;
	and.b32  	%r40, %r22, 3;
	setp.lt.u32 	%p15, %r24, 4;
	@%p15 bra 	$L__BB68_99;
	mul.wide.u32 	%rd338, %r214, 8;
	add.s64 	%rd339, %rd2, %rd338;
	ld.global.u64 	%rd202, [%rd339];
	or.b64  	%rd340, %rd562, %rd202;
	and.b64  	%rd341, %rd340, -4294967296;
	setp.ne.s64 	%p16, %rd341, 0;
	@%p16 bra 	$L__BB68_88;
	cvt.u32.u64 	%r99, %rd202;
	cvt.u32.u64 	%r100, %rd562;
	div.u32 	%r101, %r100, %r99;
	mul.lo.s32 	%r102, %r101, %r99;
	sub.s32 	%r103, %r100, %r102;
	cvt.u64.u32 	%rd552, %r101;
	cvt.u64.u32 	%rd553, %r103;
	bra.uni 	$L__BB68_89;
$L__BB68_88:
	div.s64 	%rd552, %rd562, %rd202;
	mul.lo.s64 	%rd342, %rd552, %rd202;
	sub.s64 	%rd553, %rd562, %rd342;
$L__BB68_89:
	add.s64 	%rd344, %rd1, %rd338;
	ld.global.u64 	%rd345, [%rd344];
	mul.lo.s64 	%rd209, %rd345, %rd553;
	add.s32 	%r41, %r214, -1;
	mul.wide.u32 	%rd346, %r41, 8;
	add.s64 	%rd347, %rd2, %rd346;
	ld.global.u64 	%rd210, [%rd347];
	or.b64  	%rd348, %rd552, %rd210;
	and.b64  	%rd349, %rd348, -4294967296;
	setp.ne.s64 	%p17, %rd349, 0;
	@%p17 bra 	$L__BB68_91;
	cvt.u32.u64 	%r104, %rd210;
	cvt.u32.u64 	%r105, %rd552;
	div.u32 	%r106, %r105, %r104;
	mul.lo.s32 	%r107, %r106, %r104;
	sub.s32 	%r108, %r105, %r107;
	cvt.u64.u32 	%rd554, %r106;
	cvt.u64.u32 	%rd555, %r108;
	bra.uni 	$L__BB68_92;
$L__BB68_91:
	div.s64 	%rd554, %rd552, %rd210;
	mul.lo.s64 	%rd350, %rd554, %rd210;
	sub.s64 	%rd555, %rd552, %rd350;
$L__BB68_92:
	add.s64 	%rd352, %rd1, %rd346;
	ld.global.u64 	%rd353, [%rd352];
	mad.lo.s64 	%rd217, %rd353, %rd555, %rd209;
	add.s32 	%r42, %r214, -2;
	mul.wide.u32 	%rd354, %r42, 8;
	add.s64 	%rd355, %rd2, %rd354;
	ld.global.u64 	%rd218, [%rd355];
	or.b64  	%rd356, %rd554, %rd218;
	and.b64  	%rd357, %rd356, -4294967296;
	setp.ne.s64 	%p18, %rd357, 0;
	@%p18 bra 	$L__BB68_94;
	cvt.u32.u64 	%r109, %rd218;
	cvt.u32.u64 	%r110, %rd554;
	div.u32 	%r111, %r110, %r109;
	mul.lo.s32 	%r112, %r111, %r109;
	sub.s32 	%r113, %r110, %r112;
	cvt.u64.u32 	%rd556, %r111;
	cvt.u64.u32 	%rd557, %r113;
	bra.uni 	$L__BB68_95;
$L__BB68_94:
	div.s64 	%rd556, %rd554, %rd218;
	mul.lo.s64 	%rd358, %rd556, %rd218;
	sub.s64 	%rd557, %rd554, %rd358;
$L__BB68_95:
	add.s64 	%rd360, %rd1, %rd354;
	ld.global.u64 	%rd361, [%rd360];
	mad.lo.s64 	%rd225, %rd361, %rd557, %rd217;
	add.s32 	%r43, %r214, -3;
	mul.wide.u32 	%rd362, %r43, 8;
	add.s64 	%rd363, %rd2, %rd362;
	ld.global.u64 	%rd226, [%rd363];
	or.b64  	%rd364, %rd556, %rd226;
	and.b64  	%rd365, %rd364, -4294967296;
	setp.ne.s64 	%p19, %rd365, 0;
	@%p19 bra 	$L__BB68_97;
	cvt.u32.u64 	%r114, %rd226;
	cvt.u32.u64 	%r115, %rd556;
	div.u32 	%r116, %r115, %r114;
	mul.lo.s32 	%r117, %r116, %r114;
	sub.s32 	%r118, %r115, %r117;
	cvt.u64.u32 	%rd562, %r116;
	cvt.u64.u32 	%rd559, %r118;
	bra.uni 	$L__BB68_98;
$L__BB68_97:
	div.s64 	%rd562, %rd556, %rd226;
	mul.lo.s64 	%rd366, %rd562, %rd226;
	sub.s64 	%rd559, %rd556, %rd366;
$L__BB68_98:
	add.s64 	%rd368, %rd1, %rd362;
	ld.global.u64 	%rd369, [%rd368];
	mad.lo.s64 	%rd370, %rd369, %rd559, %rd225;
	shl.b64 	%rd371, %rd370, 1;
	add.s64 	%rd571, %rd571, %rd371;
	add.s32 	%r214, %r214, -4;
$L__BB68_99:
	setp.eq.s32 	%p20, %r40, 0;
	@%p20 bra 	$L__BB68_113;
	setp.eq.s32 	%p21, %r40, 1;
	@%p21 bra 	$L__BB68_108;
	mul.wide.u32 	%rd373, %r214, 8;
	add.s64 	%rd374, %rd2, %rd373;
	ld.global.u64 	%rd237, [%rd374];
	or.b64  	%rd375, %rd562, %rd237;
	and.b64  	%rd376, %rd375, -4294967296;
	setp.ne.s64 	%p22, %rd376, 0;
	@%p22 bra 	$L__BB68_103;
	cvt.u32.u64 	%r119, %rd237;
	cvt.u32.u64 	%r120, %rd562;
	div.u32 	%r121, %r120, %r119;
	mul.lo.s32 	%r122, %r121, %r119;
	sub.s32 	%r123, %r120, %r122;
	cvt.u64.u32 	%rd563, %r121;
	cvt.u64.u32 	%rd564, %r123;
	bra.uni 	$L__BB68_104;
$L__BB68_103:
	div.s64 	%rd563, %rd562, %rd237;
	mul.lo.s64 	%rd377, %rd563, %rd237;
	sub.s64 	%rd564, %rd562, %rd377;
$L__BB68_104:
	add.s64 	%rd379, %rd1, %rd373;
	ld.global.u64 	%rd380, [%rd379];
	mul.lo.s64 	%rd244, %rd380, %rd564;
	add.s32 	%r46, %r214, -1;
	mul.wide.u32 	%rd381, %r46, 8;
	add.s64 	%rd382, %rd2, %rd381;
	ld.global.u64 	%rd245, [%rd382];
	or.b64  	%rd383, %rd563, %rd245;
	and.b64  	%rd384, %rd383, -4294967296;
	setp.ne.s64 	%p23, %rd384, 0;
	@%p23 bra 	$L__BB68_106;
	cvt.u32.u64 	%r124, %rd245;
	cvt.u32.u64 	%r125, %rd563;
	div.u32 	%r126, %r125, %r124;
	mul.lo.s32 	%r127, %r126, %r124;
	sub.s32 	%r128, %r125, %r127;
	cvt.u64.u32 	%rd562, %r126;
	cvt.u64.u32 	%rd566, %r128;
	bra.uni 	$L__BB68_107;
$L__BB68_106:
	div.s64 	%rd562, %rd563, %rd245;
	mul.lo.s64 	%rd385, %rd562, %rd245;
	sub.s64 	%rd566, %rd563, %rd385;
$L__BB68_107:
	add.s64 	%rd387, %rd1, %rd381;
	ld.global.u64 	%rd388, [%rd387];
	mad.lo.s64 	%rd389, %rd388, %rd566, %rd244;
	shl.b64 	%rd390, %rd389, 1;
	add.s64 	%rd571, %rd571, %rd390;
	add.s32 	%r214, %r214, -2;
$L__BB68_108:
	and.b32  	%r129, %r22, 1;
	setp.eq.b32 	%p24, %r129, 1;
	not.pred 	%p25, %p24;
	@%p25 bra 	$L__BB68_113;
	mul.wide.u32 	%rd391, %r214, 8;
	add.s64 	%rd392, %rd2, %rd391;
	ld.global.u64 	%rd256, [%rd392];
	or.b64  	%rd393, %rd562, %rd256;
	and.b64  	%rd394, %rd393, -4294967296;
	setp.ne.s64 	%p26, %rd394, 0;
	@%p26 bra 	$L__BB68_111;
	cvt.u32.u64 	%r130, %rd256;
	cvt.u32.u64 	%r131, %rd562;
	rem.u32 	%r132, %r131, %r130;
	cvt.u64.u32 	%rd570, %r132;
	bra.uni 	$L__BB68_112;
$L__BB68_111:
	rem.s64 	%rd570, %rd562, %rd256;
$L__BB68_112:
	add.s64 	%rd396, %rd1, %rd391;
	ld.global.u64 	%rd397, [%rd396];
	mul.lo.s64 	%rd398, %rd397, %rd570;
	shl.b64 	%rd399, %rd398, 1;
	add.s64 	%rd571, %rd571, %rd399;
$L__BB68_113:
	ld.global.u16 	%rs2, [%rd571];
	st.shared.u16 	[%r5], %rs2;
$L__BB68_114:
	bar.sync 	0;
	setp.lt.u32 	%p48, %r216, 66;
	@%p48 bra 	$L__BB68_118;
$L__BB68_115:
	shr.u32 	%r50, %r216, 1;
	setp.ge.u32 	%p49, %r1, %r50;
	@%p49 bra 	$L__BB68_117;
	ld.shared.u16 	%rs6, [%r5];
	// begin inline asm
	{  cvt.f32.f16 %f6, %rs6;}

	// end inline asm
	abs.f32 	%f9, %f6;
	and.b32  	%r204, %r216, 2046;
	add.s32 	%r205, %r5, %r204;
	ld.shared.u16 	%rs7, [%r205];
	// begin inline asm
	{  cvt.f32.f16 %f7, %rs7;}

	// end inline asm
	abs.f32 	%f10, %f7;
	add.f32 	%f8, %f9, %f10;
	// begin inline asm
	{  cvt.rn.f16.f32 %rs8, %f8;}

	// end inline asm
	st.shared.u16 	[%r5], %rs8;
$L__BB68_117:
	bar.sync 	0;
	setp.gt.u32 	%p50, %r216, 131;
	mov.u32 	%r216, %r50;
	@%p50 bra 	$L__BB68_115;
$L__BB68_118:
	setp.gt.u32 	%p51, %r1, 31;
	@%p51 bra 	$L__BB68_121;
	ld.shared.u16 	%rs9, [%r5];
	// begin inline asm
	{  cvt.f32.f16 %f11, %rs9;}

	// end inline asm
	abs.f32 	%f29, %f11;
	ld.shared.u16 	%rs10, [%r5+64];
	// begin inline asm
	{  cvt.f32.f16 %f12, %rs10;}

	// end inline asm
	abs.f32 	%f30, %f12;
	add.f32 	%f13, %f29, %f30;
	// begin inline asm
	{  cvt.rn.f16.f32 %rs11, %f13;}

	// end inline asm
	st.volatile.shared.u16 	[%r5], %rs11;
	// begin inline asm
	{  cvt.f32.f16 %f14, %rs11;}

	// end inline asm
	abs.f32 	%f31, %f14;
	ld.shared.u16 	%rs13, [%r5+32];
	// begin inline asm
	{  cvt.f32.f16 %f15, %rs13;}

	// end inline asm
	abs.f32 	%f32, %f15;
	add.f32 	%f16, %f31, %f32;
	// begin inline asm
	{  cvt.rn.f16.f32 %rs14, %f16;}

	// end inline asm
	st.volatile.shared.u16 	[%r5], %rs14;
	// begin inline asm
	{  cvt.f32.f16 %f17, %rs14;}

	// end inline asm
	abs.f32 	%f33, %f17;
	ld.shared.u16 	%rs16, [%r5+16];
	// begin inline asm
	{  cvt.f32.f16 %f18, %rs16;}

	// end inline asm
	abs.f32 	%f34, %f18;
	add.f32 	%f19, %f33, %f34;
	// begin inline asm
	{  cvt.rn.f16.f32 %rs17, %f19;}

	// end inline asm
	st.volatile.shared.u16 	[%r5], %rs17;
	// begin inline asm
	{  cvt.f32.f16 %f20, %rs17;}

	// end inline asm
	abs.f32 	%f35, %f20;
	ld.shared.u16 	%rs19, [%r5+8];
	// begin inline asm
	{  cvt.f32.f16 %f21, %rs19;}

	// end inline asm
	abs.f32 	%f36, %f21;
	add.f32 	%f22, %f35, %f36;
	// begin inline asm
	{  cvt.rn.f16.f32 %rs20, %f22;}

	// end inline asm
	st.volatile.shared.u16 	[%r5], %rs20;
	// begin inline asm
	{  cvt.f32.f16 %f23, %rs20;}

	// end inline asm
	abs.f32 	%f37, %f23;
	ld.shared.u16 	%rs22, [%r5+4];
	// begin inline asm
	{  cvt.f32.f16 %f24, %rs22;}

	// end inline asm
	abs.f32 	%f38, %f24;
	add.f32 	%f25, %f37, %f38;
	// begin inline asm
	{  cvt.rn.f16.f32 %rs23, %f25;}

	// end inline asm
	st.volatile.shared.u16 	[%r5], %rs23;
	// begin inline asm
	{  cvt.f32.f16 %f26, %rs23;}

	// end inline asm
	abs.f32 	%f39, %f26;
	ld.shared.u16 	%rs25, [%r5+2];
	// begin inline asm
	{  cvt.f32.f16 %f27, %rs25;}

	// end inline asm
	abs.f32 	%f40, %f27;
	add.f32 	%f28, %f39, %f40;
	// begin inline asm
	{  cvt.rn.f16.f32 %rs26, %f28;}

	// end inline asm
	st.volatile.shared.u16 	[%r5], %rs26;
	setp.ne.s32 	%p52, %r1, 0;
	@%p52 bra 	$L__BB68_121;
	ld.param.u64 	%rd486, [contiguous_reduce2_f16_param_0];
	cvt.u64.u32 	%rd480, %r2;
	mov.u32 	%r206, %ctaid.y;
	cvt.u64.u32 	%rd481, %r206;
	mad.lo.s64 	%rd482, %rd265, %rd481, %rd480;
	cvta.to.global.u64 	%rd483, %rd486;
	shl.b64 	%rd484, %rd482, 1;
	add.s64 	%rd485, %rd483, %rd484;
	ld.shared.u16 	%rs27, [sdata_f16];
	st.global.u16 	[%rd485], %rs27;
$L__BB68_121:
	ret;

}
	// .globl	contiguous_reduce22_f16
.visible .entry contiguous_reduce22_f16(
	.param .u64 .ptr .align 1 contiguous_reduce22_f16_param_0,
	.param .u64 .ptr .align 1 contiguous_reduce22_f16_param_1,
	.param .u64 contiguous_reduce22_f16_param_2,
	.param .u64 contiguous_reduce22_f16_param_3
)
{
	.reg .pred 	%p<8>;
	.reg .b16 	%rs<28>;
	.reg .b32 	%r<20>;
	.reg .b32 	%f<41>;
	.reg .b64 	%rd<27>;

	ld.param.u64 	%rd4, [contiguous_reduce22_f16_param_0];
	ld.param.u64 	%rd7, [contiguous_reduce22_f16_param_1];
	ld.param.u64 	%rd5, [contiguous_reduce22_f16_param_2];
	ld.param.u64 	%rd6, [contiguous_reduce22_f16_param_3];
	cvta.to.global.u64 	%rd1, %rd7;
	mov.u32 	%r1, %tid.x;
	mov.u32 	%r2, %ctaid.x;
	mov.u32 	%r19, %ntid.x;
	mul.lo.s32 	%r9, %r2, %r19;
	shl.b32 	%r10, %r9, 1;
	add.s32 	%r4, %r10, %r1;
	shl.b32 	%r11, %r1, 1;
	mov.u32 	%r12, sdata_f16;
	add.s32 	%r5, %r12, %r11;
	mov.b32 	%r8, 0;
	// begin inline asm
	cvt.rn.f16.s32 %rs1, %r8;
	// end inline asm
	st.shared.u16 	[%r5], %rs1;
	add.s32 	%r13, %r4, %r19;
	cvt.u64.u32 	%rd2, %r13;
	setp.le.u64 	%p1, %rd5, %rd2;
	@%p1 bra 	$L__BB69_2;
	cvt.u64.u32 	%rd12, %r4;
	mov.u32 	%r15, %ctaid.y;
	cvt.u64.u32 	%rd13, %r15;
	mul.lo.s64 	%rd14, %rd5, %rd13;
	add.s64 	%rd15, %rd14, %rd12;
	shl.b64 	%rd16, %rd15, 1;
	add.s64 	%rd17, %rd1, %rd16;
	ld.global.u16 	%rs3, [%rd17];
	// begin inline asm
	{  cvt.f32.f16 %f1, %rs3;}

	// end inline asm
	abs.f32 	%f4, %f1;
	add.s64 	%rd18, %rd14, %rd2;
	shl.b64 	%rd19, %rd18, 1;
	add.s64 	%rd20, %rd1, %rd19;
	ld.global.u16 	%rs4, [%rd20];
	// begin inline asm
	{  cvt.f32.f16 %f2, %rs4;}

	// end inline asm
	abs.f32 	%f5, %f2;
	add.f32 	%f3, %f4, %f5;
	// begin inline asm
	{  cvt.rn.f16.f32 %rs5, %f3;}

	// end inline asm
	st.shared.u16 	[%r5], %rs5;
	bra.uni 	$L__BB69_4;
$L__BB69_2:
	cvt.u64.u32 	%rd3, %r4;
	setp.le.u64 	%p2, %rd5, %rd3;
	@%p2 bra 	$L__BB69_4;
	mov.u32 	%r14, %ctaid.y;
	cvt.u64.u32 	%rd8, %r14;
	mad.lo.s64 	%rd9, %rd5, %rd8, %rd3;
	shl.b64 	%rd10, %rd9, 1;
	add.s64 	%rd11, %rd1, %rd10;
	ld.global.u16 	%rs2, [%rd11];
	st.shared.u16 	[%r5], %rs2;
$L__BB69_4:
	bar.sync 	0;
	setp.lt.u32 	%p3, %r19, 66;
	@%p3 bra 	$L__BB69_8;
$L__BB69_5:
	shr.u32 	%r7, %r19, 1;
	setp.ge.u32 	%p4, %r1, %r7;
	@%p4 bra 	$L__BB69_7;
	ld.shared.u16 	%rs6, [%r5];
	// begin inline asm
	{  cvt.f32.f16 %f6, %rs6;}

	// end inline asm
	abs.f32 	%f9, %f6;
	and.b32  	%r16, %r19, 2046;
	add.s32 	%r17, %r5, %r16;
	ld.shared.u16 	%rs7, [%r17];
	// begin inline asm
	{  cvt.f32.f16 %f7, %rs7;}

	// end inline asm
	abs.f32 	%f10, %f7;
	add.f32 	%f8, %f9, %f10;
	// begin inline asm
	{  cvt.rn.f16.f32 %rs8, %f8;}

	// end inline asm
	st.shared.u16 	[%r5], %rs8;
$L__BB69_7:
	bar.sync 	0;
	setp.gt.u32 	%p5, %r19, 131;
	mov.u32 	%r19, %r7;
	@%p5 bra 	$L__BB69_5;
$L__BB69_8:
	setp.gt.u32 	%p6, %r1, 31;
	@%p6 bra 	$L__BB69_11;
	ld.shared.u16 	%rs9, [%r5];
	// begin inline asm
	{  cvt.f32.f16 %f11, %rs9;}

	// end inline asm
	abs.f32 	%f29, %f11;
	ld.shared.u16 	%rs10, [%r5+64];
	// begin inline asm
	{  cvt.f32.f16 %f12, %rs10;}

	// end inline asm
	abs.f32 	%f30, %f12;
	add.f32 	%f13, %f29, %f30;
	// begin inline asm
	{  cvt.rn.f16.f32 %rs11, %f13;}

	// end inline asm
	st.volatile.shared.u16 	[%r5], %rs11;
	// begin inline asm
	{  cvt.f32.f16 %f14, %rs11;}

	// end inline asm
	abs.f32 	%f31, %f14;
	ld.shared.u16 	%rs13, [%r5+32];
	// begin inline asm
	{  cvt.f32.f16 %f15, %rs13;}

	// end inline asm
	abs.f32 	%f32, %f15;
	add.f32 	%f16, %f31, %f32;
	// begin inline asm
	{  cvt.rn.f16.f32 %rs14, %f16;}

	// end inline asm
	st.volatile.shared.u16 	[%r5], %rs14;
	// begin inline asm
	{  cvt.f32.f16 %f17, %rs14;}

	// end inline asm
	abs.f32 	%f33, %f17;
	ld.shared.u16 	%rs16, [%r5+16];
	// begin inline asm
	{  cvt.f32.f16 %f18, %rs16;}

	// end inline asm
	abs.f32 	%f34, %f18;
	add.f32 	%f19, %f33, %f34;
	// begin inline asm
	{  cvt.rn.f16.f32 %rs17, %f19;}

	// end inline asm
	st.volatile.shared.u16 	[%r5], %rs17;
	// begin inline asm
	{  cvt.f32.f16 %f20, %rs17;}

	// end inline asm
	abs.f32 	%f35, %f20;
	ld.shared.u16 	%rs19, [%r5+8];
	// begin inline asm
	{  cvt.f32.f16 %f21, %rs19;}

	// end inline asm
	abs.f32 	%f36, %f21;
	add.f32 	%f22, %f35, %f36;
	// begin inline asm
	{  cvt.rn.f16.f32 %rs20, %f22;}

	// end inline asm
	st.volatile.shared.u16 	[%r5], %rs20;
	// begin inline asm
	{  cvt.f32.f16 %f23, %rs20;}

	// end inline asm
	abs.f32 	%f37, %f23;
	ld.shared.u16 	%rs22, [%r5+4];
	// begin inline asm
	{  cvt.f32.f16 %f24, %rs22;}

	// end inline asm
	abs.f32 	%f38, %f24;
	add.f32 	%f25, %f37, %f38;
	// begin inline asm
	{  cvt.rn.f16.f32 %rs23, %f25;}

	// end inline asm
	st.volatile.shared.u16 	[%r5], %rs23;
	// begin inline asm
	{  cvt.f32.f16 %f26, %rs23;}

	// end inline asm
	abs.f32 	%f39, %f26;
	ld.shared.u16 	%rs25, [%r5+2];
	// begin inline asm
	{  cvt.f32.f16 %f27, %rs25;}

	// end inline asm
	abs.f32 	%f40, %f27;
	add.f32 	%f28, %f39, %f40;
	// begin inline asm
	{  cvt.rn.f16.f32 %rs26, %f28;}

	// end inline asm
	st.volatile.shared.u16 	[%r5], %rs26;
	setp.ne.s32 	%p7, %r1, 0;
	@%p7 bra 	$L__BB69_11;
	cvt.u64.u32 	%rd21, %r2;
	mov.u32 	%r18, %ctaid.y;
	cvt.u64.u32 	%rd22, %r18;
	mad.lo.s64 	%rd23, %rd6, %rd22, %rd21;
	cvta.to.global.u64 	%rd24, %rd4;
	shl.b64 	%rd25, %rd23, 1;
	add.s64 	%rd26, %rd24, %rd25;
	ld.shared.u16 	%rs27, [sdata_f16];
	st.global.u16 	[%rd26], %rs27;
$L__BB69_11:
	ret;

}
	// .globl	contiguous_reduce3_f16
.visible .entry contiguous_reduce3_f16(
	.param .u64 .ptr .align 1 contiguous_reduce3_f16_param_0,
	.param .u64 .ptr .align 1 contiguous_reduce3_f16_param_1,
	.param .u64 .ptr .align 1 contiguous_reduce3_f16_param_2,
	.param .u64 .ptr .align 1 contiguous_reduce3_f16_param_3,
	.param .u64 contiguous_reduce3_f16_param_4,
	.param .u64 contiguous_reduce3_f16_param_5,
	.param .u64 contiguous_reduce3_f16_param_6
)
{
	.reg .pred 	%p<38>;
	.reg .b16 	%rs<75>;
	.reg .b32 	%r<205>;
	.reg .b32 	%f<76>;
	.reg .b64 	%rd<308>;

	ld.param.u64 	%rd144, [contiguous_reduce3_f16_param_0];
	ld.param.u64 	%rd145, [contiguous_reduce3_f16_param_1];
	ld.param.u64 	%rd148, [contiguous_reduce3_f16_param_2];
	ld.param.u64 	%rd149, [contiguous_reduce3_f16_param_3];
	ld.param.u64 	%rd146, [contiguous_reduce3_f16_param_4];
	ld.param.u64 	%rd147, [contiguous_reduce3_f16_param_5];
	ld.param.u64 	%rd150, [contiguous_reduce3_f16_param_6];
	cvta.to.global.u64 	%rd1, %rd149;
	cvta.to.global.u64 	%rd2, %rd148;
	mov.u32 	%r1, %tid.y;
	mov.u32 	%r2, %ntid.x;
	mov.u32 	%r3, %tid.x;
	mad.lo.s32 	%r65, %r1, %r2, %r3;
	mov.u32 	%r66, %ctaid.x;
	mad.lo.s32 	%r67, %r66, %r2, %r3;
	mov.u32 	%r4, %ctaid.y;
	mov.u32 	%r5, %ntid.y;
	mad.lo.s32 	%r68, %r4, %r5, %r1;
	shl.b32 	%r69, %r65, 1;
	mov.u32 	%r70, sdata_f16;
	add.s32 	%r7, %r70, %r69;
	mov.b32 	%r64, 0;
	// begin inline asm
	cvt.rn.f16.s32 %rs16, %r64;
	// end inline asm
	st.shared.u16 	[%r7], %rs16;
	cvt.u64.u32 	%rd3, %r67;
	setp.le.u64 	%p1, %rd147, %rd3;
	cvt.u64.u32 	%rd152, %r68;
	setp.le.u64 	%p2, %rd150, %rd152;
	or.pred  	%p3, %p1, %p2;
	@%p3 bra 	$L__BB70_76;
	cvt.u32.u64 	%r71, %rd3;
	cvt.u32.u64 	%r72, %rd147;
	mad.lo.s32 	%r195, %r68, %r72, %r71;
	cvt.u32.u64 	%r9, %rd146;
	add.s32 	%r194, %r9, -1;
	setp.lt.s32 	%p4, %r194, 0;
	mov.b64 	%rd307, 0;
	@%p4 bra 	$L__BB70_59;
	setp.lt.u32 	%p5, %r194, 7;
	mov.b64 	%rd307, 0;
	@%p5 bra 	$L__BB70_30;
	add.s32 	%r190, %r9, -4;
	and.b32  	%r73, %r9, -8;
	neg.s32 	%r189, %r73;
	mov.b64 	%rd307, 0;
$L__BB70_4:
	.pragma "nounroll";
	add.s32 	%r16, %r190, 3;
	cvt.u64.u32 	%rd5, %r195;
	mul.wide.u32 	%rd157, %r16, 8;
	add.s64 	%rd158, %rd2, %rd157;
	ld.global.u64 	%rd6, [%rd158];
	and.b64  	%rd159, %rd6, -4294967296;
	setp.ne.s64 	%p6, %rd159, 0;
	@%p6 bra 	$L__BB70_6;
	cvt.u32.u64 	%r74, %rd6;
	cvt.u32.u64 	%r75, %rd5;
	div.u32 	%r76, %r75, %r74;
	mul.lo.s32 	%r77, %r76, %r74;
	sub.s32 	%r78, %r75, %r77;
	cvt.u64.u32 	%rd272, %r76;
	cvt.u64.u32 	%rd273, %r78;
	bra.uni 	$L__BB70_7;
$L__BB70_6:
	div.s64 	%rd272, %rd5, %rd6;
	mul.lo.s64 	%rd160, %rd272, %rd6;
	sub.s64 	%rd273, %rd5, %rd160;
$L__BB70_7:
	mul.wide.u32 	%rd161, %r16, 8;
	add.s64 	%rd162, %rd1, %rd161;
	ld.global.u64 	%rd163, [%rd162];
	mad.lo.s64 	%rd13, %rd163, %rd273, %rd307;
	add.s32 	%r17, %r190, 2;
	and.b64  	%rd14, %rd272, 4294967295;
	mul.wide.u32 	%rd164, %r17, 8;
	add.s64 	%rd165, %rd2, %rd164;
	ld.global.u64 	%rd15, [%rd165];
	and.b64  	%rd166, %rd15, -4294967296;
	setp.ne.s64 	%p7, %rd166, 0;
	@%p7 bra 	$L__BB70_9;
	cvt.u32.u64 	%r79, %rd15;
	cvt.u32.u64 	%r80, %rd14;
	div.u32 	%r81, %r80, %r79;
	mul.lo.s32 	%r82, %r81, %r79;
	sub.s32 	%r83, %r80, %r82;
	cvt.u64.u32 	%rd274, %r81;
	cvt.u64.u32 	%rd275, %r83;
	bra.uni 	$L__BB70_10;
$L__BB70_9:
	div.s64 	%rd274, %rd14, %rd15;
	mul.lo.s64 	%rd167, %rd274, %rd15;
	sub.s64 	%rd275, %rd14, %rd167;
$L__BB70_10:
	mul.wide.u32 	%rd168, %r17, 8;
	add.s64 	%rd169, %rd1, %rd168;
	ld.global.u64 	%rd170, [%rd169];
	mad.lo.s64 	%rd22, %rd170, %rd275, %rd13;
	add.s32 	%r18, %r190, 1;
	and.b64  	%rd23, %rd274, 4294967295;
	mul.wide.u32 	%rd171, %r18, 8;
	add.s64 	%rd172, %rd2, %rd171;
	ld.global.u64 	%rd24, [%rd172];
	and.b64  	%rd173, %rd24, -4294967296;
	setp.ne.s64 	%p8, %rd173, 0;
	@%p8 bra 	$L__BB70_12;
	cvt.u32.u64 	%r84, %rd24;
	cvt.u32.u64 	%r85, %rd23;
	div.u32 	%r86, %r85, %r84;
	mul.lo.s32 	%r87, %r86, %r84;
	sub.s32 	%r88, %r85, %r87;
	cvt.u64.u32 	%rd276, %r86;
	cvt.u64.u32 	%rd277, %r88;
	bra.uni 	$L__BB70_13;
$L__BB70_12:
	div.s64 	%rd276, %rd23, %rd24;
	mul.lo.s64 	%rd174, %rd276, %rd24;
	sub.s64 	%rd277, %rd23, %rd174;
$L__BB70_13:
	mul.wide.u32 	%rd175, %r18, 8;
	add.s64 	%rd176, %rd1, %rd175;
	ld.global.u64 	%rd177, [%rd176];
	mad.lo.s64 	%rd31, %rd177, %rd277, %rd22;
	and.b64  	%rd32, %rd276, 4294967295;
	mul.wide.u32 	%rd178, %r190, 8;
	add.s64 	%rd179, %rd2, %rd178;
	ld.global.u64 	%rd33, [%rd179];
	and.b64  	%rd180, %rd33, -4294967296;
	setp.ne.s64 	%p9, %rd180, 0;
	@%p9 bra 	$L__BB70_15;
	cvt.u32.u64 	%r89, %rd33;
	cvt.u32.u64 	%r90, %rd32;
	div.u32 	%r91, %r90, %r89;
	mul.lo.s32 	%r92, %r91, %r89;
	sub.s32 	%r93, %r90, %r92;
	cvt.u64.u32 	%rd278, %r91;
	cvt.u64.u32 	%rd279, %r93;
	bra.uni 	$L__BB70_16;
$L__BB70_15:
	div.s64 	%rd278, %rd32, %rd33;
	mul.lo.s64 	%rd181, %rd278, %rd33;
	sub.s64 	%rd279, %rd32, %rd181;
$L__BB70_16:
	mul.wide.u32 	%rd182, %r190, 8;
	add.s64 	%rd183, %rd1, %rd182;
	ld.global.u64 	%rd184, [%rd183];
	mad.lo.s64 	%rd40, %rd184, %rd279, %rd31;
	add.s32 	%r19, %r190, -1;
	and.b64  	%rd41, %rd278, 4294967295;
	mul.wide.u32 	%rd185, %r19, 8;
	add.s64 	%rd186, %rd2, %rd185;
	ld.global.u64 	%rd42, [%rd186];
	and.b64  	%rd187, %rd42, -4294967296;
	setp.ne.s64 	%p10, %rd187, 0;
	@%p10 bra 	$L__BB70_18;
	cvt.u32.u64 	%r94, %rd42;
	cvt.u32.u64 	%r95, %rd41;
	div.u32 	%r96, %r95, %r94;
	mul.lo.s32 	%r97, %r96, %r94;
	sub.s32 	%r98, %r95, %r97;
	cvt.u64.u32 	%rd280, %r96;
	cvt.u64.u32 	%rd281, %r98;
	bra.uni 	$L__BB70_19;
$L__BB70_18:
	div.s64 	%rd280, %rd41, %rd42;
	mul.lo.s64 	%rd188, %rd280, %rd42;
	sub.s64 	%rd281, %rd41, %rd188;
$L__BB70_19:
	mul.wide.u32 	%rd189, %r19, 8;
	add.s64 	%rd190, %rd1, %rd189;
	ld.global.u64 	%rd191, [%rd190];
	mad.lo.s64 	%rd49, %rd191, %rd281, %rd40;
	add.s32 	%r20, %r190, -2;
	and.b64  	%rd50, %rd280, 4294967295;
	mul.wide.u32 	%rd192, %r20, 8;
	add.s64 	%rd193, %rd2, %rd192;
	ld.global.u64 	%rd51, [%rd193];
	and.b64  	%rd194, %rd51, -4294967296;
	setp.ne.s64 	%p11, %rd194, 0;
	@%p11 bra 	$L__BB70_21;
	cvt.u32.u64 	%r99, %rd51;
	cvt.u32.u64 	%r100, %rd50;
	div.u32 	%r101, %r100, %r99;
	mul.lo.s32 	%r102, %r101, %r99;
	sub.s32 	%r103, %r100, %r102;
	cvt.u64.u32 	%rd282, %r101;
	cvt.u64.u32 	%rd283, %r103;
	bra.uni 	$L__BB70_22;
$L__BB70_21:
	div.s64 	%rd282, %rd50, %rd51;
	mul.lo.s64 	%rd195, %rd282, %rd51;
	sub.s64 	%rd283, %rd50, %rd195;
$L__BB70_22:
	mul.wide.u32 	%rd196, %r20, 8;
	add.s64 	%rd197, %rd1, %rd196;
	ld.global.u64 	%rd198, [%rd197];
	mad.lo.s64 	%rd58, %rd198, %rd283, %rd49;
	add.s32 	%r21, %r190, -3;
	and.b64  	%rd59, %rd282, 4294967295;
	mul.wide.u32 	%rd199, %r21, 8;
	add.s64 	%rd200, %rd2, %rd199;
	ld.global.u64 	%rd60, [%rd200];
	and.b64  	%rd201, %rd60, -4294967296;
	setp.ne.s64 	%p12, %rd201, 0;
	@%p12 bra 	$L__BB70_24;
	cvt.u32.u64 	%r104, %rd60;
	cvt.u32.u64 	%r105, %rd59;
	div.u32 	%r106, %r105, %r104;
	mul.lo.s32 	%r107, %r106, %r104;
	sub.s32 	%r108, %r105, %r107;
	cvt.u64.u32 	%rd284, %r106;
	cvt.u64.u32 	%rd285, %r108;
	bra.uni 	$L__BB70_25;
$L__BB70_24:
	div.s64 	%rd284, %rd59, %rd60;
	mul.lo.s64 	%rd202, %rd284, %rd60;
	sub.s64 	%rd285, %rd59, %rd202;
$L__BB70_25:
	mul.wide.u32 	%rd203, %r21, 8;
	add.s64 	%rd204, %rd1, %rd203;
	ld.global.u64 	%rd205, [%rd204];
	mad.lo.s64 	%rd67, %rd205, %rd285, %rd58;
	and.b64  	%rd68, %rd284, 4294967295;
	add.s32 	%r109, %r190, -4;
	mul.wide.u32 	%rd206, %r109, 8;
	add.s64 	%rd207, %rd2, %rd206;
	ld.global.u64 	%rd69, [%rd207];
	and.b64  	%rd208, %rd69, -4294967296;
	setp.ne.s64 	%p13, %rd208, 0;
	@%p13 bra 	$L__BB70_27;
	cvt.u32.u64 	%r110, %rd69;
	cvt.u32.u64 	%r111, %rd68;
	div.u32 	%r112, %r111, %r110;
	mul.lo.s32 	%r113, %r112, %r110;
	sub.s32 	%r114, %r111, %r113;
	cvt.u64.u32 	%rd286, %r112;
	cvt.u64.u32 	%rd287, %r114;
	bra.uni 	$L__BB70_28;
$L__BB70_27:
	div.s64 	%rd286, %rd68, %rd69;
	mul.lo.s64 	%rd209, %rd286, %rd69;
	sub.s64 	%rd287, %rd68, %rd209;
$L__BB70_28:
	mul.wide.u32 	%rd210, %r109, 8;
	add.s64 	%rd211, %rd1, %rd210;
	ld.global.u64 	%rd212, [%rd211];
	mad.lo.s64 	%rd307, %rd212, %rd287, %rd67;
	cvt.u32.u64 	%r195, %rd286;
	add.s32 	%r190, %r190, -8;
	add.s32 	%r189, %r189, 8;
	setp.ne.s32 	%p14, %r189, 0;
	@%p14 bra 	$L__BB70_4;
	add.s32 	%r194, %r190, 3;
$L__BB70_30:
	and.b32  	%r28, %r9, 7;
	setp.eq.s32 	%p15, %r28, 0;
	@%p15 bra 	$L__BB70_59;
	and.b32  	%r29, %r9, 3;
	setp.lt.u32 	%p16, %r28, 4;
	@%p16 bra 	$L__BB70_45;
	cvt.u64.u32 	%rd79, %r195;
	mul.wide.u32 	%rd214, %r194, 8;
	add.s64 	%rd215, %rd2, %rd214;
	ld.global.u64 	%rd80, [%rd215];
	and.b64  	%rd216, %rd80, -4294967296;
	setp.ne.s64 	%p17, %rd216, 0;
	@%p17 bra 	$L__BB70_34;
	cvt.u32.u64 	%r116, %rd80;
	cvt.u32.u64 	%r117, %rd79;
	div.u32 	%r118, %r117, %r116;
	mul.lo.s32 	%r119, %r118, %r116;
	sub.s32 	%r120, %r117, %r119;
	cvt.u64.u32 	%rd290, %r118;
	cvt.u64.u32 	%rd291, %r120;
	bra.uni 	$L__BB70_35;
$L__BB70_34:
	div.s64 	%rd290, %rd79, %rd80;
	mul.lo.s64 	%rd217, %rd290, %rd80;
	sub.s64 	%rd291, %rd79, %rd217;
$L__BB70_35:
	mul.wide.u32 	%rd218, %r194, 8;
	add.s64 	%rd219, %rd1, %rd218;
	ld.global.u64 	%rd220, [%rd219];
	mad.lo.s64 	%rd87, %rd220, %rd291, %rd307;
	add.s32 	%r30, %r194, -1;
	and.b64  	%rd88, %rd290, 4294967295;
	mul.wide.u32 	%rd221, %r30, 8;
	add.s64 	%rd222, %rd2, %rd221;
	ld.global.u64 	%rd89, [%rd222];
	and.b64  	%rd223, %rd89, -4294967296;
	setp.ne.s64 	%p18, %rd223, 0;
	@%p18 bra 	$L__BB70_37;
	cvt.u32.u64 	%r121, %rd89;
	cvt.u32.u64 	%r122, %rd88;
	div.u32 	%r123, %r122, %r121;
	mul.lo.s32 	%r124, %r123, %r121;
	sub.s32 	%r125, %r122, %r124;
	cvt.u64.u32 	%rd292, %r123;
	cvt.u64.u32 	%rd293, %r125;
	bra.uni 	$L__BB70_38;
$L__BB70_37:
	div.s64 	%rd292, %rd88, %rd89;
	mul.lo.s64 	%rd224, %rd292, %rd89;
	sub.s64 	%rd293, %rd88, %rd224;
$L__BB70_38:
	mul.wide.u32 	%rd225, %r30, 8;
	add.s64 	%rd226, %rd1, %rd225;
	ld.global.u64 	%rd227, [%rd226];
	mad.lo.s64 	%rd96, %rd227, %rd293, %rd87;
	add.s32 	%r31, %r194, -2;
	and.b64  	%rd97, %rd292, 4294967295;
	mul.wide.u32 	%rd228, %r31, 8;
	add.s64 	%rd229, %rd2, %rd228;
	ld.global.u64 	%rd98, [%rd229];
	and.b64  	%rd230, %rd98, -4294967296;
	setp.ne.s64 	%p19, %rd230, 0;
	@%p19 bra 	$L__BB70_40;
	cvt.u32.u64 	%r126, %rd98;
	cvt.u32.u64 	%r127, %rd97;
	div.u32 	%r128, %r127, %r126;
	mul.lo.s32 	%r129, %r128, %r126;
	sub.s32 	%r130, %r127, %r129;
	cvt.u64.u32 	%rd294, %r128;
	cvt.u64.u32 	%rd295, %r130;
	bra.uni 	$L__BB70_41;
$L__BB70_40:
	div.s64 	%rd294, %rd97, %rd98;
	mul.lo.s64 	%rd231, %rd294, %rd98;
	sub.s64 	%rd295, %rd97, %rd231;
$L__BB70_41:
	mul.wide.u32 	%rd232, %r31, 8;
	add.s64 	%rd233, %rd1, %rd232;
	ld.global.u64 	%rd234, [%rd233];
	mad.lo.s64 	%rd105, %rd234, %rd295, %rd96;
	add.s32 	%r32, %r194, -3;
	and.b64  	%rd106, %rd294, 4294967295;
	mul.wide.u32 	%rd235, %r32, 8;
	add.s64 	%rd236, %rd2, %rd235;
	ld.global.u64 	%rd107, [%rd236];
	and.b64  	%rd237, %rd107, -4294967296;
	setp.ne.s64 	%p20, %rd237, 0;
	@%p20 bra 	$L__BB70_43;
	cvt.u32.u64 	%r131, %rd107;
	cvt.u32.u64 	%r132, %rd106;
	div.u32 	%r133, %r132, %r131;
	mul.lo.s32 	%r134, %r133, %r131;
	sub.s32 	%r135, %r132, %r134;
	cvt.u64.u32 	%rd296, %r133;
	cvt.u64.u32 	%rd297, %r135;
	bra.uni 	$L__BB70_44;
$L__BB70_43:
	div.s64 	%rd296, %rd106, %rd107;
	mul.lo.s64 	%rd238, %rd296, %rd107;
	sub.s64 	%rd297, %rd106, %rd238;
$L__BB70_44:
	mul.wide.u32 	%rd239, %r32, 8;
	add.s64 	%rd240, %rd1, %rd239;
	ld.global.u64 	%rd241, [%rd240];
	mad.lo.s64 	%rd307, %rd241, %rd297, %rd105;
	cvt.u32.u64 	%r195, %rd296;
	add.s32 	%r194, %r194, -4;
$L__BB70_45:
	setp.eq.s32 	%p21, %r29, 0;
	@%p21 bra 	$L__BB70_59;
	setp.eq.s32 	%p22, %r29, 1;
	@%p22 bra 	$L__BB70_54;
	cvt.u64.u32 	%rd117, %r195;
	mul.wide.u32 	%rd243, %r194, 8;
	add.s64 	%rd244, %rd2, %rd243;
	ld.global.u64 	%rd118, [%rd244];
	and.b64  	%rd245, %rd118, -4294967296;
	setp.ne.s64 	%p23, %rd245, 0;
	@%p23 bra 	$L__BB70_49;
	cvt.u32.u64 	%r136, %rd118;
	cvt.u32.u64 	%r137, %rd117;
	div.u32 	%r138, %r137, %r136;
	mul.lo.s32 	%r139, %r138, %r136;
	sub.s32 	%r140, %r137, %r139;
	cvt.u64.u32 	%rd300, %r138;
	cvt.u64.u32 	%rd301, %r140;
	bra.uni 	$L__BB70_50;
$L__BB70_49:
	div.s64 	%rd300, %rd117, %rd118;
	mul.lo.s64 	%rd246, %rd300, %rd118;
	sub.s64 	%rd301, %rd117, %rd246;
$L__BB70_50:
	add.s64 	%rd248, %rd1, %rd243;
	ld.global.u64 	%rd249, [%rd248];
	mad.lo.s64 	%rd125, %rd249, %rd301, %rd307;
	add.s32 	%r37, %r194, -1;
	and.b64  	%rd126, %rd300, 4294967295;
	mul.wide.u32 	%rd250, %r37, 8;
	add.s64 	%rd251, %rd2, %rd250;
	ld.global.u64 	%rd127, [%rd251];
	and.b64  	%rd252, %rd127, -4294967296;
	setp.ne.s64 	%p24, %rd252, 0;
	@%p24 bra 	$L__BB70_52;
	cvt.u32.u64 	%r141, %rd127;
	cvt.u32.u64 	%r142, %rd126;
	div.u32 	%r143, %r142, %r141;
	mul.lo.s32 	%r144, %r143, %r141;
	sub.s32 	%r145, %r142, %r144;
	cvt.u64.u32 	%rd302, %r143;
	cvt.u64.u32 	%rd303, %r145;
	bra.uni 	$L__BB70_53;
$L__BB70_52:
	div.s64 	%rd302, %rd126, %rd127;
	mul.lo.s64 	%rd253, %rd302, %rd127;
	sub.s64 	%rd303, %rd126, %rd253;
$L__BB70_53:
	add.s64 	%rd255, %rd1, %rd250;
	ld.global.u64 	%rd256, [%rd255];
	mad.lo.s64 	%rd307, %rd256, %rd303, %rd125;
	cvt.u32.u64 	%r195, %rd302;
	add.s32 	%r194, %r194, -2;
$L__BB70_54:
	and.b32  	%r146, %r9, 1;
	setp.eq.b32 	%p25, %r146, 1;
	not.pred 	%p26, %p25;
	@%p26 bra 	$L__BB70_59;
	cvt.u64.u32 	%rd137, %r195;
	mul.wide.u32 	%rd257, %r194, 8;
	add.s64 	%rd258, %rd2, %rd257;
	ld.global.u64 	%rd138, [%rd258];
	and.b64  	%rd259, %rd138, -4294967296;
	setp.ne.s64 	%p27, %rd259, 0;
	@%p27 bra 	$L__BB70_57;
	cvt.u32.u64 	%r147, %rd138;
	cvt.u32.u64 	%r148, %rd137;
	rem.u32 	%r149, %r148, %r147;
	cvt.u64.u32 	%rd306, %r149;
	bra.uni 	$L__BB70_58;
$L__BB70_57:
	rem.s64 	%rd306, %rd137, %rd138;
$L__BB70_58:
	add.s64 	%rd261, %rd1, %rd257;
	ld.global.u64 	%rd262, [%rd261];
	mad.lo.s64 	%rd307, %rd262, %rd306, %rd307;
$L__BB70_59:
	cvta.to.global.u64 	%rd263, %rd145;
	shl.b64 	%rd264, %rd307, 1;
	add.s64 	%rd265, %rd263, %rd264;
	ld.global.u16 	%rs17, [%rd265];
	st.shared.u16 	[%r7], %rs17;
	bar.sync 	0;
	setp.ne.s32 	%p28, %r1, 0;
	@%p28 bra 	$L__BB70_76;
	setp.gt.u32 	%p29, %r5, 1;
	@%p29 bra 	$L__BB70_62;
	shl.b32 	%r150, %r3, 1;
	mov.u32 	%r151, sdata_f16;
	add.s32 	%r152, %r151, %r150;
	ld.shared.u16 	%rs73, [%r152];
	bra.uni 	$L__BB70_75;
$L__BB70_62:
	shl.b32 	%r154, %r3, 1;
	mov.u32 	%r155, sdata_f16;
	add.s32 	%r42, %r155, %r154;
	ld.shared.u16 	%rs73, [%r42];
	add.s32 	%r43, %r5, -1;
	add.s32 	%r156, %r5, -2;
	and.b32  	%r44, %r43, 7;
	setp.lt.u32 	%p30, %r156, 7;
	mov.b32 	%r203, 1;
	@%p30 bra 	$L__BB70_66;
	and.b32  	%r159, %r43, -8;
	neg.s32 	%r200, %r159;
	shl.b32 	%r46, %r2, 1;
	add.s32 	%r161, %r154, %r46;
	add.s32 	%r198, %r155, %r161;
	shl.b32 	%r48, %r2, 4;
	mov.b32 	%r201, 1;
	mov.b32 	%r199, 0;
$L__BB70_64:
	.pragma "nounroll";
	// begin inline asm
	{  cvt.f32.f16 %f1, %rs73;}

	// end inline asm
	abs.f32 	%f25, %f1;
	mul.lo.s32 	%r163, %r201, %r2;
	shl.b32 	%r164, %r163, 1;
	add.s32 	%r165, %r42, %r164;
	ld.shared.u16 	%rs20, [%r198];
	// begin inline asm
	{  cvt.f32.f16 %f2, %rs20;}

	// end inline asm
	abs.f32 	%f26, %f2;
	add.f32 	%f3, %f25, %f26;
	// begin inline asm
	{  cvt.rn.f16.f32 %rs21, %f3;}

	// end inline asm
	// begin inline asm
	{  cvt.f32.f16 %f4, %rs21;}

	// end inline asm
	abs.f32 	%f27, %f4;
	add.s32 	%r166, %r165, %r46;
	ld.shared.u16 	%rs23, [%r166];
	// begin inline asm
	{  cvt.f32.f16 %f5, %rs23;}

	// end inline asm
	abs.f32 	%f28, %f5;
	add.f32 	%f6, %f27, %f28;
	// begin inline asm
	{  cvt.rn.f16.f32 %rs24, %f6;}

	// end inline asm
	// begin inline asm
	{  cvt.f32.f16 %f7, %rs24;}

	// end inline asm
	abs.f32 	%f29, %f7;
	add.s32 	%r167, %r166, %r46;
	ld.shared.u16 	%rs26, [%r167];
	// begin inline asm
	{  cvt.f32.f16 %f8, %rs26;}

	// end inline asm
	abs.f32 	%f30, %f8;
	add.f32 	%f9, %f29, %f30;
	// begin inline asm
	{  cvt.rn.f16.f32 %rs27, %f9;}

	// end inline asm
	// begin inline asm
	{  cvt.f32.f16 %f10, %rs27;}

	// end inline asm
	abs.f32 	%f31, %f10;
	add.s32 	%r168, %r167, %r46;
	ld.shared.u16 	%rs29, [%r168];
	// begin inline asm
	{  cvt.f32.f16 %f11, %rs29;}

	// end inline asm
	abs.f32 	%f32, %f11;
	add.f32 	%f12, %f31, %f32;
	// begin inline asm
	{  cvt.rn.f16.f32 %rs30, %f12;}

	// end inline asm
	// begin inline asm
	{  cvt.f32.f16 %f13, %rs30;}

	// end inline asm
	abs.f32 	%f33, %f13;
	add.s32 	%r169, %r168, %r46;
	ld.shared.u16 	%rs32, [%r169];
	// begin inline asm
	{  cvt.f32.f16 %f14, %rs32;}

	// end inline asm
	abs.f32 	%f34, %f14;
	add.f32 	%f15, %f33, %f34;
	// begin inline asm
	{  cvt.rn.f16.f32 %rs33, %f15;}

	// end inline asm
	// begin inline asm
	{  cvt.f32.f16 %f16, %rs33;}

	// end inline asm
	abs.f32 	%f35, %f16;
	add.s32 	%r170, %r169, %r46;
	ld.shared.u16 	%rs35, [%r170];
	// begin inline asm
	{  cvt.f32.f16 %f17, %rs35;}

	// end inline asm
	abs.f32 	%f36, %f17;
	add.f32 	%f18, %f35, %f36;
	// begin inline asm
	{  cvt.rn.f16.f32 %rs36, %f18;}

	// end inline asm
	// begin inline asm
	{  cvt.f32.f16 %f19, %rs36;}

	// end inline asm
	abs.f32 	%f37, %f19;
	add.s32 	%r171, %r170, %r46;
	ld.shared.u16 	%rs38, [%r171];
	// begin inline asm
	{  cvt.f32.f16 %f20, %rs38;}

	// end inline asm
	abs.f32 	%f38, %f20;
	add.f32 	%f21, %f37, %f38;
	// begin inline asm
	{  cvt.rn.f16.f32 %rs39, %f21;}

	// end inline asm
	// begin inline asm
	{  cvt.f32.f16 %f22, %rs39;}

	// end inline asm
	abs.f32 	%f39, %f22;
	add.s32 	%r172, %r171, %r46;
	ld.shared.u16 	%rs41, [%r172];
	// begin inline asm
	{  cvt.f32.f16 %f23, %rs41;}

	// end inline asm
	abs.f32 	%f40, %f23;
	add.f32 	%f24, %f39, %f40;
	// begin inline asm
	{  cvt.rn.f16.f32 %rs73, %f24;}

	// end inline asm
	add.s32 	%r201, %r201, 8;
	add.s32 	%r200, %r200, 8;
	add.s32 	%r199, %r199, 8;
	add.s32 	%r198, %r198, %r48;
	setp.ne.s32 	%p31, %r200, 0;
	@%p31 bra 	$L__BB70_64;
	add.s32 	%r203, %r199, 1;
$L__BB70_66:
	setp.eq.s32 	%p32, %r44, 0;
	@%p32 bra 	$L__BB70_74;
	and.b32  	%r59, %r43, 3;
	setp.lt.u32 	%p33, %r44, 4;
	@%p33 bra 	$L__BB70_69;
	// begin inline asm
	{  cvt.f32.f16 %f41, %rs73;}

	// end inline asm
	abs.f32 	%f53, %f41;
	mul.lo.s32 	%r173, %r203, %r2;
	shl.b32 	%r174, %r173, 1;
	add.s32 	%r175, %r42, %r174;
	ld.shared.u16 	%rs45, [%r175];
	// begin inline asm
	{  cvt.f32.f16 %f42, %rs45;}

	// end inline asm
	abs.f32 	%f54, %f42;
	add.f32 	%f43, %f53, %f54;
	// begin inline asm
	{  cvt.rn.f16.f32 %rs46, %f43;}

	// end inline asm
	// begin inline asm
	{  cvt.f32.f16 %f44, %rs46;}

	// end inline asm
	abs.f32 	%f55, %f44;
	shl.b32 	%r176, %r2, 1;
	add.s32 	%r177, %r175, %r176;
	ld.shared.u16 	%rs48, [%r177];
	// begin inline asm
	{  cvt.f32.f16 %f45, %rs48;}

	// end inline asm
	abs.f32 	%f56, %f45;
	add.f32 	%f46, %f55, %f56;
	// begin inline asm
	{  cvt.rn.f16.f32 %rs49, %f46;}

	// end inline asm
	// begin inline asm
	{  cvt.f32.f16 %f47, %rs49;}

	// end inline asm
	abs.f32 	%f57, %f47;
	add.s32 	%r178, %r177, %r176;
	ld.shared.u16 	%rs51, [%r178];
	// begin inline asm
	{  cvt.f32.f16 %f48, %rs51;}

	// end inline asm
	abs.f32 	%f58, %f48;
	add.f32 	%f49, %f57, %f58;
	// begin inline asm
	{  cvt.rn.f16.f32 %rs52, %f49;}

	// end inline asm
	// begin inline asm
	{  cvt.f32.f16 %f50, %rs52;}

	// end inline asm
	abs.f32 	%f59, %f50;
	add.s32 	%r179, %r178, %r176;
	ld.shared.u16 	%rs54, [%r179];
	// begin inline asm
	{  cvt.f32.f16 %f51, %rs54;}

	// end inline asm
	abs.f32 	%f60, %f51;
	add.f32 	%f52, %f59, %f60;
	// begin inline asm
	{  cvt.rn.f16.f32 %rs73, %f52;}

	// end inline asm
	add.s32 	%r203, %r203, 4;
$L__BB70_69:
	setp.eq.s32 	%p34, %r59, 0;
	@%p34 bra 	$L__BB70_74;
	setp.eq.s32 	%p35, %r59, 1;
	@%p35 bra 	$L__BB70_72;
	// begin inline asm
	{  cvt.f32.f16 %f61, %rs73;}

	// end inline asm
	abs.f32 	%f67, %f61;
	mul.lo.s32 	%r180, %r203, %r2;
	shl.b32 	%r181, %r180, 1;
	add.s32 	%r182, %r42, %r181;
	ld.shared.u16 	%rs58, [%r182];
	// begin inline asm
	{  cvt.f32.f16 %f62, %rs58;}

	// end inline asm
	abs.f32 	%f68, %f62;
	add.f32 	%f63, %f67, %f68;
	// begin inline asm
	{  cvt.rn.f16.f32 %rs59, %f63;}

	// end inline asm
	// begin inline asm
	{  cvt.f32.f16 %f64, %rs59;}

	// end inline asm
	abs.f32 	%f69, %f64;
	shl.b32 	%r183, %r2, 1;
	add.s32 	%r184, %r182, %r183;
	ld.shared.u16 	%rs61, [%r184];
	// begin inline asm
	{  cvt.f32.f16 %f65, %rs61;}

	// end inline asm
	abs.f32 	%f70, %f65;
	add.f32 	%f66, %f69, %f70;
	// begin inline asm
	{  cvt.rn.f16.f32 %rs73, %f66;}

	// end inline asm
	add.s32 	%r203, %r203, 2;
$L__BB70_72:
	and.b32  	%r185, %r43, 1;
	setp.eq.b32 	%p36, %r185, 1;
	not.pred 	%p37, %p36;
	@%p37 bra 	$L__BB70_74;
	// begin inline asm
	{  cvt.f32.f16 %f71, %rs73;}

	// end inline asm
	abs.f32 	%f74, %f71;
	mul.lo.s32 	%r186, %r203, %r2;
	shl.b32 	%r187, %r186, 1;
	add.s32 	%r188, %r42, %r187;
	ld.shared.u16 	%rs64, [%r188];
	// begin inline asm
	{  cvt.f32.f16 %f72, %rs64;}

	// end inline asm
	abs.f32 	%f75, %f72;
	add.f32 	%f73, %f74, %f75;
	// begin inline asm
	{  cvt.rn.f16.f32 %rs73, %f73;}

	// end inline asm
$L__BB70_74:
	st.shared.u16 	[%r42], %rs73;
$L__BB70_75:
	cvt.u64.u32 	%rd266, %r4;
	mad.lo.s64 	%rd267, %rd147, %rd266, %rd3;
	cvta.to.global.u64 	%rd268, %rd144;
	shl.b64 	%rd269, %rd267, 1;
	add.s64 	%rd270, %rd268, %rd269;
	st.global.u16 	[%rd270], %rs73;
$L__BB70_76:
	ret;

}
	// .globl	contiguous_reduce33_f16
.visible .entry contiguous_reduce33_f16(
	.param .u64 .ptr .align 1 contiguous_reduce33_f16_param_0,
	.param .u64 .ptr .align 1 contiguous_reduce33_f16_param_1,
	.param .u64 contiguous_reduce33_f16_param_2,
	.param .u64 contiguous_reduce33_f16_param_3,
	.param .u64 contiguous_reduce33_f16_param_4
)
{
	.reg .pred 	%p<14>;
	.reg .b16 	%rs<75>;
	.reg .b32 	%r<86>;
	.reg .b32 	%f<76>;
	.reg .b64 	%rd<16>;

	ld.param.u64 	%rd2, [contiguous_reduce33_f16_param_0];
	ld.param.u64 	%rd3, [contiguous_reduce33_f16_param_1];
	ld.param.u64 	%rd4, [contiguous_reduce33_f16_param_3];
	ld.param.u64 	%rd5, [contiguous_reduce33_f16_param_4];
	mov.u32 	%r1, %tid.y;
	mov.u32 	%r2, %ntid.x;
	mov.u32 	%r3, %tid.x;
	mad.lo.s32 	%r31, %r1, %r2, %r3;
	mov.u32 	%r32, %ctaid.x;
	mad.lo.s32 	%r33, %r32, %r2, %r3;
	mov.u32 	%r4, %ctaid.y;
	mov.u32 	%r5, %ntid.y;
	mad.lo.s32 	%r34, %r4, %r5, %r1;
	shl.b32 	%r35, %r31, 1;
	mov.u32 	%r36, sdata_f16;
	add.s32 	%r7, %r36, %r35;
	mov.b32 	%r30, 0;
	// begin inline asm
	cvt.rn.f16.s32 %rs16, %r30;
	// end inline asm
	st.shared.u16 	[%r7], %rs16;
	cvt.u64.u32 	%rd1, %r33;
	setp.le.u64 	%p1, %rd4, %rd1;
	cvt.u64.u32 	%rd7, %r34;
	setp.le.u64 	%p2, %rd5, %rd7;
	or.pred  	%p3, %p1, %p2;
	@%p3 bra 	$L__BB71_18;
	cvt.u32.u64 	%r37, %rd1;
	cvta.to.global.u64 	%rd8, %rd3;
	cvt.u32.u64 	%r38, %rd4;
	mad.lo.s32 	%r39, %r34, %r38, %r37;
	mul.wide.u32 	%rd9, %r39, 2;
	add.s64 	%rd10, %rd8, %rd9;
	ld.global.u16 	%rs17, [%rd10];
	st.shared.u16 	[%r7], %rs17;
	bar.sync 	0;
	setp.ne.s32 	%p4, %r1, 0;
	@%p4 bra 	$L__BB71_18;
	setp.gt.u32 	%p5, %r5, 1;
	@%p5 bra 	$L__BB71_4;
	shl.b32 	%r40, %r3, 1;
	add.s32 	%r42, %r36, %r40;
	ld.shared.u16 	%rs73, [%r42];
	bra.uni 	$L__BB71_17;
$L__BB71_4:
	shl.b32 	%r44, %r3, 1;
	add.s32 	%r8, %r36, %r44;
	ld.shared.u16 	%rs73, [%r8];
	add.s32 	%r9, %r5, -1;
	add.s32 	%r46, %r5, -2;
	and.b32  	%r10, %r9, 7;
	setp.lt.u32 	%p6, %r46, 7;
	mov.b32 	%r84, 1;
	@%p6 bra 	$L__BB71_8;
	and.b32  	%r49, %r9, -8;
	neg.s32 	%r81, %r49;
	shl.b32 	%r12, %r2, 1;
	add.s32 	%r51, %r44, %r12;
	add.s32 	%r79, %r36, %r51;
	shl.b32 	%r14, %r2, 4;
	mov.b32 	%r82, 1;
	mov.b32 	%r80, 0;
$L__BB71_6:
	.pragma "nounroll";
	// begin inline asm
	{  cvt.f32.f16 %f1, %rs73;}

	// end inline asm
	abs.f32 	%f25, %f1;
	mul.lo.s32 	%r53, %r82, %r2;
	shl.b32 	%r54, %r53, 1;
	add.s32 	%r55, %r8, %r54;
	ld.shared.u16 	%rs20, [%r79];
	// begin inline asm
	{  cvt.f32.f16 %f2, %rs20;}

	// end inline asm
	abs.f32 	%f26, %f2;
	add.f32 	%f3, %f25, %f26;
	// begin inline asm
	{  cvt.rn.f16.f32 %rs21, %f3;}

	// end inline asm
	// begin inline asm
	{  cvt.f32.f16 %f4, %rs21;}

	// end inline asm
	abs.f32 	%f27, %f4;
	add.s32 	%r56, %r55, %r12;
	ld.shared.u16 	%rs23, [%r56];
	// begin inline asm
	{  cvt.f32.f16 %f5, %rs23;}

	// end inline asm
	abs.f32 	%f28, %f5;
	add.f32 	%f6, %f27, %f28;
	// begin inline asm
	{  cvt.rn.f16.f32 %rs24, %f6;}

	// end inline asm
	// begin inline asm
	{  cvt.f32.f16 %f7, %rs24;}

	// end inline asm
	abs.f32 	%f29, %f7;
	add.s32 	%r57, %r56, %r12;
	ld.shared.u16 	%rs26, [%r57];
	// begin inline asm
	{  cvt.f32.f16 %f8, %rs26;}

	// end inline asm
	abs.f32 	%f30, %f8;
	add.f32 	%f9, %f29, %f30;
	// begin inline asm
	{  cvt.rn.f16.f32 %rs27, %f9;}

	// end inline asm
	// begin inline asm
	{  cvt.f32.f16 %f10, %rs27;}

	// end inline asm
	abs.f32 	%f31, %f10;
	add.s32 	%r58, %r57, %r12;
	ld.shared.u16 	%rs29, [%r58];
	// begin inline asm
	{  cvt.f32.f16 %f11, %rs29;}

	// end inline asm
	abs.f32 	%f32, %f11;
	add.f32 	%f12, %f31, %f32;
	// begin inline asm
	{  cvt.rn.f16.f32 %rs30, %f12;}

	// end inline asm
	// begin inline asm
	{  cvt.f32.f16 %f13, %rs30;}

	// end inline asm
	abs.f32 	%f33, %f13;
	add.s32 	%r59, %r58, %r12;
	ld.shared.u16 	%rs32, [%r59];
	// begin inline asm
	{  cvt.f32.f16 %f14, %rs32;}

	// end inline asm
	abs.f32 	%f34, %f14;
	add.f32 	%f15, %f33, %f34;
	// begin inline asm
	{  cvt.rn.f16.f32 %rs33, %f15;}

	// end inline asm
	// begin inline asm
	{  cvt.f32.f16 %f16, %rs33;}

	// end inline asm
	abs.f32 	%f35, %f16;
	add.s32 	%r60, %r59, %r12;
	ld.shared.u16 	%rs35, [%r60];
	// begin inline asm
	{  cvt.f32.f16 %f17, %rs35;}

	// end inline asm
	abs.f32 	%f36, %f17;
	add.f32 	%f18, %f35, %f36;
	// begin inline asm
	{  cvt.rn.f16.f32 %rs36, %f18;}

	// end inline asm
	// begin inline asm
	{  cvt.f32.f16 %f19, %rs36;}

	// end inline asm
	abs.f32 	%f37, %f19;
	add.s32 	%r61, %r60, %r12;
	ld.shared.u16 	%rs38, [%r61];
	// begin inline asm
	{  cvt.f32.f16 %f20, %rs38;}

	// end inline asm
	abs.f32 	%f38, %f20;
	add.f32 	%f21, %f37, %f38;
	// begin inline asm
	{  cvt.rn.f16.f32 %rs39, %f21;}

	// end inline asm
	// begin inline asm
	{  cvt.f32.f16 %f22, %rs39;}

	// end inline asm
	abs.f32 	%f39, %f22;
	add.s32 	%r62, %r61, %r12;
	ld.shared.u16 	%rs41, [%r62];
	// begin inline asm
	{  cvt.f32.f16 %f23, %rs41;}

	// end inline asm
	abs.f32 	%f40, %f23;
	add.f32 	%f24, %f39, %f40;
	// begin inline asm
	{  cvt.rn.f16.f32 %rs73, %f24;}

	// end inline asm
	add.s32 	%r82, %r82, 8;
	add.s32 	%r81, %r81, 8;
	add.s32 	%r80, %r80, 8;
	add.s32 	%r79, %r79, %r14;
	setp.ne.s32 	%p7, %r81, 0;
	@%p7 bra 	$L__BB71_6;
	add.s32 	%r84, %r80, 1;
$L__BB71_8:
	setp.eq.s32 	%p8, %r10, 0;
	@%p8 bra 	$L__BB71_16;
	and.b32  	%r25, %r9, 3;
	setp.lt.u32 	%p9, %r10, 4;
	@%p9 bra 	$L__BB71_11;
	// begin inline asm
	{  cvt.f32.f16 %f41, %rs73;}

	// end inline asm
	abs.f32 	%f53, %f41;
	mul.lo.s32 	%r63, %r84, %r2;
	shl.b32 	%r64, %r63, 1;
	add.s32 	%r65, %r8, %r64;
	ld.shared.u16 	%rs45, [%r65];
	// begin inline asm
	{  cvt.f32.f16 %f42, %rs45;}

	// end inline asm
	abs.f32 	%f54, %f42;
	add.f32 	%f43, %f53, %f54;
	// begin inline asm
	{  cvt.rn.f16.f32 %rs46, %f43;}

	// end inline asm
	// begin inline asm
	{  cvt.f32.f16 %f44, %rs46;}

	// end inline asm
	abs.f32 	%f55, %f44;
	shl.b32 	%r66, %r2, 1;
	add.s32 	%r67, %r65, %r66;
	ld.shared.u16 	%rs48, [%r67];
	// begin inline asm
	{  cvt.f32.f16 %f45, %rs48;}

	// end inline asm
	abs.f32 	%f56, %f45;
	add.f32 	%f46, %f55, %f56;
	// begin inline asm
	{  cvt.rn.f16.f32 %rs49, %f46;}

	// end inline asm
	// begin inline asm
	{  cvt.f32.f16 %f47, %rs49;}

	// end inline asm
	abs.f32 	%f57, %f47;
	add.s32 	%r68, %r67, %r66;
	ld.shared.u16 	%rs51, [%r68];
	// begin inline asm
	{  cvt.f32.f16 %f48, %rs51;}

	// end inline asm
	abs.f32 	%f58, %f48;
	add.f32 	%f49, %f57, %f58;
	// begin inline asm
	{  cvt.rn.f16.f32 %rs52, %f49;}

	// end inline asm
	// begin inline asm
	{  cvt.f32.f16 %f50, %rs52;}

	// end inline asm
	abs.f32 	%f59, %f50;
	add.s32 	%r69, %r68, %r66;
	ld.shared.u16 	%rs54, [%r69];
	// begin inline asm
	{  cvt.f32.f16 %f51, %rs54;}

	// end inline asm
	abs.f32 	%f60, %f51;
	add.f32 	%f52, %f59, %f60;
	// begin inline asm
	{  cvt.rn.f16.f32 %rs73, %f52;}

	// end inline asm
	add.s32 	%r84, %r84, 4;
$L__BB71_11:
	setp.eq.s32 	%p10, %r25, 0;
	@%p10 bra 	$L__BB71_16;
	setp.eq.s32 	%p11, %r25, 1;
	@%p11 bra 	$L__BB71_14;
	// begin inline asm
	{  cvt.f32.f16 %f61, %rs73;}

	// end inline asm
	abs.f32 	%f67, %f61;
	mul.lo.s32 	%r70, %r84, %r2;
	shl.b32 	%r71, %r70, 1;
	add.s32 	%r72, %r8, %r71;
	ld.shared.u16 	%rs58, [%r72];
	// begin inline asm
	{  cvt.f32.f16 %f62, %rs58;}

	// end inline asm
	abs.f32 	%f68, %f62;
	add.f32 	%f63, %f67, %f68;
	// begin inline asm
	{  cvt.rn.f16.f32 %rs59, %f63;}

	// end inline asm
	// begin inline asm
	{  cvt.f32.f16 %f64, %rs59;}

	// end inline asm
	abs.f32 	%f69, %f64;
	shl.b32 	%r73, %r2, 1;
	add.s32 	%r74, %r72, %r73;
	ld.shared.u16 	%rs61, [%r74];
	// begin inline asm
	{  cvt.f32.f16 %f65, %rs61;}

	// end inline asm
	abs.f32 	%f70, %f65;
	add.f32 	%f66, %f69, %f70;
	// begin inline asm
	{  cvt.rn.f16.f32 %rs73, %f66;}

	// end inline asm
	add.s32 	%r84, %r84, 2;
$L__BB71_14:
	and.b32  	%r75, %r9, 1;
	setp.eq.b32 	%p12, %r75, 1;
	not.pred 	%p13, %p12;
	@%p13 bra 	$L__BB71_16;
	// begin inline asm
	{  cvt.f32.f16 %f71, %rs73;}

	// end inline asm
	abs.f32 	%f74, %f71;
	mul.lo.s32 	%r76, %r84, %r2;
	shl.b32 	%r77, %r76, 1;
	add.s32 	%r78, %r8, %r77;
	ld.shared.u16 	%rs64, [%r78];
	// begin inline asm
	{  cvt.f32.f16 %f72, %rs64;}

	// end inline asm
	abs.f32 	%f75, %f72;
	add.f32 	%f73, %f74, %f75;
	// begin inline asm
	{  cvt.rn.f16.f32 %rs73, %f73;}

	// end inline asm
$L__BB71_16:
	st.shared.u16 	[%r8], %rs73;
$L__BB71_17:
	cvt.u64.u32 	%rd11, %r4;
	mad.lo.s64 	%rd12, %rd4, %rd11, %rd1;
	cvta.to.global.u64 	%rd13, %rd2;
	shl.b64 	%rd14, %rd12, 1;
	add.s64 	%rd15, %rd13, %rd14;
	st.global.u16 	[%rd15], %rs73;
$L__BB71_18:
	ret;

}


// ===== COMPILED SASS (sm_100) =====

	.target	sm_100

	.elftype	@"ET_EXEC"


//--------------------- .note.nv.tkinfo           --------------------------
	.section	.note.nv.tkinfo,"",@"SHT_NOTE"
	.sectionflags	@"SHF_NOTE_NV_TKINFO"
	.tkinfo
        /*0018*/ 	.word	0x00000002
        /*0030*/ 	.string	""
        /*0030*/ 	.string	"ptxas"
        /*0030*/ 	.string	"Cuda compilation tools, release 13.0, V13.0.88"
        /*0030*/ 	.string	"Build cuda_13.0.r13.0/compiler.36424714_0"
        /*0030*/ 	.string	"-arch sm_100 -m 64 "



//--------------------- .note.nv.cuinfo           --------------------------
	.section	.note.nv.cuinfo,"",@"SHT_NOTE"
	.sectionflags	@"SHF_NOTE_NV_CUINFO"
        /*0018*/ 	.short	0x0002
        /*001a*/ 	.short	0x0064
        /*001c*/ 	.short	0x0082
	.zero		2


//--------------------- .nv.info                  --------------------------
	.section	.nv.info,"",@"SHT_CUDA_INFO"
	.align	4


	//----- nvinfo : EIATTR_REGCOUNT
	.align		4
        /*0000*/ 	.byte	0x04, 0x2f
        /*0002*/ 	.short	(.L_1 - .L_0)
	.align		4
.L_0:
        /*0004*/ 	.word	index@(contiguous_reduce_bool)
        /*0008*/ 	.word	0x0000000c


	//----- nvinfo : EIATTR_FRAME_SIZE
	.align		4
.L_1:
        /*000c*/ 	.byte	0x04, 0x11
        /*000e*/ 	.short	(.L_3 - .L_2)
	.align		4
.L_2:
        /*0010*/ 	.word	index@(contiguous_reduce_bool)
        /*0014*/ 	.word	0x00000000


	//----- nvinfo : EIATTR_REGCOUNT
	.align		4
.L_3:
        /*0018*/ 	.byte	0x04, 0x2f
        /*001a*/ 	.short	(.L_5 - .L_4)
	.align		4
.L_4:
        /*001c*/ 	.word	index@(uncontiguous_reduce_bool)
        /*0020*/ 	.word	0x00000030


	//----- nvinfo : EIATTR_FRAME_SIZE
	.align		4
.L_5:
        /*0024*/ 	.byte	0x04, 0x11
        /*0026*/ 	.short	(.L_7 - .L_6)
	.align		4
.L_6:
        /*0028*/ 	.word	index@($__internal_71_$__cuda_sm20_rem_s64)
        /*002c*/ 	.word	0x00000000


	//----- nvinfo : EIATTR_FRAME_SIZE
	.align		4
.L_7:
        /*0030*/ 	.byte	0x04, 0x11
        /*0032*/ 	.short	(.L_9 - .L_8)
	.align		4
.L_8:
        /*0034*/ 	.word	index@($__internal_70_$__cuda_sm20_div_s64)
        /*0038*/ 	.word	0x00000000


	//----- nvinfo : EIATTR_FRAME_SIZE
	.align		4
.L_9:
        /*003c*/ 	.byte	0x04, 0x11
        /*003e*/ 	.short	(.L_11 - .L_10)
	.align		4
.L_10:
        /*0040*/ 	.word	index@(uncontiguous_reduce_bool)
        /*0044*/ 	.word	0x00000000


	//----- nvinfo : EIATTR_REGCOUNT
	.align		4
.L_11:
        /*0048*/ 	.byte	0x04, 0x2f
        /*004a*/ 	.short	(.L_13 - .L_12)
	.align		4
.L_12:
        /*004c*/ 	.word	index@(contiguous_reduce2_bool)
        /*0050*/ 	.word	0x0000002e


	//----- nvinfo : EIATTR_FRAME_SIZE
	.align		4
.L_13:
        /*0054*/ 	.byte	0x04, 0x11
        /*0056*/ 	.short	(.L_15 - .L_14)
	.align		4
.L_14:
        /*0058*/ 	.word	index@($__internal_69_$__cuda_sm20_rem_s64)
        /*005c*/ 	.word	0x00000000


	//----- nvinfo : EIATTR_FRAME_SIZE
	.align		4
.L_15:
        /*0060*/ 	.byte	0x04, 0x11
        /*0062*/ 	.short	(.L_17 - .L_16)
	.align		4
.L_16:
        /*0064*/ 	.word	index@($__internal_68_$__cuda_sm20_div_s64)
        /*0068*/ 	.word	0x00000000


	//----- nvinfo : EIATTR_FRAME_SIZE
	.align		4
.L_17:
        /*006c*/ 	.byte	0x04, 0x11
        /*006e*/ 	.short	(.L_19 - .L_18)
	.align		4
.L_18:
        /*0070*/ 	.word	index@(contiguous_reduce2_bool)
        /*0074*/ 	.word	0x00000000


	//----- nvinfo : EIATTR_REGCOUNT
	.align		4
.L_19:
        /*0078*/ 	.byte	0x04, 0x2f
        /*007a*/ 	.short	(.L_21 - .L_20)
	.align		4
.L_20:
        /*007c*/ 	.word	index@(contiguous_reduce22_bool)
        /*0080*/ 	.word	0x0000000c


	//----- nvinfo : EIATTR_FRAME_SIZE
	.align		4
.L_21:
        /*0084*/ 	.byte	0x04, 0x11
        /*0086*/ 	.short	(.L_23 - .L_22)
	.align		4
.L_22:
        /*0088*/ 	.word	index@(contiguous_reduce22_bool)
        /*008c*/ 	.word	0x00000000


	//----- nvinfo : EIATTR_REGCOUNT
	.align		4
.L_23:
        /*0090*/ 	.byte	0x04, 0x2f
        /*0092*/ 	.short	(.L_25 - .L_24)
	.align		4
.L_24:
        /*0094*/ 	.word	index@(contiguous_reduce3_bool)
        /*0098*/ 	.word	0x0000002c


	//----- nvinfo : EIATTR_FRAME_SIZE
	.align		4
.L_25:
        /*009c*/ 	.byte	0x04, 0x11
        /*009e*/ 	.short	(.L_27 - .L_26)
	.align		4
.L_26:
        /*00a0*/ 	.word	index@($__internal_67_$__cuda_sm20_rem_s64)
        /*00a4*/ 	.word	0x00000000


	//----- nvinfo : EIATTR_FRAME_SIZE
	.align		4
.L_27:
        /*00a8*/ 	.byte	0x04, 0x11
        /*00aa*/ 	.short	(.L_29 - .L_28)
	.align		4
.L_28:
        /*00ac*/ 	.word	index@($__internal_66_$__cuda_sm20_div_s64)
        /*00b0*/ 	.word	0x00000000


	//----- nvinfo : EIATTR_FRAME_SIZE
	.align		4
.L_29:
        /*00b4*/ 	.byte	0x04, 0x11
        /*00b6*/ 	.short	(.L_31 - .L_30)
	.align		4
.L_30:
        /*00b8*/ 	.word	index@(contiguous_reduce3_bool)
        /*00bc*/ 	.word	0x00000000


	//----- nvinfo : EIATTR_REGCOUNT
	.align		4
.L_31:
        /*00c0*/ 	.byte	0x04, 0x2f
        /*00c2*/ 	.short	(.L_33 - .L_32)
	.align		4
.L_32:
        /*00c4*/ 	.word	index@(contiguous_reduce33_bool)
        /*00c8*/ 	.word	0x0000001b


	//----- nvinfo : EIATTR_FRAME_SIZE
	.align		4
.L_33:
        /*00cc*/ 	.byte	0x04, 0x11
        /*00ce*/ 	.short	(.L_35 - .L_34)
	.align		4
.L_34:
        /*00d0*/ 	.word	index@(contiguous_reduce33_bool)
        /*00d4*/ 	.word	0x00000000


	//----- nvinfo : EIATTR_REGCOUNT
	.align		4
.L_35:
        /*00d8*/ 	.byte	0x04, 0x2f
        /*00da*/ 	.short	(.L_37 - .L_36)
	.align		4
.L_36:
        /*00dc*/ 	.word	index@(contiguous_reduce_i8)
        /*00e0*/ 	.word	0x0000000c


	//----- nvinfo : EIATTR_FRAME_SIZE
	.align		4
.L_37:
        /*00e4*/ 	.byte	0x04, 0x11
        /*00e6*/ 	.short	(.L_39 - .L_38)
	.align		4
.L_38:
        /*00e8*/ 	.word	index@(contiguous_reduce_i8)
        /*00ec*/ 	.word	0x00000000


	//----- nvinfo : EIATTR_REGCOUNT
	.align		4
.L_39:
        /*00f0*/ 	.byte	0x04, 0x2f
        /*00f2*/ 	.short	(.L_41 - .L_40)
	.align		4
.L_40:
        /*00f4*/ 	.word	index@(uncontiguous_reduce_i8)
        /*00f8*/ 	.word	0x00000030


	//----- nvinfo : EIATTR_FRAME_SIZE
	.align		4
.L_41:
        /*00fc*/ 	.byte	0x04, 0x11
        /*00fe*/ 	.short	(.L_43 - .L_42)
	.align		4
.L_42:
        /*0100*/ 	.word	index@($__internal_65_$__cuda_sm20_rem_s64)
        /*0104*/ 	.word	0x00000000


	//----- nvinfo : EIATTR_FRAME_SIZE
	.align		4
.L_43:
        /*0108*/ 	.byte	0x04, 0x11
        /*010a*/ 	.short	(.L_45 - .L_44)
	.align		4
.L_44:
        /*010c*/ 	.word	index@($__internal_64_$__cuda_sm20_div_s64)
        /*0110*/ 	.word	0x00000000


	//----- nvinfo : EIATTR_FRAME_SIZE
	.align		4
.L_45:
        /*0114*/ 	.byte	0x04, 0x11
        /*0116*/ 	.short	(.L_47 - .L_46)
	.align		4
.L_46:
        /*0118*/ 	.word	index@(uncontiguous_reduce_i8)
        /*011c*/ 	.word	0x00000000


	//----- nvinfo : EIATTR_REGCOUNT
	.align		4
.L_47:
        /*0120*/ 	.byte	0x04, 0x2f
        /*0122*/ 	.short	(.L_49 - .L_48)
	.align		4
.L_48:
        /*0124*/ 	.word	index@(contiguous_reduce2_i8)
        /*0128*/ 	.word	0x0000002e


	//----- nvinfo : EIATTR_FRAME_SIZE
	.align		4
.L_49:
        /*012c*/ 	.byte	0x04, 0x11
        /*012e*/ 	.short	(.L_51 - .L_50)
	.align		4
.L_50:
        /*0130*/ 	.word	index@($__internal_63_$__cuda_sm20_rem_s64)
        /*0134*/ 	.word	0x00000000


	//----- nvinfo : EIATTR_FRAME_SIZE
	.align		4
.L_51:
        /*0138*/ 	.byte	0x04, 0x11
        /*013a*/ 	.short	(.L_53 - .L_52)
	.align		4
.L_52:
        /*013c*/ 	.word	index@($__internal_62_$__cuda_sm20_div_s64)
        /*0140*/ 	.word	0x00000000


	//----- nvinfo : EIATTR_FRAME_SIZE
	.align		4
.L_53:
        /*0144*/ 	.byte	0x04, 0x11
        /*0146*/ 	.short	(.L_55 - .L_54)
	.align		4
.L_54:
        /*0148*/ 	.word	index@(contiguous_reduce2_i8)
        /*014c*/ 	.word	0x00000000


	//----- nvinfo : EIATTR_REGCOUNT
	.align		4
.L_55:
        /*0150*/ 	.byte	0x04, 0x2f
        /*0152*/ 	.short	(.L_57 - .L_56)
	.align		4
.L_56:
        /*0154*/ 	.word	index@(contiguous_reduce22_i8)
        /*0158*/ 	.word	0x0000000e


	//----- nvinfo : EIATTR_FRAME_SIZE
	.align		4
.L_57:
        /*015c*/ 	.byte	0x04, 0x11
        /*015e*/ 	.short	(.L_59 - .L_58)
	.align		4
.L_58:
        /*0160*/ 	.word	index@(contiguous_reduce22_i8)
        /*0164*/ 	.word	0x00000000


	//----- nvinfo : EIATTR_REGCOUNT
	.align		4
.L_59:
        /*0168*/ 	.byte	0x04, 0x2f
        /*016a*/ 	.short	(.L_61 - .L_60)
	.align		4
.L_60:
        /*016c*/ 	.word	index@(contiguous_reduce3_i8)
        /*0170*/ 	.word	0x0000002c


	//----- nvinfo : EIATTR_FRAME_SIZE
	.align		4
.L_61:
        /*0174*/ 	.byte	0x04, 0x11
        /*0176*/ 	.short	(.L_63 - .L_62)
	.align		4
.L_62:
        /*0178*/ 	.word	index@($__internal_61_$__cuda_sm20_rem_s64)
        /*017c*/ 	.word	0x00000000


	//----- nvinfo : EIATTR_FRAME_SIZE
	.align		4
.L_63:
        /*0180*/ 	.byte	0x04, 0x11
        /*0182*/ 	.short	(.L_65 - .L_64)
	.align		4
.L_64:
        /*0184*/ 	.word	index@($__internal_60_$__cuda_sm20_div_s64)
        /*0188*/ 	.word	0x00000000


	//----- nvinfo : EIATTR_FRAME_SIZE
	.align		4
.L_65:
        /*018c*/ 	.byte	0x04, 0x11
        /*018e*/ 	.short	(.L_67 - .L_66)
	.align		4
.L_66:
        /*0190*/ 	.word	index@(contiguous_reduce3_i8)
        /*0194*/ 	.word	0x00000000


	//----- nvinfo : EIATTR_REGCOUNT
	.align		4
.L_67:
        /*0198*/ 	.byte	0x04, 0x2f
        /*019a*/ 	.short	(.L_69 - .L_68)
	.align		4
.L_68:
        /*019c*/ 	.word	index@(contiguous_reduce33_i8)
        /*01a0*/ 	.word	0x00000015


	//----- nvinfo : EIATTR_FRAME_SIZE
	.align		4
.L_69:
        /*01a4*/ 	.byte	0x04, 0x11
        /*01a6*/ 	.short	(.L_71 - .L_70)
	.align		4
.L_70:
        /*01a8*/ 	.word	index@(contiguous_reduce33_i8)
        /*01ac*/ 	.word	0x00000000


	//----- nvinfo : EIATTR_REGCOUNT
	.align		4
.L_71:
        /*01b0*/ 	.byte	0x04, 0x2f
        /*01b2*/ 	.short	(.L_73 - .L_72)
	.align		4
.L_72:
        /*01b4*/ 	.word	index@(contiguous_reduce_i16)
        /*01b8*/ 	.word	0x0000000e


	//----- nvinfo : EIATTR_FRAME_SIZE
	.align		4
.L_73:
        /*01bc*/ 	.byte	0x04, 0x11
        /*01be*/ 	.short	(.L_75 - .L_74)
	.align		4
.L_74:
        /*01c0*/ 	.word	index@(contiguous_reduce_i16)
        /*01c4*/ 	.word	0x00000000


	//----- nvinfo : EIATTR_REGCOUNT
	.align		4
.L_75:
        /*01c8*/ 	.byte	0x04, 0x2f
        /*01ca*/ 	.short	(.L_77 - .L_76)
	.align		4
.L_76:
        /*01cc*/ 	.word	index@(uncontiguous_reduce_i16)
        /*01d0*/ 	.word	0x00000030


	//----- nvinfo : EIATTR_FRAME_SIZE
	.align		4
.L_77:
        /*01d4*/ 	.byte	0x04, 0x11
        /*01d6*/ 	.short	(.L_79 - .L_78)
	.align		4
.L_78:
        /*01d8*/ 	.word	index@($__internal_59_$__cuda_sm20_rem_s64)
        /*01dc*/ 	.word	0x00000000


	//----- nvinfo : EIATTR_FRAME_SIZE
	.align		4
.L_79:
        /*01e0*/ 	.byte	0x04, 0x11
        /*01e2*/ 	.short	(.L_81 - .L_80)
	.align		4
.L_80:
        /*01e4*/ 	.word	index@($__internal_58_$__cuda_sm20_div_s64)
        /*01e8*/ 	.word	0x00000000


	//----- nvinfo : EIATTR_FRAME_SIZE
	.align		4
.L_81:
        /*01ec*/ 	.byte	0x04, 0x11
        /*01ee*/ 	.short	(.L_83 - .L_82)
	.align		4
.L_82:
        /*01f0*/ 	.word	index@(uncontiguous_reduce_i16)
        /*01f4*/ 	.word	0x00000000


	//----- nvinfo : EIATTR_REGCOUNT
	.align		4
.L_83:
        /*01f8*/ 	.byte	0x04, 0x2f
        /*01fa*/ 	.short	(.L_85 - .L_84)
	.align		4
.L_84:
        /*01fc*/ 	.word	index@(contiguous_reduce2_i16)
        /*0200*/ 	.word	0x00000030


	//----- nvinfo : EIATTR_FRAME_SIZE
	.align		4
.L_85:
        /*0204*/ 	.byte	0x04, 0x11
        /*0206*/ 	.short	(.L_87 - .L_86)
	.align		4
.L_86:
        /*0208*/ 	.word	index@($__internal_57_$__cuda_sm20_rem_s64)
        /*020c*/ 	.word	0x00000000


	//----- nvinfo : EIATTR_FRAME_SIZE
	.align		4
.L_87:
        /*0210*/ 	.byte	0x04, 0x11
        /*0212*/ 	.short	(.L_89 - .L_88)
	.align		4
.L_88:
        /*0214*/ 	.word	index@($__internal_56_$__cuda_sm20_div_s64)
        /*0218*/ 	.word	0x00000000


	//----- nvinfo : EIATTR_FRAME_SIZE
	.align		4
.L_89:
        /*021c*/ 	.byte	0x04, 0x11
        /*021e*/ 	.short	(.L_91 - .L_90)
	.align		4
.L_90:
        /*0220*/ 	.word	index@(contiguous_reduce2_i16)
        /*0224*/ 	.word	0x00000000


	//----- nvinfo : EIATTR_REGCOUNT
	.align		4
.L_91:
        /*0228*/ 	.byte	0x04, 0x2f
        /*022a*/ 	.short	(.L_93 - .L_92)
	.align		4
.L_92:
        /*022c*/ 	.word	index@(contiguous_reduce22_i16)
        /*0230*/ 	.word	0x0000000e


	//----- nvinfo : EIATTR_FRAME_SIZE
	.align		4
.L_93:
        /*0234*/ 	.byte	0x04, 0x11
        /*0236*/ 	.short	(.L_95 - .L_94)
	.align		4
.L_94:
        /*0238*/ 	.word	index@(contiguous_reduce22_i16)
        /*023c*/ 	.word	0x00000000


	//----- nvinfo : EIATTR_REGCOUNT
	.align		4
.L_95:
        /*0240*/ 	.byte	0x04, 0x2f
        /*0242*/ 	.short	(.L_97 - .L_96)
	.align		4
.L_96:
        /*0244*/ 	.word	index@(contiguous_reduce3_i16)
        /*0248*/ 	.word	0x0000002c


	//----- nvinfo : EIATTR_FRAME_SIZE
	.align		4
.L_97:
        /*024c*/ 	.byte	0x04, 0x11
        /*024e*/ 	.short	(.L_99 - .L_98)
	.align		4
.L_98:
        /*0250*/ 	.word	index@($__internal_55_$__cuda_sm20_rem_s64)
        /*0254*/ 	.word	0x00000000


	//----- nvinfo : EIATTR_FRAME_SIZE
	.align		4
.L_99:
        /*0258*/ 	.byte	0x04, 0x11
        /*025a*/ 	.short	(.L_101 - .L_100)
	.align		4
.L_100:
        /*025c*/ 	.word	index@($__internal_54_$__cuda_sm20_div_s64)
        /*0260*/ 	.word	0x00000000


	//----- nvinfo : EIATTR_FRAME_SIZE
	.align		4
.L_101:
        /*0264*/ 	.byte	0x04, 0x11
        /*0266*/ 	.short	(.L_103 - .L_102)
	.align		4
.L_102:
        /*0268*/ 	.word	index@(contiguous_reduce3_i16)
        /*026c*/ 	.word	0x00000000


	//----- nvinfo : EIATTR_REGCOUNT
	.align		4
.L_103:
        /*0270*/ 	.byte	0x04, 0x2f
        /*0272*/ 	.short	(.L_105 - .L_104)
	.align		4
.L_104:
        /*0274*/ 	.word	index@(contiguous_reduce33_i16)
        /*0278*/ 	.word	0x00000016


	//----- nvinfo : EIATTR_FRAME_SIZE
	.align		4
.L_105:
        /*027c*/ 	.byte	0x04, 0x11
        /*027e*/ 	.short	(.L_107 - .L_106)
	.align		4
.L_106:
        /*0280*/ 	.word	index@(contiguous_reduce33_i16)
        /*0284*/ 	.word	0x00000000


	//----- nvinfo : EIATTR_REGCOUNT
	.align		4
.L_107:
        /*0288*/ 	.byte	0x04, 0x2f
        /*028a*/ 	.short	(.L_109 - .L_108)
	.align		4
.L_108:
        /*028c*/ 	.word	index@(contiguous_reduce_i32)
        /*0290*/ 	.word	0x0000000e


	//----- nvinfo : EIATTR_FRAME_SIZE
	.align		4
.L_109:
        /*0294*/ 	.byte	0x04, 0x11
        /*0296*/ 	.short	(.L_111 - .L_110)
	.align		4
.L_110:
        /*0298*/ 	.word	index@(contiguous_reduce_i32)
        /*029c*/ 	.word	0x00000000


	//----- nvinfo : EIATTR_REGCOUNT
	.align		4
.L_111:
        /*02a0*/ 	.byte	0x04, 0x2f
        /*02a2*/ 	.short	(.L_113 - .L_112)
	.align		4
.L_112:
        /*02a4*/ 	.word	index@(uncontiguous_reduce_i32)
        /*02a8*/ 	.word	0x0000002e


	//----- nvinfo : EIATTR_FRAME_SIZE
	.align		4
.L_113:
        /*02ac*/ 	.byte	0x04, 0x11
        /*02ae*/ 	.short	(.L_115 - .L_114)
	.align		4
.L_114:
        /*02b0*/ 	.word	index@($__internal_53_$__cuda_sm20_rem_s64)
        /*02b4*/ 	.word	0x00000000


	//----- nvinfo : EIATTR_FRAME_SIZE
	.align		4
.L_115:
        /*02b8*/ 	.byte	0x04, 0x11
        /*02ba*/ 	.short	(.L_117 - .L_116)
	.align		4
.L_116:
        /*02bc*/ 	.word	index@($__internal_52_$__cuda_sm20_div_s64)
        /*02c0*/ 	.word	0x00000000


	//----- nvinfo : EIATTR_FRAME_SIZE
	.align		4
.L_117:
        /*02c4*/ 	.byte	0x04, 0x11
        /*02c6*/ 	.short	(.L_119 - .L_118)
	.align		4
.L_118:
        /*02c8*/ 	.word	index@(uncontiguous_reduce_i32)
        /*02cc*/ 	.word	0x00000000


	//----- nvinfo : EIATTR_REGCOUNT
	.align		4
.L_119:
        /*02d0*/ 	.byte	0x04, 0x2f
        /*02d2*/ 	.short	(.L_121 - .L_120)
	.align		4
.L_120:
        /*02d4*/ 	.word	index@(contiguous_reduce2_i32)
        /*02d8*/ 	.word	0x00000030


	//----- nvinfo : EIATTR_FRAME_SIZE
	.align		4
.L_121:
        /*02dc*/ 	.byte	0x04, 0x11
        /*02de*/ 	.short	(.L_123 - .L_122)
	.align		4
.L_122:
        /*02e0*/ 	.word	index@($__internal_51_$__cuda_sm20_rem_s64)
        /*02e4*/ 	.word	0x00000000


	//----- nvinfo : EIATTR_FRAME_SIZE
	.align		4
.L_123:
        /*02e8*/ 	.byte	0x04, 0x11
        /*02ea*/ 	.short	(.L_125 - .L_124)
	.align		4
.L_124:
        /*02ec*/ 	.word	index@($__internal_50_$__cuda_sm20_div_s64)
        /*02f0*/ 	.word	0x00000000


	//----- nvinfo : EIATTR_FRAME_SIZE
	.align		4
.L_125:
        /*02f4*/ 	.byte	0x04, 0x11
        /*02f6*/ 	.short	(.L_127 - .L_126)
	.align		4
.L_126:
        /*02f8*/ 	.word	index@(contiguous_reduce2_i32)
        /*02fc*/ 	.word	0x00000000


	//----- nvinfo : EIATTR_REGCOUNT
	.align		4
.L_127:
        /*0300*/ 	.byte	0x04, 0x2f
        /*0302*/ 	.short	(.L_129 - .L_128)
	.align		4
.L_128:
        /*0304*/ 	.word	index@(contiguous_reduce22_i32)
        /*0308*/ 	.word	0x0000000e


	//----- nvinfo : EIATTR_FRAME_SIZE
	.align		4
.L_129:
        /*030c*/ 	.byte	0x04, 0x11
        /*030e*/ 	.short	(.L_131 - .L_130)
	.align		4
.L_130:
        /*0310*/ 	.word	index@(contiguous_reduce22_i32)
        /*0314*/ 	.word	0x00000000


	//----- nvinfo : EIATTR_REGCOUNT
	.align		4
.L_131:
        /*0318*/ 	.byte	0x04, 0x2f
        /*031a*/ 	.short	(.L_133 - .L_132)
	.align		4
.L_132:
        /*031c*/ 	.word	index@(contiguous_reduce3_i32)
        /*0320*/ 	.word	0x0000002c


	//----- nvinfo : EIATTR_FRAME_SIZE
	.align		4
.L_133:
        /*0324*/ 	.byte	0x04, 0x11
        /*0326*/ 	.short	(.L_135 - .L_134)
	.align		4
.L_134:
        /*0328*/ 	.word	index@($__internal_49_$__cuda_sm20_rem_s64)
        /*032c*/ 	.word	0x00000000


	//----- nvinfo : EIATTR_FRAME_SIZE
	.align		4
.L_135:
        /*0330*/ 	.byte	0x04, 0x11
        /*0332*/ 	.short	(.L_137 - .L_136)
	.align		4
.L_136:
        /*0334*/ 	.word	index@($__internal_48_$__cuda_sm20_div_s64)
        /*0338*/ 	.word	0x00000000


	//----- nvinfo : EIATTR_FRAME_SIZE
	.align		4
.L_137:
        /*033c*/ 	.byte	0x04, 0x11
        /*033e*/ 	.short	(.L_139 - .L_138)
	.align		4
.L_138:
        /*0340*/ 	.word	index@(contiguous_reduce3_i32)
        /*0344*/ 	.word	0x00000000


	//----- nvinfo : EIATTR_REGCOUNT
	.align		4
.L_139:
        /*0348*/ 	.byte	0x04, 0x2f
        /*034a*/ 	.short	(.L_141 - .L_140)
	.align		4
.L_140:
        /*034c*/ 	.word	index@(contiguous_reduce33_i32)
        /*0350*/ 	.word	0x00000019


	//----- nvinfo : EIATTR_FRAME_SIZE
	.align		4
.L_141:
        /*0354*/ 	.byte	0x04, 0x11
        /*0356*/ 	.short	(.L_143 - .L_142)
	.align		4
.L_142:
        /*0358*/ 	.word	index@(contiguous_reduce33_i32)
        /*035c*/ 	.word	0x00000000


	//----- nvinfo : EIATTR_REGCOUNT
	.align		4
.L_143:
        /*0360*/ 	.byte	0x04, 0x2f
        /*0362*/ 	.short	(.L_145 - .L_144)
	.align		4
.L_144:
        /*0364*/ 	.word	index@(contiguous_reduce_i64)
        /*0368*/ 	.word	0x00000014


	//----- nvinfo : EIATTR_FRAME_SIZE
	.align		4
.L_145:
        /*036c*/ 	.byte	0x04, 0x11
        /*036e*/ 	.short	(.L_147 - .L_146)
	.align		4
.L_146:
        /*0370*/ 	.word	index@(contiguous_reduce_i64)
        /*0374*/ 	.word	0x00000000


	//----- nvinfo : EIATTR_REGCOUNT
	.align		4
.L_147:
        /*0378*/ 	.byte	0x04, 0x2f
        /*037a*/ 	.short	(.L_149 - .L_148)
	.align		4
.L_148:
        /*037c*/ 	.word	index@(uncontiguous_reduce_i64)
        /*0380*/ 	.word	0x0000002e


	//----- nvinfo : EIATTR_FRAME_SIZE
	.align		4
.L_149:
        /*0384*/ 	.byte	0x04, 0x11
        /*0386*/ 	.short	(.L_151 - .L_150)
	.align		4
.L_150:
        /*0388*/ 	.word	index@($__internal_47_$__cuda_sm20_rem_s64)
        /*038c*/ 	.word	0x00000000


	//----- nvinfo : EIATTR_FRAME_SIZE
	.align		4
.L_151:
        /*0390*/ 	.byte	0x04, 0x11
        /*0392*/ 	.short	(.L_153 - .L_152)
	.align		4
.L_152:
        /*0394*/ 	.word	index@($__internal_46_$__cuda_sm20_div_s64)
        /*0398*/ 	.word	0x00000000


	//----- nvinfo : EIATTR_FRAME_SIZE
	.align		4
.L_153:
        /*039c*/ 	.byte	0x04, 0x11
        /*039e*/ 	.short	(.L_155 - .L_154)
	.align		4
.L_154:
        /*03a0*/ 	.word	index@(uncontiguous_reduce_i64)
        /*03a4*/ 	.word	0x00000000


	//----- nvinfo : EIATTR_REGCOUNT
	.align		4
.L_155:
        /*03a8*/ 	.byte	0x04, 0x2f
        /*03aa*/ 	.short	(.L_157 - .L_156)
	.align		4
.L_156:
        /*03ac*/ 	.word	index@(contiguous_reduce2_i64)
        /*03b0*/ 	.word	0x00000030


	//----- nvinfo : EIATTR_FRAME_SIZE
	.align		4
.L_157:
        /*03b4*/ 	.byte	0x04, 0x11
        /*03b6*/ 	.short	(.L_159 - .L_158)
	.align		4
.L_158:
        /*03b8*/ 	.word	index@($__internal_45_$__cuda_sm20_rem_s64)
        /*03bc*/ 	.word	0x00000000


	//----- nvinfo : EIATTR_FRAME_SIZE
	.align		4
.L_159:
        /*03c0*/ 	.byte	0x04, 0x11
        /*03c2*/ 	.short	(.L_161 - .L_160)
	.align		4
.L_160:
        /*03c4*/ 	.word	index@($__internal_44_$__cuda_sm20_div_s64)
        /*03c8*/ 	.word	0x00000000


	//----- nvinfo : EIATTR_FRAME_SIZE
	.align		4
.L_161:
        /*03cc*/ 	.byte	0x04, 0x11
        /*03ce*/ 	.short	(.L_163 - .L_162)
	.align		4
.L_162:
        /*03d0*/ 	.word	index@(contiguous_reduce2_i64)
        /*03d4*/ 	.word	0x00000000


	//----- nvinfo : EIATTR_REGCOUNT
	.align		4
.L_163:
        /*03d8*/ 	.byte	0x04, 0x2f
        /*03da*/ 	.short	(.L_165 - .L_164)
	.align		4
.L_164:
        /*03dc*/ 	.word	index@(contiguous_reduce22_i64)
        /*03e0*/ 	.word	0x00000016


	//----- nvinfo : EIATTR_FRAME_SIZE
	.align		4
.L_165:
        /*03e4*/ 	.byte	0x04, 0x11
        /*03e6*/ 	.short	(.L_167 - .L_166)
	.align		4
.L_166:
        /*03e8*/ 	.word	index@(contiguous_reduce22_i64)
        /*03ec*/ 	.word	0x00000000


	//----- nvinfo : EIATTR_REGCOUNT
	.align		4
.L_167:
        /*03f0*/ 	.byte	0x04, 0x2f
        /*03f2*/ 	.short	(.L_169 - .L_168)
	.align		4
.L_168:
        /*03f4*/ 	.word	index@(contiguous_reduce3_i64)
        /*03f8*/ 	.word	0x0000002c


	//----- nvinfo : EIATTR_FRAME_SIZE
	.align		4
.L_169:
        /*03fc*/ 	.byte	0x04, 0x11
        /*03fe*/ 	.short	(.L_171 - .L_170)
	.align		4
.L_170:
        /*0400*/ 	.word	index@($__internal_43_$__cuda_sm20_rem_s64)
        /*0404*/ 	.word	0x00000000


	//----- nvinfo : EIATTR_FRAME_SIZE
	.align		4
.L_171:
        /*0408*/ 	.byte	0x04, 0x11
        /*040a*/ 	.short	(.L_173 - .L_172)
	.align		4
.L_172:
        /*040c*/ 	.word	index@($__internal_42_$__cuda_sm20_div_s64)
        /*0410*/ 	.word	0x00000000


	//----- nvinfo : EIATTR_FRAME_SIZE
	.align		4
.L_173:
        /*0414*/ 	.byte	0x04, 0x11
        /*0416*/ 	.short	(.L_175 - .L_174)
	.align		4
.L_174:
        /*0418*/ 	.word	index@(contiguous_reduce3_i64)
        /*041c*/ 	.word	0x00000000


	//----- nvinfo : EIATTR_REGCOUNT
	.align		4
.L_175:
        /*0420*/ 	.byte	0x04, 0x2f
        /*0422*/ 	.short	(.L_177 - .L_176)
	.align		4
.L_176:
        /*0424*/ 	.word	index@(contiguous_reduce33_i64)
        /*0428*/ 	.word	0x0000001e


	//----- nvinfo : EIATTR_FRAME_SIZE
	.align		4
.L_177:
        /*042c*/ 	.byte	0x04, 0x11
        /*042e*/ 	.short	(.L_179 - .L_178)
	.align		4
.L_178:
        /*0430*/ 	.word	index@(contiguous_reduce33_i64)
        /*0434*/ 	.word	0x00000000


	//----- nvinfo : EIATTR_REGCOUNT
	.align		4
.L_179:
        /*0438*/ 	.byte	0x04, 0x2f
        /*043a*/ 	.short	(.L_181 - .L_180)
	.align		4
.L_180:
        /*043c*/ 	.word	index@(contiguous_reduce_u8)
        /*0440*/ 	.word	0x0000000c


	//----- nvinfo : EIATTR_FRAME_SIZE
	.align		4
.L_181:
        /*0444*/ 	.byte	0x04, 0x11
        /*0446*/ 	.short	(.L_183 - .L_182)
	.align		4
.L_182:
        /*0448*/ 	.word	index@(contiguous_reduce_u8)
        /*044c*/ 	.word	0x00000000


	//----- nvinfo : EIATTR_REGCOUNT
	.align		4
.L_183:
        /*0450*/ 	.byte	0x04, 0x2f
        /*0452*/ 	.short	(.L_185 - .L_184)
	.align		4
.L_184:
        /*0454*/ 	.word	index@(uncontiguous_reduce_u8)
        /*0458*/ 	.word	0x00000030


	//----- nvinfo : EIATTR_FRAME_SIZE
	.align		4
.L_185:
        /*045c*/ 	.byte	0x04, 0x11
        /*045e*/ 	.short	(.L_187 - .L_186)
	.align		4
.L_186:
        /*0460*/ 	.word	index@($__internal_41_$__cuda_sm20_rem_s64)
        /*0464*/ 	.word	0x00000000


	//----- nvinfo : EIATTR_FRAME_SIZE
	.align		4
.L_187:
        /*0468*/ 	.byte	0x04, 0x11
        /*046a*/ 	.short	(.L_189 - .L_188)
	.align		4
.L_188:
        /*046c*/ 	.word	index@($__internal_40_$__cuda_sm20_div_s64)
        /*0470*/ 	.word	0x00000000


	//----- nvinfo : EIATTR_FRAME_SIZE
	.align		4
.L_189:
        /*0474*/ 	.byte	0x04, 0x11
        /*0476*/ 	.short	(.L_191 - .L_190)
	.align		4
.L_190:
        /*0478*/ 	.word	index@(uncontiguous_reduce_u8)
        /*047c*/ 	.word	0x00000000


	//----- nvinfo : EIATTR_REGCOUNT
	.align		4
.L_191:
        /*0480*/ 	.byte	0x04, 0x2f
        /*0482*/ 	.short	(.L_193 - .L_192)
	.align		4
.L_192:
        /*0484*/ 	.word	index@(contiguous_reduce2_u8)
        /*0488*/ 	.word	0x0000002e


	//----- nvinfo : EIATTR_FRAME_SIZE
	.align		4
.L_193:
        /*048c*/ 	.byte	0x04, 0x11
        /*048e*/ 	.short	(.L_195 - .L_194)
	.align		4
.L_194:
        /*0490*/ 	.word	index@($__internal_39_$__cuda_sm20_rem_s64)
        /*0494*/ 	.word	0x00000000


	//----- nvinfo : EIATTR_FRAME_SIZE
	.align		4
.L_195:
        /*0498*/ 	.byte	0x04, 0x11
        /*049a*/ 	.short	(.L_197 - .L_196)
	.align		4
.L_196:
        /*049c*/ 	.word	index@($__internal_38_$__cuda_sm20_div_s64)
        /*04a0*/ 	.word	0x00000000


	//----- nvinfo : EIATTR_FRAME_SIZE
	.align		4
.L_197:
        /*04a4*/ 	.byte	0x04, 0x11
        /*04a6*/ 	.short	(.L_199 - .L_198)
	.align		4
.L_198:
        /*04a8*/ 	.word	index@(contiguous_reduce2_u8)
        /*04ac*/ 	.word	0x00000000


	//----- nvinfo : EIATTR_REGCOUNT
	.align		4
.L_199:
        /*04b0*/ 	.byte	0x04, 0x2f
        /*04b2*/ 	.short	(.L_201 - .L_200)
	.align		4
.L_200:
        /*04b4*/ 	.word	index@(contiguous_reduce22_u8)
        /*04b8*/ 	.word	0x0000000e


	//----- nvinfo : EIATTR_FRAME_SIZE
	.align		4
.L_201:
        /*04bc*/ 	.byte	0x04, 0x11
        /*04be*/ 	.short	(.L_203 - .L_202)
	.align		4
.L_202:
        /*04c0*/ 	.word	index@(contiguous_reduce22_u8)
        /*04c4*/ 	.word	0x00000000


	//----- nvinfo : EIATTR_REGCOUNT
	.align		4
.L_203:
        /*04c8*/ 	.byte	0x04, 0x2f
        /*04ca*/ 	.short	(.L_205 - .L_204)
	.align		4
.L_204:
        /*04cc*/ 	.word	index@(contiguous_reduce3_u8)
        /*04d0*/ 	.word	0x0000002c


	//----- nvinfo : EIATTR_FRAME_SIZE
	.align		4
.L_205:
        /*04d4*/ 	.byte	0x04, 0x11
        /*04d6*/ 	.short	(.L_207 - .L_206)
	.align		4
.L_206:
        /*04d8*/ 	.word	index@($__internal_37_$__cuda_sm20_rem_s64)
        /*04dc*/ 	.word	0x00000000


	//----- nvinfo : EIATTR_FRAME_SIZE
	.align		4
.L_207:
        /*04e0*/ 	.byte	0x04, 0x11
        /*04e2*/ 	.short	(.L_209 - .L_208)
	.align		4
.L_208:
        /*04e4*/ 	.word	index@($__internal_36_$__cuda_sm20_div_s64)
        /*04e8*/ 	.word	0x00000000


	//----- nvinfo : EIATTR_FRAME_SIZE
	.align		4
.L_209:
        /*04ec*/ 	.byte	0x04, 0x11
        /*04ee*/ 	.short	(.L_211 - .L_210)
	.align		4
.L_210:
        /*04f0*/ 	.word	index@(contiguous_reduce3_u8)
        /*04f4*/ 	.word	0x00000000


	//----- nvinfo : EIATTR_REGCOUNT
	.align		4
.L_211:
        /*04f8*/ 	.byte	0x04, 0x2f
        /*04fa*/ 	.short	(.L_213 - .L_212)
	.align		4
.L_212:
        /*04fc*/ 	.word	index@(contiguous_reduce33_u8)
        /*0500*/ 	.word	0x0000001b


	//----- nvinfo : EIATTR_FRAME_SIZE
	.align		4
.L_213:
        /*0504*/ 	.byte	0x04, 0x11
        /*0506*/ 	.short	(.L_215 - .L_214)
	.align		4
.L_214:
        /*0508*/ 	.word	index@(contiguous_reduce33_u8)
        /*050c*/ 	.word	0x00000000


	//----- nvinfo : EIATTR_REGCOUNT
	.align		4
.L_215:
        /*0510*/ 	.byte	0x04, 0x2f
        /*0512*/ 	.short	(.L_217 - .L_216)
	.align		4
.L_216:
        /*0514*/ 	.word	index@(contiguous_reduce_u16)
        /*0518*/ 	.word	0x0000000d


	//----- nvinfo : EIATTR_FRAME_SIZE
	.align		4
.L_217:
        /*051c*/ 	.byte	0x04, 0x11
        /*051e*/ 	.short	(.L_219 - .L_218)
	.align		4
.L_218:
        /*0520*/ 	.word	index@(contiguous_reduce_u16)
        /*0524*/ 	.word	0x00000000


	//----- nvinfo : EIATTR_REGCOUNT
	.align		4
.L_219:
        /*0528*/ 	.byte	0x04, 0x2f
        /*052a*/ 	.short	(.L_221 - .L_220)
	.align		4
.L_220:
        /*052c*/ 	.word	index@(uncontiguous_reduce_u16)
        /*0530*/ 	.word	0x00000030


	//----- nvinfo : EIATTR_FRAME_SIZE
	.align		4
.L_221:
        /*0534*/ 	.byte	0x04, 0x11
        /*0536*/ 	.short	(.L_223 - .L_222)
	.align		4
.L_222:
        /*0538*/ 	.word	index@($__internal_35_$__cuda_sm20_rem_s64)
        /*053c*/ 	.word	0x00000000


	//----- nvinfo : EIATTR_FRAME_SIZE
	.align		4
.L_223:
        /*0540*/ 	.byte	0x04, 0x11
        /*0542*/ 	.short	(.L_225 - .L_224)
	.align		4
.L_224:
        /*0544*/ 	.word	index@($__internal_34_$__cuda_sm20_div_s64)
        /*0548*/ 	.word	0x00000000


	//----- nvinfo : EIATTR_FRAME_SIZE
	.align		4
.L_225:
        /*054c*/ 	.byte	0x04, 0x11
        /*054e*/ 	.short	(.L_227 - .L_226)
	.align		4
.L_226:
        /*0550*/ 	.word	index@(uncontiguous_reduce_u16)
        /*0554*/ 	.word	0x00000000


	//----- nvinfo : EIATTR_REGCOUNT
	.align		4
.L_227:
        /*0558*/ 	.byte	0x04, 0x2f
        /*055a*/ 	.short	(.L_229 - .L_228)
	.align		4
.L_228:
        /*055c*/ 	.word	index@(contiguous_reduce2_u16)
        /*0560*/ 	.word	0x00000030


	//----- nvinfo : EIATTR_FRAME_SIZE
	.align		4
.L_229:
        /*0564*/ 	.byte	0x04, 0x11
        /*0566*/ 	.short	(.L_231 - .L_230)
	.align		4
.L_230:
        /*0568*/ 	.word	index@($__internal_33_$__cuda_sm20_rem_s64)
        /*056c*/ 	.word	0x00000000


	//----- nvinfo : EIATTR_FRAME_SIZE
	.align		4
.L_231:
        /*0570*/ 	.byte	0x04, 0x11
        /*0572*/ 	.short	(.L_233 - .L_232)
	.align		4
.L_232:
        /*0574*/ 	.word	index@($__internal_32_$__cuda_sm20_div_s64)
        /*0578*/ 	.word	0x00000000


	//----- nvinfo : EIATTR_FRAME_SIZE
	.align		4
.L_233:
        /*057c*/ 	.byte	0x04, 0x11
        /*057e*/ 	.short	(.L_235 - .L_234)
	.align		4
.L_234:
        /*0580*/ 	.word	index@(contiguous_reduce2_u16)
        /*0584*/ 	.word	0x00000000


	//----- nvinfo : EIATTR_REGCOUNT
	.align		4
.L_235:
        /*0588*/ 	.byte	0x04, 0x2f
        /*058a*/ 	.short	(.L_237 - .L_236)
	.align		4
.L_236:
        /*058c*/ 	.word	index@(contiguous_reduce22_u16)
        /*0590*/ 	.word	0x00000010


	//----- nvinfo : EIATTR_FRAME_SIZE
	.align		4
.L_237:
        /*0594*/ 	.byte	0x04, 0x11
        /*0596*/ 	.short	(.L_239 - .L_238)
	.align		4
.L_238:
        /*0598*/ 	.word	index@(contiguous_reduce22_u16)
        /*059c*/ 	.word	0x00000000


	//----- nvinfo : EIATTR_REGCOUNT
	.align		4
.L_239:
        /*05a0*/ 	.byte	0x04, 0x2f
        /*05a2*/ 	.short	(.L_241 - .L_240)
	.align		4
.L_240:
        /*05a4*/ 	.word	index@(contiguous_reduce3_u16)
        /*05a8*/ 	.word	0x0000002c


	//----- nvinfo : EIATTR_FRAME_SIZE
	.align		4
.L_241:
        /*05ac*/ 	.byte	0x04, 0x11
        /*05ae*/ 	.short	(.L_243 - .L_242)
	.align		4
.L_242:
        /*05b0*/ 	.word	index@($__internal_31_$__cuda_sm20_rem_s64)
        /*05b4*/ 	.word	0x00000000


	//----- nvinfo : EIATTR_FRAME_SIZE
	.align		4
.L_243:
        /*05b8*/ 	.byte	0x04, 0x11
        /*05ba*/ 	.short	(.L_245 - .L_244)
	.align		4
.L_244:
        /*05bc*/ 	.word	index@($__internal_30_$__cuda_sm20_div_s64)
        /*05c0*/ 	.word	0x00000000


	//----- nvinfo : EIATTR_FRAME_SIZE
	.align		4
.L_245:
        /*05c4*/ 	.byte	0x04, 0x11
        /*05c6*/ 	.short	(.L_247 - .L_246)
	.align		4
.L_246:
        /*05c8*/ 	.word	index@(contiguous_reduce3_u16)
        /*05cc*/ 	.word	0x00000000


	//----- nvinfo : EIATTR_REGCOUNT
	.align		4
.L_247:
        /*05d0*/ 	.byte	0x04, 0x2f
        /*05d2*/ 	.short	(.L_249 - .L_248)
	.align		4
.L_248:
        /*05d4*/ 	.word	index@(contiguous_reduce33_u16)
        /*05d8*/ 	.word	0x0000001b


	//----- nvinfo : EIATTR_FRAME_SIZE
	.align		4
.L_249:
        /*05dc*/ 	.byte	0x04, 0x11
        /*05de*/ 	.short	(.L_251 - .L_250)
	.align		4
.L_250:
        /*05e0*/ 	.word	index@(contiguous_reduce33_u16)
        /*05e4*/ 	.word	0x00000000


	//----- nvinfo : EIATTR_REGCOUNT
	.align		4
.L_251:
        /*05e8*/ 	.byte	0x04, 0x2f
        /*05ea*/ 	.short	(.L_253 - .L_252)
	.align		4
.L_252:
        /*05ec*/ 	.word	index@(contiguous_reduce_u32)
        /*05f0*/ 	.word	0x0000000d


	//----- nvinfo : EIATTR_FRAME_SIZE
	.align		4
.L_253:
        /*05f4*/ 	.byte	0x04, 0x11
        /*05f6*/ 	.short	(.L_255 - .L_254)
	.align		4
.L_254:
        /*05f8*/ 	.word	index@(contiguous_reduce_u32)
        /*05fc*/ 	.word	0x00000000


	//----- nvinfo : EIATTR_REGCOUNT
	.align		4
.L_255:
        /*0600*/ 	.byte	0x04, 0x2f
        /*0602*/ 	.short	(.L_257 - .L_256)
	.align		4
.L_256:
        /*0604*/ 	.word	index@(uncontiguous_reduce_u32)
        /*0608*/ 	.word	0x0000002e


	//----- nvinfo : EIATTR_FRAME_SIZE
	.align		4
.L_257:
        /*060c*/ 	.byte	0x04, 0x11
        /*060e*/ 	.short	(.L_259 - .L_258)
	.align		4
.L_258:
        /*0610*/ 	.word	index@($__internal_29_$__cuda_sm20_rem_s64)
        /*0614*/ 	.word	0x00000000


	//----- nvinfo : EIATTR_FRAME_SIZE
	.align		4
.L_259:
        /*0618*/ 	.byte	0x04, 0x11
        /*061a*/ 	.short	(.L_261 - .L_260)
	.align		4
.L_260:
        /*061c*/ 	.word	index@($__internal_28_$__cuda_sm20_div_s64)
        /*0620*/ 	.word	0x00000000


	//----- nvinfo : EIATTR_FRAME_SIZE
	.align		4
.L_261:
        /*0624*/ 	.byte	0x04, 0x11
        /*0626*/ 	.short	(.L_263 - .L_262)
	.align		4
.L_262:
        /*0628*/ 	.word	index@(uncontiguous_reduce_u32)
        /*062c*/ 	.word	0x00000000


	//----- nvinfo : EIATTR_REGCOUNT
	.align		4
.L_263:
        /*0630*/ 	.byte	0x04, 0x2f
        /*0632*/ 	.short	(.L_265 - .L_264)
	.align		4
.L_264:
        /*0634*/ 	.word	index@(contiguous_reduce2_u32)
        /*0638*/ 	.word	0x00000030


	//----- nvinfo : EIATTR_FRAME_SIZE
	.align		4
.L_265:
        /*063c*/ 	.byte	0x04, 0x11
        /*063e*/ 	.short	(.L_267 - .L_266)
	.align		4
.L_266:
        /*0640*/ 	.word	index@($__internal_27_$__cuda_sm20_rem_s64)
        /*0644*/ 	.word	0x00000000


	//----- nvinfo : EIATTR_FRAME_SIZE
	.align		4
.L_267:
        /*0648*/ 	.byte	0x04, 0x11
        /*064a*/ 	.short	(.L_269 - .L_268)
	.align		4
.L_268:
        /*064c*/ 	.word	index@($__internal_26_$__cuda_sm20_div_s64)
        /*0650*/ 	.word	0x00000000


	//----- nvinfo : EIATTR_FRAME_SIZE
	.align		4
.L_269:
        /*0654*/ 	.byte	0x04, 0x11
        /*0656*/ 	.short	(.L_271 - .L_270)
	.align		4
.L_270:
        /*0658*/ 	.word	index@(contiguous_reduce2_u32)
        /*065c*/ 	.word	0x00000000


	//----- nvinfo : EIATTR_REGCOUNT
	.align		4
.L_271:
        /*0660*/ 	.byte	0x04, 0x2f
        /*0662*/ 	.short	(.L_273 - .L_272)
	.align		4
.L_272:
        /*0664*/ 	.word	index@(contiguous_reduce22_u32)
        /*0668*/ 	.word	0x00000012


	//----- nvinfo : EIATTR_FRAME_SIZE
	.align		4
.L_273:
        /*066c*/ 	.byte	0x04, 0x11
        /*066e*/ 	.short	(.L_275 - .L_274)
	.align		4
.L_274:
        /*0670*/ 	.word	index@(contiguous_reduce22_u32)
        /*0674*/ 	.word	0x00000000


	//----- nvinfo : EIATTR_REGCOUNT
	.align		4
.L_275:
        /*0678*/ 	.byte	0x04, 0x2f
        /*067a*/ 	.short	(.L_277 - .L_276)
	.align		4
.L_276:
        /*067c*/ 	.word	index@(contiguous_reduce3_u32)
        /*0680*/ 	.word	0x0000002c


	//----- nvinfo : EIATTR_FRAME_SIZE
	.align		4
.L_277:
        /*0684*/ 	.byte	0x04, 0x11
        /*0686*/ 	.short	(.L_279 - .L_278)
	.align		4
.L_278:
        /*0688*/ 	.word	index@($__internal_25_$__cuda_sm20_rem_s64)
        /*068c*/ 	.word	0x00000000


	//----- nvinfo : EIATTR_FRAME_SIZE
	.align		4
.L_279:
        /*0690*/ 	.byte	0x04, 0x11
        /*0692*/ 	.short	(.L_281 - .L_280)
	.align		4
.L_280:
        /*0694*/ 	.word	index@($__internal_24_$__cuda_sm20_div_s64)
        /*0698*/ 	.word	0x00000000


	//----- nvinfo : EIATTR_FRAME_SIZE
	.align		4
.L_281:
        /*069c*/ 	.byte	0x04, 0x11
        /*069e*/ 	.short	(.L_283 - .L_282)
	.align		4
.L_282:
        /*06a0*/ 	.word	index@(contiguous_reduce3_u32)
        /*06a4*/ 	.word	0x00000000


	//----- nvinfo : EIATTR_REGCOUNT
	.align		4
.L_283:
        /*06a8*/ 	.byte	0x04, 0x2f
        /*06aa*/ 	.short	(.L_285 - .L_284)
	.align		4
.L_284:
        /*06ac*/ 	.word	index@(contiguous_reduce33_u32)
        /*06b0*/ 	.word	0x0000001b


	//----- nvinfo : EIATTR_FRAME_SIZE
	.align		4
.L_285:
        /*06b4*/ 	.byte	0x04, 0x11
        /*06b6*/ 	.short	(.L_287 - .L_286)
	.align		4
.L_286:
        /*06b8*/ 	.word	index@(contiguous_reduce33_u32)
        /*06bc*/ 	.word	0x00000000


	//----- nvinfo : EIATTR_REGCOUNT
	.align		4
.L_287:
        /*06c0*/ 	.byte	0x04, 0x2f
        /*06c2*/ 	.short	(.L_289 - .L_288)
	.align		4
.L_288:
        /*06c4*/ 	.word	index@(contiguous_reduce_u64)
        /*06c8*/ 	.word	0x00000010


	//----- nvinfo : EIATTR_FRAME_SIZE
	.align		4
.L_289:
        /*06cc*/ 	.byte	0x04, 0x11
        /*06ce*/ 	.short	(.L_291 - .L_290)
	.align		4
.L_290:
        /*06d0*/ 	.word	index@(contiguous_reduce_u64)
        /*06d4*/ 	.word	0x00000000


	//----- nvinfo : EIATTR_REGCOUNT
	.align		4
.L_291:
        /*06d8*/ 	.byte	0x04, 0x2f
        /*06da*/ 	.short	(.L_293 - .L_292)
	.align		4
.L_292:
        /*06dc*/ 	.word	index@(uncontiguous_reduce_u64)
        /*06e0*/ 	.word	0x0000002e


	//----- nvinfo : EIATTR_FRAME_SIZE
	.align		4
.L_293:
        /*06e4*/ 	.byte	0x04, 0x11
        /*06e6*/ 	.short	(.L_295 - .L_294)
	.align		4
.L_294:
        /*06e8*/ 	.word	index@($__internal_23_$__cuda_sm20_rem_s64)
        /*06ec*/ 	.word	0x00000000


	//----- nvinfo : EIATTR_FRAME_SIZE
	.align		4
.L_295:
        /*06f0*/ 	.byte	0x04, 0x11
        /*06f2*/ 	.short	(.L_297 - .L_296)
	.align		4
.L_296:
        /*06f4*/ 	.word	index@($__internal_22_$__cuda_sm20_div_s64)
        /*06f8*/ 	.word	0x00000000


	//----- nvinfo : EIATTR_FRAME_SIZE
	.align		4
.L_297:
        /*06fc*/ 	.byte	0x04, 0x11
        /*06fe*/ 	.short	(.L_299 - .L_298)
	.align		4
.L_298:
        /*0700*/ 	.word	index@(uncontiguous_reduce_u64)
        /*0704*/ 	.word	0x00000000


	//----- nvinfo : EIATTR_REGCOUNT
	.align		4
.L_299:
        /*0708*/ 	.byte	0x04, 0x2f
        /*070a*/ 	.short	(.L_301 - .L_300)
	.align		4
.L_300:
        /*070c*/ 	.word	index@(contiguous_reduce2_u64)
        /*0710*/ 	.word	0x00000030


	//----- nvinfo : EIATTR_FRAME_SIZE
	.align		4
.L_301:
        /*0714*/ 	.byte	0x04, 0x11
        /*0716*/ 	.short	(.L_303 - .L_302)
	.align		4
.L_302:
        /*0718*/ 	.word	index@($__internal_21_$__cuda_sm20_rem_s64)
        /*071c*/ 	.word	0x00000000


	//----- nvinfo : EIATTR_FRAME_SIZE
	.align		4
.L_303:
        /*0720*/ 	.byte	0x04, 0x11
        /*0722*/ 	.short	(.L_305 - .L_304)
	.align		4
.L_304:
        /*0724*/ 	.word	index@($__internal_20_$__cuda_sm20_div_s64)
        /*0728*/ 	.word	0x00000000


	//----- nvinfo : EIATTR_FRAME_SIZE
	.align		4
.L_305:
        /*072c*/ 	.byte	0x04, 0x11
        /*072e*/ 	.short	(.L_307 - .L_306)
	.align		4
.L_306:
        /*0730*/ 	.word	index@(contiguous_reduce2_u64)
        /*0734*/ 	.word	0x00000000


	//----- nvinfo : EIATTR_REGCOUNT
	.align		4
.L_307:
        /*0738*/ 	.byte	0x04, 0x2f
        /*073a*/ 	.short	(.L_309 - .L_308)
	.align		4
.L_308:
        /*073c*/ 	.word	index@(contiguous_reduce22_u64)
        /*0740*/ 	.word	0x00000010


	//----- nvinfo : EIATTR_FRAME_SIZE
	.align		4
.L_309:
        /*0744*/ 	.byte	0x04, 0x11
        /*0746*/ 	.short	(.L_311 - .L_310)
	.align		4
.L_310:
        /*0748*/ 	.word	index@(contiguous_reduce22_u64)
        /*074c*/ 	.word	0x00000000


	//----- nvinfo : EIATTR_REGCOUNT
	.align		4
.L_311:
        /*0750*/ 	.byte	0x04, 0x2f
        /*0752*/ 	.short	(.L_313 - .L_312)
	.align		4
.L_312:
        /*0754*/ 	.word	index@(contiguous_reduce3_u64)
        /*0758*/ 	.word	0x0000002c


	//----- nvinfo : EIATTR_FRAME_SIZE
	.align		4
.L_313:
        /*075c*/ 	.byte	0x04, 0x11
        /*075e*/ 	.short	(.L_315 - .L_314)
	.align		4
.L_314:
        /*0760*/ 	.word	index@($__internal_19_$__cuda_sm20_rem_s64)
        /*0764*/ 	.word	0x00000000


	//----- nvinfo : EIATTR_FRAME_SIZE
	.align		4
.L_315:
        /*0768*/ 	.byte	0x04, 0x11
        /*076a*/ 	.short	(.L_317 - .L_316)
	.align		4
.L_316:
        /*076c*/ 	.word	index@($__internal_18_$__cuda_sm20_div_s64)
        /*0770*/ 	.word	0x00000000


	//----- nvinfo : EIATTR_FRAME_SIZE
	.align		4
.L_317:
        /*0774*/ 	.byte	0x04, 0x11
        /*0776*/ 	.short	(.L_319 - .L_318)
	.align		4
.L_318:
        /*0778*/ 	.word	index@(contiguous_reduce3_u64)
        /*077c*/ 	.word	0x00000000


	//----- nvinfo : EIATTR_REGCOUNT
	.align		4
.L_319:
        /*0780*/ 	.byte	0x04, 0x2f
        /*0782*/ 	.short	(.L_321 - .L_320)
	.align		4
.L_320:
        /*0784*/ 	.word	index@(contiguous_reduce33_u64)
        /*0788*/ 	.word	0x00000020


	//----- nvinfo : EIATTR_FRAME_SIZE
	.align		4
.L_321:
        /*078c*/ 	.byte	0x04, 0x11
        /*078e*/ 	.short	(.L_323 - .L_322)
	.align		4
.L_322:
        /*0790*/ 	.word	index@(contiguous_reduce33_u64)
        /*0794*/ 	.word	0x00000000


	//----- nvinfo : EIATTR_REGCOUNT
	.align		4
.L_323:
        /*0798*/ 	.byte	0x04, 0x2f
        /*079a*/ 	.short	(.L_325 - .L_324)
	.align		4
.L_324:
        /*079c*/ 	.word	index@(contiguous_reduce_f32)
        /*07a0*/ 	.word	0x0000000d


	//----- nvinfo : EIATTR_FRAME_SIZE
	.align		4
.L_325:
        /*07a4*/ 	.byte	0x04, 0x11
        /*07a6*/ 	.short	(.L_327 - .L_326)
	.align		4
.L_326:
        /*07a8*/ 	.word	index@(contiguous_reduce_f32)
        /*07ac*/ 	.word	0x00000000


	//----- nvinfo : EIATTR_REGCOUNT
	.align		4
.L_327:
        /*07b0*/ 	.byte	0x04, 0x2f
        /*07b2*/ 	.short	(.L_329 - .L_328)
	.align		4
.L_328:
        /*07b4*/ 	.word	index@(uncontiguous_reduce_f32)
        /*07b8*/ 	.word	0x0000002e


	//----- nvinfo : EIATTR_FRAME_SIZE
	.align		4
.L_329:
        /*07bc*/ 	.byte	0x04, 0x11
        /*07be*/ 	.short	(.L_331 - .L_330)
	.align		4
.L_330:
        /*07c0*/ 	.word	index@($__internal_17_$__cuda_sm20_rem_s64)
        /*07c4*/ 	.word	0x00000000


	//----- nvinfo : EIATTR_FRAME_SIZE
	.align		4
.L_331:
        /*07c8*/ 	.byte	0x04, 0x11
        /*07ca*/ 	.short	(.L_333 - .L_332)
	.align		4
.L_332:
        /*07cc*/ 	.word	index@($__internal_16_$__cuda_sm20_div_s64)
        /*07d0*/ 	.word	0x00000000


	//----- nvinfo : EIATTR_FRAME_SIZE
	.align		4
.L_333:
        /*07d4*/ 	.byte	0x04, 0x11
        /*07d6*/ 	.short	(.L_335 - .L_334)
	.align		4
.L_334:
        /*07d8*/ 	.word	index@(uncontiguous_reduce_f32)
        /*07dc*/ 	.word	0x00000000


	//----- nvinfo : EIATTR_REGCOUNT
	.align		4
.L_335:
        /*07e0*/ 	.byte	0x04, 0x2f
        /*07e2*/ 	.short	(.L_337 - .L_336)
	.align		4
.L_336:
        /*07e4*/ 	.word	index@(contiguous_reduce2_f32)
        /*07e8*/ 	.word	0x00000030


	//----- nvinfo : EIATTR_FRAME_SIZE
	.align		4
.L_337:
        /*07ec*/ 	.byte	0x04, 0x11
        /*07ee*/ 	.short	(.L_339 - .L_338)
	.align		4
.L_338:
        /*07f0*/ 	.word	index@($__internal_15_$__cuda_sm20_rem_s64)
        /*07f4*/ 	.word	0x00000000


	//----- nvinfo : EIATTR_FRAME_SIZE
	.align		4
.L_339:
        /*07f8*/ 	.byte	0x04, 0x11
        /*07fa*/ 	.short	(.L_341 - .L_340)
	.align		4
.L_340:
        /*07fc*/ 	.word	index@($__internal_14_$__cuda_sm20_div_s64)
        /*0800*/ 	.word	0x00000000


	//----- nvinfo : EIATTR_FRAME_SIZE
	.align		4
.L_341:
        /*0804*/ 	.byte	0x04, 0x11
        /*0806*/ 	.short	(.L_343 - .L_342)
	.align		4
.L_342:
        /*0808*/ 	.word	index@(contiguous_reduce2_f32)
        /*080c*/ 	.word	0x00000000


	//----- nvinfo : EIATTR_REGCOUNT
	.align		4
.L_343:
        /*0810*/ 	.byte	0x04, 0x2f
        /*0812*/ 	.short	(.L_345 - .L_344)
	.align		4
.L_344:
        /*0814*/ 	.word	index@(contiguous_reduce22_f32)
        /*0818*/ 	.word	0x00000012


	//----- nvinfo : EIATTR_FRAME_SIZE
	.align		4
.L_345:
        /*081c*/ 	.byte	0x04, 0x11
        /*081e*/ 	.short	(.L_347 - .L_346)
	.align		4
.L_346:
        /*0820*/ 	.word	index@(contiguous_reduce22_f32)
        /*0824*/ 	.word	0x00000000


	//----- nvinfo : EIATTR_REGCOUNT
	.align		4
.L_347:
        /*0828*/ 	.byte	0x04, 0x2f
        /*082a*/ 	.short	(.L_349 - .L_348)
	.align		4
.L_348:
        /*082c*/ 	.word	index@(contiguous_reduce3_f32)
        /*0830*/ 	.word	0x0000002c


	//----- nvinfo : EIATTR_FRAME_SIZE
	.align		4
.L_349:
        /*0834*/ 	.byte	0x04, 0x11
        /*0836*/ 	.short	(.L_351 - .L_350)
	.align		4
.L_350:
        /*0838*/ 	.word	index@($__internal_13_$__cuda_sm20_rem_s64)
        /*083c*/ 	.word	0x00000000


	//----- nvinfo : EIATTR_FRAME_SIZE
	.align		4
.L_351:
        /*0840*/ 	.byte	0x04, 0x11
        /*0842*/ 	.short	(.L_353 - .L_352)
	.align		4
.L_352:
        /*0844*/ 	.word	index@($__internal_12_$__cuda_sm20_div_s64)
        /*0848*/ 	.word	0x00000000


	//----- nvinfo : EIATTR_FRAME_SIZE
	.align		4
.L_353:
        /*084c*/ 	.byte	0x04, 0x11
        /*084e*/ 	.short	(.L_355 - .L_354)
	.align		4
.L_354:
        /*0850*/ 	.word	index@(contiguous_reduce3_f32)
        /*0854*/ 	.word	0x00000000


	//----- nvinfo : EIATTR_REGCOUNT
	.align		4
.L_355:
        /*0858*/ 	.byte	0x04, 0x2f
        /*085a*/ 	.short	(.L_357 - .L_356)
	.align		4
.L_356:
        /*085c*/ 	.word	index@(contiguous_reduce33_f32)
        /*0860*/ 	.word	0x0000001c


	//----- nvinfo : EIATTR_FRAME_SIZE
	.align		4
.L_357:
        /*0864*/ 	.byte	0x04, 0x11
        /*0866*/ 	.short	(.L_359 - .L_358)
	.align		4
.L_358:
        /*0868*/ 	.word	index@(contiguous_reduce33_f32)
        /*086c*/ 	.word	0x00000000


	//----- nvinfo : EIATTR_REGCOUNT
	.align		4
.L_359:
        /*0870*/ 	.byte	0x04, 0x2f
        /*0872*/ 	.short	(.L_361 - .L_360)
	.align		4
.L_360:
        /*0874*/ 	.word	index@(contiguous_reduce_f64)
        /*0878*/ 	.word	0x00000010


	//----- nvinfo : EIATTR_FRAME_SIZE
	.align		4
.L_361:
        /*087c*/ 	.byte	0x04, 0x11
        /*087e*/ 	.short	(.L_363 - .L_362)
	.align		4
.L_362:
        /*0880*/ 	.word	index@(contiguous_reduce_f64)
        /*0884*/ 	.word	0x00000000


	//----- nvinfo : EIATTR_REGCOUNT
	.align		4
.L_363:
        /*0888*/ 	.byte	0x04, 0x2f
        /*088a*/ 	.short	(.L_365 - .L_364)
	.align		4
.L_364:
        /*088c*/ 	.word	index@(uncontiguous_reduce_f64)
        /*0890*/ 	.word	0x0000002e


	//----- nvinfo : EIATTR_FRAME_SIZE
	.align		4
.L_365:
        /*0894*/ 	.byte	0x04, 0x11
        /*0896*/ 	.short	(.L_367 - .L_366)
	.align		4
.L_366:
        /*0898*/ 	.word	index@($__internal_11_$__cuda_sm20_rem_s64)
        /*089c*/ 	.word	0x00000000


	//----- nvinfo : EIATTR_FRAME_SIZE
	.align		4
.L_367:
        /*08a0*/ 	.byte	0x04, 0x11
        /*08a2*/ 	.short	(.L_369 - .L_368)
	.align		4
.L_368:
        /*08a4*/ 	.word	index@($__internal_10_$__cuda_sm20_div_s64)
        /*08a8*/ 	.word	0x00000000


	//----- nvinfo : EIATTR_FRAME_SIZE
	.align		4
.L_369:
        /*08ac*/ 	.byte	0x04, 0x11
        /*08ae*/ 	.short	(.L_371 - .L_370)
	.align		4
.L_370:
        /*08b0*/ 	.word	index@(uncontiguous_reduce_f64)
        /*08b4*/ 	.word	0x00000000


	//----- nvinfo : EIATTR_REGCOUNT
	.align		4
.L_371:
        /*08b8*/ 	.byte	0x04, 0x2f
        /*08ba*/ 	.short	(.L_373 - .L_372)
	.align		4
.L_372:
        /*08bc*/ 	.word	index@(contiguous_reduce2_f64)
        /*08c0*/ 	.word	0x00000030


	//----- nvinfo : EIATTR_FRAME_SIZE
	.align		4
.L_373:
        /*08c4*/ 	.byte	0x04, 0x11
        /*08c6*/ 	.short	(.L_375 - .L_374)
	.align		4
.L_374:
        /*08c8*/ 	.word	index@($__internal_9_$__cuda_sm20_rem_s64)
        /*08cc*/ 	.word	0x00000000


	//----- nvinfo : EIATTR_FRAME_SIZE
	.align		4
.L_375:
        /*08d0*/ 	.byte	0x04, 0x11
        /*08d2*/ 	.short	(.L_377 - .L_376)
	.align		4
.L_376:
        /*08d4*/ 	.word	index@($__internal_8_$__cuda_sm20_div_s64)
        /*08d8*/ 	.word	0x00000000


	//----- nvinfo : EIATTR_FRAME_SIZE
	.align		4
.L_377:
        /*08dc*/ 	.byte	0x04, 0x11
        /*08de*/ 	.short	(.L_379 - .L_378)
	.align		4
.L_378:
        /*08e0*/ 	.word	index@(contiguous_reduce2_f64)
        /*08e4*/ 	.word	0x00000000


	//----- nvinfo : EIATTR_REGCOUNT
	.align		4
.L_379:
        /*08e8*/ 	.byte	0x04, 0x2f
        /*08ea*/ 	.short	(.L_381 - .L_380)
	.align		4
.L_380:
        /*08ec*/ 	.word	index@(contiguous_reduce22_f64)
        /*08f0*/ 	.word	0x00000012


	//----- nvinfo : EIATTR_FRAME_SIZE
	.align		4
.L_381:
        /*08f4*/ 	.byte	0x04, 0x11
        /*08f6*/ 	.short	(.L_383 - .L_382)
	.align		4
.L_382:
        /*08f8*/ 	.word	index@(contiguous_reduce22_f64)
        /*08fc*/ 	.word	0x00000000


	//----- nvinfo : EIATTR_REGCOUNT
	.align		4
.L_383:
        /*0900*/ 	.byte	0x04, 0x2f
        /*0902*/ 	.short	(.L_385 - .L_384)
	.align		4
.L_384:
        /*0904*/ 	.word	index@(contiguous_reduce3_f64)
        /*0908*/ 	.word	0x0000002c


	//----- nvinfo : EIATTR_FRAME_SIZE
	.align		4
.L_385:
        /*090c*/ 	.byte	0x04, 0x11
        /*090e*/ 	.short	(.L_387 - .L_386)
	.align		4
.L_386:
        /*0910*/ 	.word	index@($__internal_7_$__cuda_sm20_rem_s64)
        /*0914*/ 	.word	0x00000000


	//----- nvinfo : EIATTR_FRAME_SIZE
	.align		4
.L_387:
        /*0918*/ 	.byte	0x04, 0x11
        /*091a*/ 	.short	(.L_389 - .L_388)
	.align		4
.L_388:
        /*091c*/ 	.word	index@($__internal_6_$__cuda_sm20_div_s64)
        /*0920*/ 	.word	0x00000000


	//----- nvinfo : EIATTR_FRAME_SIZE
	.align		4
.L_389:
        /*0924*/ 	.byte	0x04, 0x11
        /*0926*/ 	.short	(.L_391 - .L_390)
	.align		4
.L_390:
        /*0928*/ 	.word	index@(contiguous_reduce3_f64)
        /*092c*/ 	.word	0x00000000


	//----- nvinfo : EIATTR_REGCOUNT
	.align		4
.L_391:
        /*0930*/ 	.byte	0x04, 0x2f
        /*0932*/ 	.short	(.L_393 - .L_392)
	.align		4
.L_392:
        /*0934*/ 	.word	index@(contiguous_reduce33_f64)
        /*0938*/ 	.word	0x00000020


	//----- nvinfo : EIATTR_FRAME_SIZE
	.align		4
.L_393:
        /*093c*/ 	.byte	0x04, 0x11
        /*093e*/ 	.short	(.L_395 - .L_394)
	.align		4
.L_394:
        /*0940*/ 	.word	index@(contiguous_reduce33_f64)
        /*0944*/ 	.word	0x00000000


	//----- nvinfo : EIATTR_REGCOUNT
	.align		4
.L_395:
        /*0948*/ 	.byte	0x04, 0x2f
        /*094a*/ 	.short	(.L_397 - .L_396)
	.align		4
.L_396:
        /*094c*/ 	.word	index@(contiguous_reduce_f16)
        /*0950*/ 	.word	0x0000000d


	//----- nvinfo : EIATTR_FRAME_SIZE
	.align		4
.L_397:
        /*0954*/ 	.byte	0x04, 0x11
        /*0956*/ 	.short	(.L_399 - .L_398)
	.align		4
.L_398:
        /*0958*/ 	.word	index@(contiguous_reduce_f16)
        /*095c*/ 	.word	0x00000000


	//----- nvinfo : EIATTR_REGCOUNT
	.align		4
.L_399:
        /*0960*/ 	.byte	0x04, 0x2f
        /*0962*/ 	.short	(.L_401 - .L_400)
	.align		4
.L_400:
        /*0964*/ 	.word	index@(uncontiguous_reduce_f16)
        /*0968*/ 	.word	0x00000030


	//----- nvinfo : EIATTR_FRAME_SIZE
	.align		4
.L_401:
        /*096c*/ 	.byte	0x04, 0x11
        /*096e*/ 	.short	(.L_403 - .L_402)
	.align		4
.L_402:
        /*0970*/ 	.word	index@($__internal_5_$__cuda_sm20_rem_s64)
        /*0974*/ 	.word	0x00000000


	//----- nvinfo : EIATTR_FRAME_SIZE
	.align		4
.L_403:
        /*0978*/ 	.byte	0x04, 0x11
        /*097a*/ 	.short	(.L_405 - .L_404)
	.align		4
.L_404:
        /*097c*/ 	.word	index@($__internal_4_$__cuda_sm20_div_s64)
        /*0980*/ 	.word	0x00000000


	//----- nvinfo : EIATTR_FRAME_SIZE
	.align		4
.L_405:
        /*0984*/ 	.byte	0x04, 0x11
        /*0986*/ 	.short	(.L_407 - .L_406)
	.align		4
.L_406:
        /*0988*/ 	.word	index@(uncontiguous_reduce_f16)
        /*098c*/ 	.word	0x00000000


	//----- nvinfo : EIATTR_REGCOUNT
	.align		4
.L_407:
        /*0990*/ 	.byte	0x04, 0x2f
        /*0992*/ 	.short	(.L_409 - .L_408)
	.align		4
.L_408:
        /*0994*/ 	.word	index@(contiguous_reduce2_f16)
        /*0998*/ 	.word	0x0000002e


	//----- nvinfo : EIATTR_FRAME_SIZE
	.align		4
.L_409:
        /*099c*/ 	.byte	0x04, 0x11
        /*099e*/ 	.short	(.L_411 - .L_410)
	.align		4
.L_410:
        /*09a0*/ 	.word	index@($__internal_3_$__cuda_sm20_rem_s64)
        /*09a4*/ 	.word	0x00000000


	//----- nvinfo : EIATTR_FRAME_SIZE
	.align		4
.L_411:
        /*09a8*/ 	.byte	0x04, 0x11
        /*09aa*/ 	.short	(.L_413 - .L_412)
	.align		4
.L_412:
        /*09ac*/ 	.word	index@($__internal_2_$__cuda_sm20_div_s64)
        /*09b0*/ 	.word	0x00000000


	//----- nvinfo : EIATTR_FRAME_SIZE
	.align		4
.L_413:
        /*09b4*/ 	.byte	0x04, 0x11
        /*09b6*/ 	.short	(.L_415 - .L_414)
	.align		4
.L_414:
        /*09b8*/ 	.word	index@(contiguous_reduce2_f16)
        /*09bc*/ 	.word	0x00000000


	//----- nvinfo : EIATTR_REGCOUNT
	.align		4
.L_415:
        /*09c0*/ 	.byte	0x04, 0x2f
        /*09c2*/ 	.short	(.L_417 - .L_416)
	.align		4
.L_416:
        /*09c4*/ 	.word	index@(contiguous_reduce22_f16)
        /*09c8*/ 	.word	0x0000000e


	//----- nvinfo : EIATTR_FRAME_SIZE
	.align		4
.L_417:
        /*09cc*/ 	.byte	0x04, 0x11
        /*09ce*/ 	.short	(.L_419 - .L_418)
	.align		4
.L_418:
        /*09d0*/ 	.word	index@(contiguous_reduce22_f16)
        /*09d4*/ 	.word	0x00000000


	//----- nvinfo : EIATTR_REGCOUNT
	.align		4
.L_419:
        /*09d8*/ 	.byte	0x04, 0x2f
        /*09da*/ 	.short	(.L_421 - .L_420)
	.align		4
.L_420:
        /*09dc*/ 	.word	index@(contiguous_reduce3_f16)
        /*09e0*/ 	.word	0x0000002c


	//----- nvinfo : EIATTR_FRAME_SIZE
	.align		4
.L_421:
        /*09e4*/ 	.byte	0x04, 0x11
        /*09e6*/ 	.short	(.L_423 - .L_422)
	.align		4
.L_422:
        /*09e8*/ 	.word	index@($__internal_1_$__cuda_sm20_rem_s64)
        /*09ec*/ 	.word	0x00000000


	//----- nvinfo : EIATTR_FRAME_SIZE
	.align		4
.L_423:
        /*09f0*/ 	.byte	0x04, 0x11
        /*09f2*/ 	.short	(.L_425 - .L_424)
	.align		4
.L_424:
        /*09f4*/ 	.word	index@($__internal_0_$__cuda_sm20_div_s64)
        /*09f8*/ 	.word	0x00000000


	//----- nvinfo : EIATTR_FRAME_SIZE
	.align		4
.L_425:
        /*09fc*/ 	.byte	0x04, 0x11
        /*09fe*/ 	.short	(.L_427 - .L_426)
	.align		4
.L_426:
        /*0a00*/ 	.word	index@(contiguous_reduce3_f16)
        /*0a04*/ 	.word	0x00000000


	//----- nvinfo : EIATTR_REGCOUNT
	.align		4
.L_427:
        /*0a08*/ 	.byte	0x04, 0x2f
        /*0a0a*/ 	.short	(.L_429 - .L_428)
	.align		4
.L_428:
        /*0a0c*/ 	.word	index@(contiguous_reduce33_f16)
        /*0a10*/ 	.word	0x00000017


	//----- nvinfo : EIATTR_FRAME_SIZE
	.align		4
.L_429:
        /*0a14*/ 	.byte	0x04, 0x11
        /*0a16*/ 	.short	(.L_431 - .L_430)
	.align		4
.L_430:
        /*0a18*/ 	.word	index@(contiguous_reduce33_f16)
        /*0a1c*/ 	.word	0x00000000


	//----- nvinfo : EIATTR_MIN_STACK_SIZE
	.align		4
.L_431:
        /*0a20*/ 	.byte	0x04, 0x12
        /*0a22*/ 	.short	(.L_433 - .L_432)
	.align		4
.L_432:
        /*0a24*/ 	.word	index@(contiguous_reduce33_f16)
        /*0a28*/ 	.word	0x00000000


	//----- nvinfo : EIATTR_MIN_STACK_SIZE
	.align		4
.L_433:
        /*0a2c*/ 	.byte	0x04, 0x12
        /*0a2e*/ 	.short	(.L_435 - .L_434)
	.align		4
.L_434:
        /*0a30*/ 	.word	index@(contiguous_reduce3_f16)
        /*0a34*/ 	.word	0x00000000


	//----- nvinfo : EIATTR_MIN_STACK_SIZE
	.align		4
.L_435:
        /*0a38*/ 	.byte	0x04, 0x12
        /*0a3a*/ 	.short	(.L_437 - .L_436)
	.align		4
.L_436:
        /*0a3c*/ 	.word	index@(contiguous_reduce22_f16)
        /*0a40*/ 	.word	0x00000000


	//----- nvinfo : EIATTR_MIN_STACK_SIZE
	.align		4
.L_437:
        /*0a44*/ 	.byte	0x04, 0x12
        /*0a46*/ 	.short	(.L_439 - .L_438)
	.align		4
.L_438:
        /*0a48*/ 	.word	index@(contiguous_reduce2_f16)
        /*0a4c*/ 	.word	0x00000000


	//----- nvinfo : EIATTR_MIN_STACK_SIZE
	.align		4
.L_439:
        /*0a50*/ 	.byte	0x04, 0x12
        /*0a52*/ 	.short	(.L_441 - .L_440)
	.align		4
.L_440:
        /*0a54*/ 	.word	index@(uncontiguous_reduce_f16)
        /*0a58*/ 	.word	0x00000000


	//----- nvinfo : EIATTR_MIN_STACK_SIZE
	.align		4
.L_441:
        /*0a5c*/ 	.byte	0x04, 0x12
        /*0a5e*/ 	.short	(.L_443 - .L_442)
	.align		4
.L_442:
        /*0a60*/ 	.word	index@(contiguous_reduce_f16)
        /*0a64*/ 	.word	0x00000000


	//----- nvinfo : EIATTR_MIN_STACK_SIZE
	.align		4
.L_443:
        /*0a68*/ 	.byte	0x04, 0x12
        /*0a6a*/ 	.short	(.L_445 - .L_444)
	.align		4
.L_444:
        /*0a6c*/ 	.word	index@(contiguous_reduce33_f64)
        /*0a70*/ 	.word	0x00000000


	//----- nvinfo : EIATTR_MIN_STACK_SIZE
	.align		4
.L_445:
        /*0a74*/ 	.byte	0x04, 0x12
        /*0a76*/ 	.short	(.L_447 - .L_446)
	.align		4
.L_446:
        /*0a78*/ 	.word	index@(contiguous_reduce3_f64)
        /*0a7c*/ 	.word	0x00000000


	//----- nvinfo : EIATTR_MIN_STACK_SIZE
	.align		4
.L_447:
        /*0a80*/ 	.byte	0x04, 0x12
        /*0a82*/ 	.short	(.L_449 - .L_448)
	.align		4
.L_448:
        /*0a84*/ 	.word	index@(contiguous_reduce22_f64)
        /*0a88*/ 	.word	0x00000000


	//----- nvinfo : EIATTR_MIN_STACK_SIZE
	.align		4
.L_449:
        /*0a8c*/ 	.byte	0x04, 0x12
        /*0a8e*/ 	.short	(.L_451 - .L_450)
	.align		4
.L_450:
        /*0a90*/ 	.word	index@(contiguous_reduce2_f64)
        /*0a94*/ 	.word	0x00000000


	//----- nvinfo : EIATTR_MIN_STACK_SIZE
	.align		4
.L_451:
        /*0a98*/ 	.byte	0x04, 0x12
        /*0a9a*/ 	.short	(.L_453 - .L_452)
	.align		4
.L_452:
        /*0a9c*/ 	.word	index@(uncontiguous_reduce_f64)
        /*0aa0*/ 	.word	0x00000000


	//----- nvinfo : EIATTR_MIN_STACK_SIZE
	.align		4
.L_453:
        /*0aa4*/ 	.byte	0x04, 0x12
        /*0aa6*/ 	.short	(.L_455 - .L_454)
	.align		4
.L_454:
        /*0aa8*/ 	.word	index@(contiguous_reduce_f64)
        /*0aac*/ 	.word	0x00000000


	//----- nvinfo : EIATTR_MIN_STACK_SIZE
	.align		4
.L_455:
        /*0ab0*/ 	.byte	0x04, 0x12
        /*0ab2*/ 	.short	(.L_457 - .L_456)
	.align		4
.L_456:
        /*0ab4*/ 	.word	index@(contiguous_reduce33_f32)
        /*0ab8*/ 	.word	0x00000000


	//----- nvinfo : EIATTR_MIN_STACK_SIZE
	.align		4
.L_457:
        /*0abc*/ 	.byte	0x04, 0x12
        /*0abe*/ 	.short	(.L_459 - .L_458)
	.align		4
.L_458:
        /*0ac0*/ 	.word	index@(contiguous_reduce3_f32)
        /*0ac4*/ 	.word	0x00000000


	//----- nvinfo : EIATTR_MIN_STACK_SIZE
	.align		4
.L_459:
        /*0ac8*/ 	.byte	0x04, 0x12
        /*0aca*/ 	.short	(.L_461 - .L_460)
	.align		4
.L_460:
        /*0acc*/ 	.word	index@(contiguous_reduce22_f32)
        /*0ad0*/ 	.word	0x00000000


	//----- nvinfo : EIATTR_MIN_STACK_SIZE
	.align		4
.L_461:
        /*0ad4*/ 	.byte	0x04, 0x12
        /*0ad6*/ 	.short	(.L_463 - .L_462)
	.align		4
.L_462:
        /*0ad8*/ 	.word	index@(contiguous_reduce2_f32)
        /*0adc*/ 	.word	0x00000000


	//----- nvinfo : EIATTR_MIN_STACK_SIZE
	.align		4
.L_463:
        /*0ae0*/ 	.byte	0x04, 0x12
        /*0ae2*/ 	.short	(.L_465 - .L_464)
	.align		4
.L_464:
        /*0ae4*/ 	.word	index@(uncontiguous_reduce_f32)
        /*0ae8*/ 	.word	0x00000000


	//----- nvinfo : EIATTR_MIN_STACK_SIZE
	.align		4
.L_465:
        /*0aec*/ 	.byte	0x04, 0x12
        /*0aee*/ 	.short	(.L_467 - .L_466)
	.align		4
.L_466:
        /*0af0*/ 	.word	index@(contiguous_reduce_f32)
        /*0af4*/ 	.word	0x00000000


	//----- nvinfo : EIATTR_MIN_STACK_SIZE
	.align		4
.L_467:
        /*0af8*/ 	.byte	0x04, 0x12
        /*0afa*/ 	.short	(.L_469 - .L_468)
	.align		4
.L_468:
        /*0afc*/ 	.word	index@(contiguous_reduce33_u64)
        /*0b00*/ 	.word	0x00000000


	//----- nvinfo : EIATTR_MIN_STACK_SIZE
	.align		4
.L_469:
        /*0b04*/ 	.byte	0x04, 0x12
        /*0b06*/ 	.short	(.L_471 - .L_470)
	.align		4
.L_470:
        /*0b08*/ 	.word	index@(contiguous_reduce3_u64)
        /*0b0c*/ 	.word	0x00000000


	//----- nvinfo : EIATTR_MIN_STACK_SIZE
	.align		4
.L_471:
        /*0b10*/ 	.byte	0x04, 0x12
        /*0b12*/ 	.short	(.L_473 - .L_472)
	.align		4
.L_472:
        /*0b14*/ 	.word	index@(contiguous_reduce22_u64)
        /*0b18*/ 	.word	0x00000000


	//----- nvinfo : EIATTR_MIN_STACK_SIZE
	.align		4
.L_473:
        /*0b1c*/ 	.byte	0x04, 0x12
        /*0b1e*/ 	.short	(.L_475 - .L_474)
	.align		4
.L_474:
        /*0b20*/ 	.word	index@(contiguous_reduce2_u64)
        /*0b24*/ 	.word	0x00000000


	//----- nvinfo : EIATTR_MIN_STACK_SIZE
	.align		4
.L_475:
        /*0b28*/ 	.byte	0x04, 0x12
        /*0b2a*/ 	.short	(.L_477 - .L_476)
	.align		4
.L_476:
        /*0b2c*/ 	.word	index@(uncontiguous_reduce_u64)
        /*0b30*/ 	.word	0x00000000


	//----- nvinfo : EIATTR_MIN_STACK_SIZE
	.align		4
.L_477:
        /*0b34*/ 	.byte	0x04, 0x12
        /*0b36*/ 	.short	(.L_479 - .L_478)
	.align		4
.L_478:
        /*0b38*/ 	.word	index@(contiguous_reduce_u64)
        /*0b3c*/ 	.word	0x00000000


	//----- nvinfo : EIATTR_MIN_STACK_SIZE
	.align		4
.L_479:
        /*0b40*/ 	.byte	0x04, 0x12
        /*0b42*/ 	.short	(.L_481 - .L_480)
	.align		4
.L_480:
        /*0b44*/ 	.word	index@(contiguous_reduce33_u32)
        /*0b48*/ 	.word	0x00000000


	//----- nvinfo : EIATTR_MIN_STACK_SIZE
	.align		4
.L_481:
        /*0b4c*/ 	.byte	0x04, 0x12
        /*0b4e*/ 	.short	(.L_483 - .L_482)
	.align		4
.L_482:
        /*0b50*/ 	.word	index@(contiguous_reduce3_u32)
        /*0b54*/ 	.word	0x00000000


	//----- nvinfo : EIATTR_MIN_STACK_SIZE
	.align		4
.L_483:
        /*0b58*/ 	.byte	0x04, 0x12
        /*0b5a*/ 	.short	(.L_485 - .L_484)
	.align		4
.L_484:
        /*0b5c*/ 	.word	index@(contiguous_reduce22_u32)
        /*0b60*/ 	.word	0x00000000


	//----- nvinfo : EIATTR_MIN_STACK_SIZE
	.align		4
.L_485:
        /*0b64*/ 	.byte	0x04, 0x12
        /*0b66*/ 	.short	(.L_487 - .L_486)
	.align		4
.L_486:
        /*0b68*/ 	.word	index@(contiguous_reduce2_u32)
        /*0b6c*/ 	.word	0x00000000


	//----- nvinfo : EIATTR_MIN_STACK_SIZE
	.align		4
.L_487:
        /*0b70*/ 	.byte	0x04, 0x12
        /*0b72*/ 	.short	(.L_489 - .L_488)
	.align		4
.L_488:
        /*0b74*/ 	.word	index@(uncontiguous_reduce_u32)
        /*0b78*/ 	.word	0x00000000


	//----- nvinfo : EIATTR_MIN_STACK_SIZE
	.align		4
.L_489:
        /*0b7c*/ 	.byte	0x04, 0x12
        /*0b7e*/ 	.short	(.L_491 - .L_490)
	.align		4
.L_490:
        /*0b80*/ 	.word	index@(contiguous_reduce_u32)
        /*0b84*/ 	.word	0x00000000


	//----- nvinfo : EIATTR_MIN_STACK_SIZE
	.align		4
.L_491:
        /*0b88*/ 	.byte	0x04, 0x12
        /*0b8a*/ 	.short	(.L_493 - .L_492)
	.align		4
.L_492:
        /*0b8c*/ 	.word	index@(contiguous_reduce33_u16)
        /*0b90*/ 	.word	0x00000000


	//----- nvinfo : EIATTR_MIN_STACK_SIZE
	.align		4
.L_493:
        /*0b94*/ 	.byte	0x04, 0x12
        /*0b96*/ 	.short	(.L_495 - .L_494)
	.align		4
.L_494:
        /*0b98*/ 	.word	index@(contiguous_reduce3_u16)
        /*0b9c*/ 	.word	0x00000000


	//----- nvinfo : EIATTR_MIN_STACK_SIZE
	.align		4
.L_495:
        /*0ba0*/ 	.byte	0x04, 0x12
        /*0ba2*/ 	.short	(.L_497 - .L_496)
	.align		4
.L_496:
        /*0ba4*/ 	.word	index@(contiguous_reduce22_u16)
        /*0ba8*/ 	.word	0x00000000


	//----- nvinfo : EIATTR_MIN_STACK_SIZE
	.align		4
.L_497:
        /*0bac*/ 	.byte	0x04, 0x12
        /*0bae*/ 	.short	(.L_499 - .L_498)
	.align		4
.L_498:
        /*0bb0*/ 	.word	index@(contiguous_reduce2_u16)
        /*0bb4*/ 	.word	0x00000000


	//----- nvinfo : EIATTR_MIN_STACK_SIZE
	.align		4
.L_499:
        /*0bb8*/ 	.byte	0x04, 0x12
        /*0bba*/ 	.short	(.L_501 - .L_500)
	.align		4
.L_500:
        /*0bbc*/ 	.word	index@(uncontiguous_reduce_u16)
        /*0bc0*/ 	.word	0x00000000


	//----- nvinfo : EIATTR_MIN_STACK_SIZE
	.align		4
.L_501:
        /*0bc4*/ 	.byte	0x04, 0x12
        /*0bc6*/ 	.short	(.L_503 - .L_502)
	.align		4
.L_502:
        /*0bc8*/ 	.word	index@(contiguous_reduce_u16)
        /*0bcc*/ 	.word	0x00000000


	//----- nvinfo : EIATTR_MIN_STACK_SIZE
	.align		4
.L_503:
        /*0bd0*/ 	.byte	0x04, 0x12
        /*0bd2*/ 	.short	(.L_505 - .L_504)
	.align		4
.L_504:
        /*0bd4*/ 	.word	index@(contiguous_reduce33_u8)
        /*0bd8*/ 	.word	0x00000000


	//----- nvinfo : EIATTR_MIN_STACK_SIZE
	.align		4
.L_505:
        /*0bdc*/ 	.byte	0x04, 0x12
        /*0bde*/ 	.short	(.L_507 - .L_506)
	.align		4
.L_506:
        /*0be0*/ 	.word	index@(contiguous_reduce3_u8)
        /*0be4*/ 	.word	0x00000000


	//----- nvinfo : EIATTR_MIN_STACK_SIZE
	.align		4
.L_507:
        /*0be8*/ 	.byte	0x04, 0x12
        /*0bea*/ 	.short	(.L_509 - .L_508)
	.align		4
.L_508:
        /*0bec*/ 	.word	index@(contiguous_reduce22_u8)
        /*0bf0*/ 	.word	0x00000000


	//----- nvinfo : EIATTR_MIN_STACK_SIZE
	.align		4
.L_509:
        /*0bf4*/ 	.byte	0x04, 0x12
        /*0bf6*/ 	.short	(.L_511 - .L_510)
	.align		4
.L_510:
        /*0bf8*/ 	.word	index@(contiguous_reduce2_u8)
        /*0bfc*/ 	.word	0x00000000


	//----- nvinfo : EIATTR_MIN_STACK_SIZE
	.align		4
.L_511:
        /*0c00*/ 	.byte	0x04, 0x12
        /*0c02*/ 	.short	(.L_513 - .L_512)
	.align		4
.L_512:
        /*0c04*/ 	.word	index@(uncontiguous_reduce_u8)
        /*0c08*/ 	.word	0x00000000


	//----- nvinfo : EIATTR_MIN_STACK_SIZE
	.align		4
.L_513:
        /*0c0c*/ 	.byte	0x04, 0x12
        /*0c0e*/ 	.short	(.L_515 - .L_514)
	.align		4
.L_514:
        /*0c10*/ 	.word	index@(contiguous_reduce_u8)
        /*0c14*/ 	.word	0x00000000


	//----- nvinfo : EIATTR_MIN_STACK_SIZE
	.align		4
.L_515:
        /*0c18*/ 	.byte	0x04, 0x12
        /*0c1a*/ 	.short	(.L_517 - .L_516)
	.align		4
.L_516:
        /*0c1c*/ 	.word	index@(contiguous_reduce33_i64)
        /*0c20*/ 	.word	0x00000000


	//----- nvinfo : EIATTR_MIN_STACK_SIZE
	.align		4
.L_517:
        /*0c24*/ 	.byte	0x04, 0x12
        /*0c26*/ 	.short	(.L_519 - .L_518)
	.align		4
.L_518:
        /*0c28*/ 	.word	index@(contiguous_reduce3_i64)
        /*0c2c*/ 	.word	0x00000000


	//----- nvinfo : EIATTR_MIN_STACK_SIZE
	.align		4
.L_519:
        /*0c30*/ 	.byte	0x04, 0x12
        /*0c32*/ 	.short	(.L_521 - .L_520)
	.align		4
.L_520:
        /*0c34*/ 	.word	index@(contiguous_reduce22_i64)
        /*0c38*/ 	.word	0x00000000


	//----- nvinfo : EIATTR_MIN_STACK_SIZE
	.align		4
.L_521:
        /*0c3c*/ 	.byte	0x04, 0x12
        /*0c3e*/ 	.short	(.L_523 - .L_522)
	.align		4
.L_522:
        /*0c40*/ 	.word	index@(contiguous_reduce2_i64)
        /*0c44*/ 	.word	0x00000000


	//----- nvinfo : EIATTR_MIN_STACK_SIZE
	.align		4
.L_523:
        /*0c48*/ 	.byte	0x04, 0x12
        /*0c4a*/ 	.short	(.L_525 - .L_524)
	.align		4
.L_524:
        /*0c4c*/ 	.word	index@(uncontiguous_reduce_i64)
        /*0c50*/ 	.word	0x00000000


	//----- nvinfo : EIATTR_MIN_STACK_SIZE
	.align		4
.L_525:
        /*0c54*/ 	.byte	0x04, 0x12
        /*0c56*/ 	.short	(.L_527 - .L_526)
	.align		4
.L_526:
        /*0c58*/ 	.word	index@(contiguous_reduce_i64)
        /*0c5c*/ 	.word	0x00000000


	//----- nvinfo : EIATTR_MIN_STACK_SIZE
	.align		4
.L_527:
        /*0c60*/ 	.byte	0x04, 0x12
        /*0c62*/ 	.short	(.L_529 - .L_528)
	.align		4
.L_528:
        /*0c64*/ 	.word	index@(contiguous_reduce33_i32)
        /*0c68*/ 	.word	0x00000000


	//----- nvinfo : EIATTR_MIN_STACK_SIZE
	.align		4
.L_529:
        /*0c6c*/ 	.byte	0x04, 0x12
        /*0c6e*/ 	.short	(.L_531 - .L_530)
	.align		4
.L_530:
        /*0c70*/ 	.word	index@(contiguous_reduce3_i32)
        /*0c74*/ 	.word	0x00000000


	//----- nvinfo : EIATTR_MIN_STACK_SIZE
	.align		4
.L_531:
        /*0c78*/ 	.byte	0x04, 0x12
        /*0c7a*/ 	.short	(.L_533 - .L_532)
	.align		4
.L_532:
        /*0c7c*/ 	.word	index@(contiguous_reduce22_i32)
        /*0c80*/ 	.word	0x00000000


	//----- nvinfo : EIATTR_MIN_STACK_SIZE
	.align		4
.L_533:
        /*0c84*/ 	.byte	0x04, 0x12
        /*0c86*/ 	.short	(.L_535 - .L_534)
	.align		4
.L_534:
        /*0c88*/ 	.word	index@(contiguous_reduce2_i32)
        /*0c8c*/ 	.word	0x00000000


	//----- nvinfo : EIATTR_MIN_STACK_SIZE
	.align		4
.L_535:
        /*0c90*/ 	.byte	0x04, 0x12
        /*0c92*/ 	.short	(.L_537 - .L_536)
	.align		4
.L_536:
        /*0c94*/ 	.word	index@(uncontiguous_reduce_i32)
        /*0c98*/ 	.word	0x00000000


	//----- nvinfo : EIATTR_MIN_STACK_SIZE
	.align		4
.L_537:
        /*0c9c*/ 	.byte	0x04, 0x12
        /*0c9e*/ 	.short	(.L_539 - .L_538)
	.align		4
.L_538:
        /*0ca0*/ 	.word	index@(contiguous_reduce_i32)
        /*0ca4*/ 	.word	0x00000000


	//----- nvinfo : EIATTR_MIN_STACK_SIZE
	.align		4
.L_539:
        /*0ca8*/ 	.byte	0x04, 0x12
        /*0caa*/ 	.short	(.L_541 - .L_540)
	.align		4
.L_540:
        /*0cac*/ 	.word	index@(contiguous_reduce33_i16)
        /*0cb0*/ 	.word	0x00000000


	//----- nvinfo : EIATTR_MIN_STACK_SIZE
	.align		4
.L_541:
        /*0cb4*/ 	.byte	0x04, 0x12
        /*0cb6*/ 	.short	(.L_543 - .L_542)
	.align		4
.L_542:
        /*0cb8*/ 	.word	index@(contiguous_reduce3_i16)
        /*0cbc*/ 	.word	0x00000000


	//----- nvinfo : EIATTR_MIN_STACK_SIZE
	.align		4
.L_543:
        /*0cc0*/ 	.byte	0x04, 0x12
        /*0cc2*/ 	.short	(.L_545 - .L_544)
	.align		4
.L_544:
        /*0cc4*/ 	.word	index@(contiguous_reduce22_i16)
        /*0cc8*/ 	.word	0x00000000


	//----- nvinfo : EIATTR_MIN_STACK_SIZE
	.align		4
.L_545:
        /*0ccc*/ 	.byte	0x04, 0x12
        /*0cce*/ 	.short	(.L_547 - .L_546)
	.align		4
.L_546:
        /*0cd0*/ 	.word	index@(contiguous_reduce2_i16)
        /*0cd4*/ 	.word	0x00000000


	//----- nvinfo : EIATTR_MIN_STACK_SIZE
	.align		4
.L_547:
        /*0cd8*/ 	.byte	0x04, 0x12
        /*0cda*/ 	.short	(.L_549 - .L_548)
	.align		4
.L_548:
        /*0cdc*/ 	.word	index@(uncontiguous_reduce_i16)
        /*0ce0*/ 	.word	0x00000000


	//----- nvinfo : EIATTR_MIN_STACK_SIZE
	.align		4
.L_549:
        /*0ce4*/ 	.byte	0x04, 0x12
        /*0ce6*/ 	.short	(.L_551 - .L_550)
	.align		4
.L_550:
        /*0ce8*/ 	.word	index@(contiguous_reduce_i16)
        /*0cec*/ 	.word	0x00000000


	//----- nvinfo : EIATTR_MIN_STACK_SIZE
	.align		4
.L_551:
        /*0cf0*/ 	.byte	0x04, 0x12
        /*0cf2*/ 	.short	(.L_553 - .L_552)
	.align		4
.L_552:
        /*0cf4*/ 	.word	index@(contiguous_reduce33_i8)
        /*0cf8*/ 	.word	0x00000000


	//----- nvinfo : EIATTR_MIN_STACK_SIZE
	.align		4
.L_553:
        /*0cfc*/ 	.byte	0x04, 0x12
        /*0cfe*/ 	.short	(.L_555 - .L_554)
	.align		4
.L_554:
        /*0d00*/ 	.word	index@(contiguous_reduce3_i8)
        /*0d04*/ 	.word	0x00000000


	//----- nvinfo : EIATTR_MIN_STACK_SIZE
	.align		4
.L_555:
        /*0d08*/ 	.byte	0x04, 0x12
        /*0d0a*/ 	.short	(.L_557 - .L_556)
	.align		4
.L_556:
        /*0d0c*/ 	.word	index@(contiguous_reduce22_i8)
        /*0d10*/ 	.word	0x00000000


	//----- nvinfo : EIATTR_MIN_STACK_SIZE
	.align		4
.L_557:
        /*0d14*/ 	.byte	0x04, 0x12
        /*0d16*/ 	.short	(.L_559 - .L_558)
	.align		4
.L_558:
        /*0d18*/ 	.word	index@(contiguous_reduce2_i8)
        /*0d1c*/ 	.word	0x00000000


	//----- nvinfo : EIATTR_MIN_STACK_SIZE
	.align		4
.L_559:
        /*0d20*/ 	.byte	0x04, 0x12
        /*0d22*/ 	.short	(.L_561 - .L_560)
	.align		4
.L_560:
        /*0d24*/ 	.word	index@(uncontiguous_reduce_i8)
        /*0d28*/ 	.word	0x00000000


	//----- nvinfo : EIATTR_MIN_STACK_SIZE
	.align		4
.L_561:
        /*0d2c*/ 	.byte	0x04, 0x12
        /*0d2e*/ 	.short	(.L_563 - .L_562)
	.align		4
.L_562:
        /*0d30*/ 	.word	index@(contiguous_reduce_i8)
        /*0d34*/ 	.word	0x00000000


	//----- nvinfo : EIATTR_MIN_STACK_SIZE
	.align		4
.L_563:
        /*0d38*/ 	.byte	0x04, 0x12
        /*0d3a*/ 	.short	(.L_565 - .L_564)
	.align		4
.L_564:
        /*0d3c*/ 	.word	index@(contiguous_reduce33_bool)
        /*0d40*/ 	.word	0x00000000


	//----- nvinfo : EIATTR_MIN_STACK_SIZE
	.align		4
.L_565:
        /*0d44*/ 	.byte	0x04, 0x12
        /*0d46*/ 	.short	(.L_567 - .L_566)
	.align		4
.L_566:
        /*0d48*/ 	.word	index@(contiguous_reduce3_bool)
        /*0d4c*/ 	.word	0x00000000


	//----- nvinfo : EIATTR_MIN_STACK_SIZE
	.align		4
.L_567:
        /*0d50*/ 	.byte	0x04, 0x12
        /*0d52*/ 	.short	(.L_569 - .L_568)
	.align		4
.L_568:
        /*0d54*/ 	.word	index@(contiguous_reduce22_bool)
        /*0d58*/ 	.word	0x00000000


	//----- nvinfo : EIATTR_MIN_STACK_SIZE
	.align		4
.L_569:
        /*0d5c*/ 	.byte	0x04, 0x12
        /*0d5e*/ 	.short	(.L_571 - .L_570)
	.align		4
.L_570:
        /*0d60*/ 	.word	index@(contiguous_reduce2_bool)
        /*0d64*/ 	.word	0x00000000


	//----- nvinfo : EIATTR_MIN_STACK_SIZE
	.align		4
.L_571:
        /*0d68*/ 	.byte	0x04, 0x12
        /*0d6a*/ 	.short	(.L_573 - .L_572)
	.align		4
.L_572:
        /*0d6c*/ 	.word	index@(uncontiguous_reduce_bool)
        /*0d70*/ 	.word	0x00000000


	//----- nvinfo : EIATTR_MIN_STACK_SIZE
	.align		4
.L_573:
        /*0d74*/ 	.byte	0x04, 0x12
        /*0d76*/ 	.short	(.L_575 - .L_574)
	.align		4
.L_574:
        /*0d78*/ 	.word	index@(contiguous_reduce_bool)
        /*0d7c*/ 	.word	0x00000000
.L_575:


//--------------------- .nv.compat                --------------------------
	.section	.nv.compat,"",@"SHT_CUDA_COMPAT_INFO"
	.align	4
        /*0000*/ 	.byte	0x02, 0x09, 0x00, 0x00, 0x02, 0x02, 0x01, 0x00, 0x02, 0x05, 0x05, 0x00, 0x03, 0x07, 0x01, 0x01
        /*0010*/ 	.byte	0x02, 0x03, 0x00, 0x00, 0x02, 0x06, 0x01, 0x00, 0x04, 0x0b, 0x08, 0x00, 0x01, 0x00, 0x00, 0x00
        /*0020*/ 	.byte	0x00, 0x00, 0x00, 0x00


//--------------------- .nv.info.contiguous_reduce33_f16 --------------------------
	.section	.nv.info.contiguous_reduce33_f16,"",@"SHT_CUDA_INFO"
	.sectionflags	@""
	.align	4


	//----- nvinfo : EIATTR_CUDA_API_VERSION
	.align		4
        /*0000*/ 	.byte	0x04, 0x37
        /*0002*/ 	.short	(.L_577 - .L_576)
.L_576:
        /*0004*/ 	.word	0x00000082


	//----- nvinfo : EIATTR_KPARAM_INFO
	.align		4
.L_577:
        /*0008*/ 	.byte	0x04, 0x17
        /*000a*/ 	.short	(.L_579 - .L_578)
.L_578:
        /*000c*/ 	.word	0x00000000
        /*0010*/ 	.short	0x0004
        /*0012*/ 	.short	0x0020
        /*0014*/ 	.byte	0x00, 0xf0, 0x21, 0x00


	//----- nvinfo : EIATTR_KPARAM_INFO
	.align		4
.L_579:
        /*0018*/ 	.byte	0x04, 0x17
        /*001a*/ 	.short	(.L_581 - .L_580)
.L_580:
        /*001c*/ 	.word	0x00000000
        /*0020*/ 	.short	0x0003
        /*0022*/ 	.short	0x0018
        /*0024*/ 	.byte	0x00, 0xf0, 0x21, 0x00


	//----- nvinfo : EIATTR_KPARAM_INFO
	.align		4
.L_581:
        /*0028*/ 	.byte	0x04, 0x17
        /*002a*/ 	.short	(.L_583 - .L_582)
.L_582:
        /*002c*/ 	.word	0x00000000
        /*0030*/ 	.short	0x0002
        /*0032*/ 	.short	0x0010
        /*0034*/ 	.byte	0x00, 0xf0, 0x21, 0x00


	//----- nvinfo : EIATTR_KPARAM_INFO
	.align		4
.L_583:
        /*0038*/ 	.byte	0x04, 0x17
        /*003a*/ 	.short	(.L_585 - .L_584)
.L_584:
        /*003c*/ 	.word	0x00000000
        /*0040*/ 	.short	0x0001
        /*0042*/ 	.short	0x0008
        /*0044*/ 	.byte	0x00, 0xf5, 0x21, 0x00


	//----- nvinfo : EIATTR_KPARAM_INFO
	.align		4
.L_585:
        /*0048*/ 	.byte	0x04, 0x17
        /*004a*/ 	.short	(.L_587 - .L_586)
.L_586:
        /*004c*/ 	.word	0x00000000
        /*0050*/ 	.short	0x0000
        /*0052*/ 	.short	0x0000
        /*0054*/ 	.byte	0x00, 0xf5, 0x21, 0x00


	//----- nvinfo : EIATTR_SPARSE_MMA_MASK
	.align		4
.L_587:
        /*0058*/ 	.byte	0x03, 0x50
        /*005a*/ 	.short	0x0000


	//----- nvinfo : EIATTR_MAXREG_COUNT
	.align		4
        /*005c*/ 	.byte	0x03, 0x1b
        /*005e*/ 	.short	0x00ff


	//----- nvinfo : EIATTR_NUM_BARRIERS
	.align		4
        /*0060*/ 	.byte	0x02, 0x4c
        /*0062*/ 	.byte	0x01
	.zero		1


	//----- nvinfo : EIATTR_MERCURY_ISA_VERSION
	.align		4
        /*0064*/ 	.byte	0x03, 0x5f
        /*0066*/ 	.short	0x0101


	//----- nvinfo : EIATTR_VRC_CTA_INIT_COUNT
	.align		4
        /*0068*/ 	.byte	0x02, 0x4a
	.zero		1
	.zero		1


	//----- nvinfo : EIATTR_EXIT_INSTR_OFFSETS
	.align		4
        /*006c*/ 	.byte	0x04, 0x1c
        /*006e*/ 	.short	(.L_589 - .L_588)


	//   ....[0]....
.L_588:
        /*0070*/ 	.word	0x00000150


	//   ....[1]....
        /*0074*/ 	.word	0x000001e0


	//   ....[2]....
        /*0078*/ 	.word	0x00000b00


	//----- nvinfo : EIATTR_CBANK_PARAM_SIZE
	.align		4
.L_589:
        /*007c*/ 	.byte	0x03, 0x19
        /*007e*/ 	.short	0x0028


	//----- nvinfo : EIATTR_PARAM_CBANK
	.align		4
        /*0080*/ 	.byte	0x04, 0x0a
        /*0082*/ 	.short	(.L_591 - .L_590)
	.align		4
.L_590:
        /*0084*/ 	.word	index@(.nv.constant0.contiguous_reduce33_f16)
        /*0088*/ 	.short	0x0380
        /*008a*/ 	.short	0x0028


	//----- nvinfo : EIATTR_SW_WAR
	.align		4
.L_591:
        /*008c*/ 	.byte	0x04, 0x36
        /*008e*/ 	.short	(.L_593 - .L_592)
.L_592:
        /*0090*/ 	.word	0x00000008
.L_593:


//--------------------- .nv.info.contiguous_reduce3_f16 --------------------------
	.section	.nv.info.contiguous_reduce3_f16,"",@"SHT_CUDA_INFO"
	.sectionflags	@""
	.align	4


	//----- nvinfo : EIATTR_CUDA_API_VERSION
	.align		4
        /*0000*/ 	.byte	0x04, 0x37
        /*0002*/ 	.short	(.L_595 - .L_594)
.L_594:
        /*0004*/ 	.word	0x00000082


	//----- nvinfo : EIATTR_KPARAM_INFO
	.align		4
.L_595:
        /*0008*/ 	.byte	0x04, 0x17
        /*000a*/ 	.short	(.L_597 - .L_596)
.L_596:
        /*000c*/ 	.word	0x00000000
        /*0010*/ 	.short	0x0006
        /*0012*/ 	.short	0x0030
        /*0014*/ 	.byte	0x00, 0xf0, 0x21, 0x00


	//----- nvinfo : EIATTR_KPARAM_INFO
	.align		4
.L_597:
        /*0018*/ 	.byte	0x04, 0x17
        /*001a*/ 	.short	(.L_599 - .L_598)
.L_598:
        /*001c*/ 	.word	0x00000000
        /*0020*/ 	.short	0x0005
        /*0022*/ 	.short	0x0028
        /*0024*/ 	.byte	0x00, 0xf0, 0x21, 0x00


	//----- nvinfo : EIATTR_KPARAM_INFO
	.align		4
.L_599:
        /*0028*/ 	.byte	0x04, 0x17
        /*002a*/ 	.short	(.L_601 - .L_600)
.L_600:
        /*002c*/ 	.word	0x00000000
        /*0030*/ 	.short	0x0004
        /*0032*/ 	.short	0x0020
        /*0034*/ 	.byte	0x00, 0xf0, 0x21, 0x00


	//----- nvinfo : EIATTR_KPARAM_INFO
	.align		4
.L_601:
        /*0038*/ 	.byte	0x04, 0x17
        /*003a*/ 	.short	(.L_603 - .L_602)
.L_602:
        /*003c*/ 	.word	0x00000000
        /*0040*/ 	.short	0x0003
        /*0042*/ 	.short	0x0018
        /*0044*/ 	.byte	0x00, 0xf5, 0x21, 0x00


	//----- nvinfo : EIATTR_KPARAM_INFO
	.align		4
.L_603:
        /*0048*/ 	.byte	0x04, 0x17
        /*004a*/ 	.short	(.L_605 - .L_604)
.L_604:
        /*004c*/ 	.word	0x00000000
        /*0050*/ 	.short	0x0002
        /*0052*/ 	.short	0x0010
        /*0054*/ 	.byte	0x00, 0xf5, 0x21, 0x00


	//----- nvinfo : EIATTR_KPARAM_INFO
	.align		4
.L_605:
        /*0058*/ 	.byte	0x04, 0x17
        /*005a*/ 	.short	(.L_607 - .L_606)
.L_606:
        /*005c*/ 	.word	0x00000000
        /*0060*/ 	.short	0x0001
        /*0062*/ 	.short	0x0008
        /*0064*/ 	.byte	0x00, 0xf5, 0x21, 0x00


	//----- nvinfo : EIATTR_KPARAM_INFO
	.align		4
.L_607:
        /*0068*/ 	.byte	0x04, 0x17
        /*006a*/ 	.short	(.L_609 - .L_608)
.L_608:
        /*006c*/ 	.word	0x00000000
        /*0070*/ 	.short	0x0000
        /*0072*/ 	.short	0x0000
        /*0074*/ 	.byte	0x00, 0xf5, 0x21, 0x00


	//----- nvinfo : EIATTR_SPARSE_MMA_MASK
	.align		4
.L_609:
        /*0078*/ 	.byte	0x03, 0x50
        /*007a*/ 	.short	0x0000


	//----- nvinfo : EIATTR_MAXREG_COUNT
	.align		4
        /*007c*/ 	.byte	0x03, 0x1b
        /*007e*/ 	.short	0x00ff


	//----- nvinfo : EIATTR_NUM_BARRIERS
	.align		4
        /*0080*/ 	.byte	0x02, 0x4c
        /*0082*/ 	.byte	0x01
	.zero		1


	//----- nvinfo : EIATTR_MERCURY_ISA_VERSION
	.align		4
        /*0084*/ 	.byte	0x03, 0x5f
        /*0086*/ 	.short	0x0101


	//----- nvinfo : EIATTR_VRC_CTA_INIT_COUNT
	.align		4
        /*0088*/ 	.byte	0x02, 0x4a
	.zero		1
	.zero		1


	//----- nvinfo : EIATTR_EXIT_INSTR_OFFSETS
	.align		4
        /*008c*/ 	.byte	0x04, 0x1c
        /*008e*/ 	.short	(.L_611 - .L_610)


	//   ....[0]....
.L_610:
        /*0090*/ 	.word	0x00000150


	//   ....[1]....
        /*0094*/ 	.word	0x00003120


	//   ....[2]....
        /*0098*/ 	.word	0x00003ab0


	//----- nvinfo : EIATTR_CRS_STACK_SIZE
	.align		4
.L_611:
        /*009c*/ 	.byte	0x04, 0x1e
        /*009e*/ 	.short	(.L_613 - .L_612)
.L_612:
        /*00a0*/ 	.word	0x00000000


	//----- nvinfo : EIATTR_CBANK_PARAM_SIZE
	.align		4
.L_613:
        /*00a4*/ 	.byte	0x03, 0x19
        /*00a6*/ 	.short	0x0038


	//----- nvinfo : EIATTR_PARAM_CBANK
	.align		4
        /*00a8*/ 	.byte	0x04, 0x0a
        /*00aa*/ 	.short	(.L_615 - .L_614)
	.align		4
.L_614:
        /*00ac*/ 	.word	index@(.nv.constant0.contiguous_reduce3_f16)
        /*00b0*/ 	.short	0x0380
        /*00b2*/ 	.short	0x0038


	//----- nvinfo : EIATTR_SW_WAR
	.align		4
.L_615:
        /*00b4*/ 	.byte	0x04, 0x36
        /*00b6*/ 	.short	(.L_617 - .L_616)
.L_616:
        /*00b8*/ 	.word	0x00000008
.L_617:


//--------------------- .nv.info.contiguous_reduce22_f16 --------------------------
	.section	.nv.info.contiguous_reduce22_f16,"",@"SHT_CUDA_INFO"
	.sectionflags	@""
	.align	4


	//----- nvinfo : EIATTR_CUDA_API_VERSION
	.align		4
        /*0000*/ 	.byte	0x04, 0x37
        /*0002*/ 	.short	(.L_619 - .L_618)
.L_618:
        /*0004*/ 	.word	0x00000082


	//----- nvinfo : EIATTR_KPARAM_INFO
	.align		4
.L_619:
        /*0008*/ 	.byte	0x04, 0x17
        /*000a*/ 	.short	(.L_621 - .L_620)
.L_620:
        /*000c*/ 	.word	0x00000000
        /*0010*/ 	.short	0x0003
        /*0012*/ 	.short	0x0018
        /*0014*/ 	.byte	0x00, 0xf0, 0x21, 0x00


	//----- nvinfo : EIATTR_KPARAM_INFO
	.align		4
.L_621:
        /*0018*/ 	.byte	0x04, 0x17
        /*001a*/ 	.short	(.L_623 - .L_622)
.L_622:
        /*001c*/ 	.word	0x00000000
        /*0020*/ 	.short	0x0002
        /*0022*/ 	.short	0x0010
        /*0024*/ 	.byte	0x00, 0xf0, 0x21, 0x00


	//----- nvinfo : EIATTR_KPARAM_INFO
	.align		4
.L_623:
        /*0028*/ 	.byte	0x04, 0x17
        /*002a*/ 	.short	(.L_625 - .L_624)
.L_624:
        /*002c*/ 	.word	0x00000000
        /*0030*/ 	.short	0x0001
        /*0032*/ 	.short	0x0008
        /*0034*/ 	.byte	0x00, 0xf5, 0x21, 0x00


	//----- nvinfo : EIATTR_KPARAM_INFO
	.align		4
.L_625:
        /*0038*/ 	.byte	0x04, 0x17
        /*003a*/ 	.short	(.L_627 - .L_626)
.L_626:
        /*003c*/ 	.word	0x00000000
        /*0040*/ 	.short	0x0000
        /*0042*/ 	.short	0x0000
        /*0044*/ 	.byte	0x00, 0xf5, 0x21, 0x00


	//----- nvinfo : EIATTR_SPARSE_MMA_MASK
	.align		4
.L_627:
        /*0048*/ 	.byte	0x03, 0x50
        /*004a*/ 	.short	0x0000


	//----- nvinfo : EIATTR_MAXREG_COUNT
	.align		4
        /*004c*/ 	.byte	0x03, 0x1b
        /*004e*/ 	.short	0x00ff


	//----- nvinfo : EIATTR_NUM_BARRIERS
	.align		4
        /*0050*/ 	.byte	0x02, 0x4c
        /*0052*/ 	.byte	0x01
	.zero		1


	//----- nvinfo : EIATTR_MERCURY_ISA_VERSION
	.align		4
        /*0054*/ 	.byte	0x03, 0x5f
        /*0056*/ 	.short	0x0101


	//----- nvinfo : EIATTR_VRC_CTA_INIT_COUNT
	.align		4
        /*0058*/ 	.byte	0x02, 0x4a
	.zero		1
	.zero		1


	//----- nvinfo : EIATTR_EXIT_INSTR_OFFSETS
	.align		4
        /*005c*/ 	.byte	0x04, 0x1c
        /*005e*/ 	.short	(.L_629 - .L_628)


	//   ....[0]....
.L_628:
        /*0060*/ 	.word	0x000004a0


	//   ....[1]....
        /*0064*/ 	.word	0x00000710


	//   ....[2]....
        /*0068*/ 	.word	0x00000820


	//----- nvinfo : EIATTR_CRS_STACK_SIZE
	.align		4
.L_629:
        /*006c*/ 	.byte	0x04, 0x1e
        /*006e*/ 	.short	(.L_631 - .L_630)
.L_630:
        /*0070*/ 	.word	0x00000000


	//----- nvinfo : EIATTR_CBANK_PARAM_SIZE
	.align		4
.L_631:
        /*0074*/ 	.byte	0x03, 0x19
        /*0076*/ 	.short	0x0020


	//----- nvinfo : EIATTR_PARAM_CBANK
	.align		4
        /*0078*/ 	.byte	0x04, 0x0a
        /*007a*/ 	.short	(.L_633 - .L_632)
	.align		4
.L_632:
        /*007c*/ 	.word	index@(.nv.constant0.contiguous_reduce22_f16)
        /*0080*/ 	.short	0x0380
        /*0082*/ 	.short	0x0020


	//----- nvinfo : EIATTR_SW_WAR
	.align		4
.L_633:
        /*0084*/ 	.byte	0x04, 0x36
        /*0086*/ 	.short	(.L_635 - .L_634)
.L_634:
        /*0088*/ 	.word	0x00000008
.L_635:


//--------------------- .nv.info.contiguous_reduce2_f16 --------------------------
	.section	.nv.info.contiguous_reduce2_f16,"",@"SHT_CUDA_INFO"
	.sectionflags	@""
	.align	4


	//----- nvinfo : EIATTR_CUDA_API_VERSION
	.align		4
        /*0000*/ 	.byte	0x04, 0x37
        /*0002*/ 	.short	(.L_637 - .L_636)
.L_636:
        /*0004*/ 	.word	0x00000082


	//----- nvinfo : EIATTR_KPARAM_INFO
	.align		4
.L_637:
        /*0008*/ 	.byte	0x04, 0x17
        /*000a*/ 	.short	(.L_639 - .L_638)
.L_638:
        /*000c*/ 	.word	0x00000000
        /*0010*/ 	.short	0x0006
        /*0012*/ 	.short	0x0030
        /*0014*/ 	.byte	0x00, 0xf0, 0x21, 0x00


	//----- nvinfo : EIATTR_KPARAM_INFO
	.align		4
.L_639:
        /*0018*/ 	.byte	0x04, 0x17
        /*001a*/ 	.short	(.L_641 - .L_640)
.L_640:
        /*001c*/ 	.word	0x00000000
        /*0020*/ 	.short	0x0005
        /*0022*/ 	.short	0x0028
        /*0024*/ 	.byte	0x00, 0xf0, 0x21, 0x00


	//----- nvinfo : EIATTR_KPARAM_INFO
	.align		4
.L_641:
        /*0028*/ 	.byte	0x04, 0x17
        /*002a*/ 	.short	(.L_643 - .L_642)
.L_642:
        /*002c*/ 	.word	0x00000000
        /*0030*/ 	.short	0x0004
        /*0032*/ 	.short	0x0020
        /*0034*/ 	.byte	0x00, 0xf0, 0x21, 0x00


	//----- nvinfo : EIATTR_KPARAM_INFO
	.align		4
.L_643:
        /*0038*/ 	.byte	0x04, 0x17
        /*003a*/ 	.short	(.L_645 - .L_644)
.L_644:
        /*003c*/ 	.word	0x00000000
        /*0040*/ 	.short	0x0003
        /*0042*/ 	.short	0x0018
        /*0044*/ 	.byte	0x00, 0xf5, 0x21, 0x00


	//----- nvinfo : EIATTR_KPARAM_INFO
	.align		4
.L_645:
        /*0048*/ 	.byte	0x04, 0x17
        /*004a*/ 	.short	(.L_647 - .L_646)
.L_646:
        /*004c*/ 	.word	0x00000000
        /*0050*/ 	.short	0x0002
        /*0052*/ 	.short	0x0010
        /*0054*/ 	.byte	0x00, 0xf5, 0x21, 0x00


	//----- nvinfo : EIATTR_KPARAM_INFO
	.align		4
.L_647:
        /*0058*/ 	.byte	0x04, 0x17
        /*005a*/ 	.short	(.L_649 - .L_648)
.L_648:
        /*005c*/ 	.word	0x00000000
        /*0060*/ 	.short	0x0001
        /*0062*/ 	.short	0x0008
        /*0064*/ 	.byte	0x00, 0xf5, 0x21, 0x00


	//----- nvinfo : EIATTR_KPARAM_INFO
	.align		4
.L_649:
        /*0068*/ 	.byte	0x04, 0x17
        /*006a*/ 	.short	(.L_651 - .L_650)
.L_650:
        /*006c*/ 	.word	0x00000000
        /*0070*/ 	.short	0x0000
        /*0072*/ 	.short	0x0000
        /*0074*/ 	.byte	0x00, 0xf5, 0x21, 0x00


	//----- nvinfo : EIATTR_SPARSE_MMA_MASK
	.align		4
.L_651:
        /*0078*/ 	.byte	0x03, 0x50
        /*007a*/ 	.short	0x0000


	//----- nvinfo : EIATTR_MAXREG_COUNT
	.align		4
        /*007c*/ 	.byte	0x03, 0x1b
        /*007e*/ 	.short	0x00ff


	//----- nvinfo : EIATTR_NUM_BARRIERS
	.align		4
        /*0080*/ 	.byte	0x02, 0x4c
        /*0082*/ 	.byte	0x01
	.zero		1


	//----- nvinfo : EIATTR_MERCURY_ISA_VERSION
	.align		4
        /*0084*/ 	.byte	0x03, 0x5f
        /*0086*/ 	.short	0x0101


	//----- nvinfo : EIATTR_VRC_CTA_INIT_COUNT
	.align		4
        /*0088*/ 	.byte	0x02, 0x4a
	.zero		1
	.zero		1


	//----- nvinfo : EIATTR_EXIT_INSTR_OFFSETS
	.align		4
        /*008c*/ 	.byte	0x04, 0x1c
        /*008e*/ 	.short	(.L_653 - .L_652)


	//   ....[0]....
.L_652:
        /*0090*/ 	.word	0x00006830


	//   ....[1]....
        /*0094*/ 	.word	0x00006aa0


	//   ....[2]....
        /*0098*/ 	.word	0x00006bb0


	//----- nvinfo : EIATTR_CRS_STACK_SIZE
	.align		4
.L_653:
        /*009c*/ 	.byte	0x04, 0x1e
        /*009e*/ 	.short	(.L_655 - .L_654)
.L_654:
        /*00a0*/ 	.word	0x00000000


	//----- nvinfo : EIATTR_CBANK_PARAM_SIZE
	.align		4
.L_655:
        /*00a4*/ 	.byte	0x03, 0x19
        /*00a6*/ 	.short	0x0038


	//----- nvinfo : EIATTR_PARAM_CBANK
	.align		4
        /*00a8*/ 	.byte	0x04, 0x0a
        /*00aa*/ 	.short	(.L_657 - .L_656)
	.align		4
.L_656:
        /*00ac*/ 	.word	index@(.nv.constant0.contiguous_reduce2_f16)
        /*00b0*/ 	.short	0x0380
        /*00b2*/ 	.short	0x0038


	//----- nvinfo : EIATTR_SW_WAR
	.align		4
.L_657:
        /*00b4*/ 	.byte	0x04, 0x36
        /*00b6*/ 	.short	(.L_659 - .L_658)
.L_658:
        /*00b8*/ 	.word	0x00000008
.L_659:


//--------------------- .nv.info.uncontiguous_reduce_f16 --------------------------
	.section	.nv.info.uncontiguous_reduce_f16,"",@"SHT_CUDA_INFO"
	.sectionflags	@""
	.align	4


	//----- nvinfo : EIATTR_CUDA_API_VERSION
	.align		4
        /*0000*/ 	.byte	0x04, 0x37
        /*0002*/ 	.short	(.L_661 - .L_660)
.L_660:
        /*0004*/ 	.word	0x00000082


	//----- nvinfo : EIATTR_KPARAM_INFO
	.align		4
.L_661:
        /*0008*/ 	.byte	0x04, 0x17
        /*000a*/ 	.short	(.L_663 - .L_662)
.L_662:
        /*000c*/ 	.word	0x00000000
        /*0010*/ 	.short	0x0005
        /*0012*/ 	.short	0x0028
        /*0014*/ 	.byte	0x00, 0xf0, 0x21, 0x00


	//----- nvinfo : EIATTR_KPARAM_INFO
	.align		4
.L_663:
        /*0018*/ 	.byte	0x04, 0x17
        /*001a*/ 	.short	(.L_665 - .L_664)
.L_664:
        /*001c*/ 	.word	0x00000000
        /*0020*/ 	.short	0x0004
        /*0022*/ 	.short	0x0020
        /*0024*/ 	.byte	0x00, 0xf0, 0x21, 0x00


	//----- nvinfo : EIATTR_KPARAM_INFO
	.align		4
.L_665:
        /*0028*/ 	.byte	0x04, 0x17
        /*002a*/ 	.short	(.L_667 - .L_666)
.L_666:
        /*002c*/ 	.word	0x00000000
        /*0030*/ 	.short	0x0003
        /*0032*/ 	.short	0x0018
        /*0034*/ 	.byte	0x00, 0xf5, 0x21, 0x00


	//----- nvinfo : EIATTR_KPARAM_INFO
	.align		4
.L_667:
        /*0038*/ 	.byte	0x04, 0x17
        /*003a*/ 	.short	(.L_669 - .L_668)
.L_668:
        /*003c*/ 	.word	0x00000000
        /*0040*/ 	.short	0x0002
        /*0042*/ 	.short	0x0010
        /*0044*/ 	.byte	0x00, 0xf5, 0x21, 0x00


	//----- nvinfo : EIATTR_KPARAM_INFO
	.align		4
.L_669:
        /*0048*/ 	.byte	0x04, 0x17
        /*004a*/ 	.short	(.L_671 - .L_670)
.L_670:
        /*004c*/ 	.word	0x00000000
        /*0050*/ 	.short	0x0001
        /*0052*/ 	.short	0x0008
        /*0054*/ 	.byte	0x00, 0xf5, 0x21, 0x00


	//----- nvinfo : EIATTR_KPARAM_INFO
	.align		4
.L_671:
        /*0058*/ 	.byte	0x04, 0x17
        /*005a*/ 	.short	(.L_673 - .L_672)
.L_672:
        /*005c*/ 	.word	0x00000000
        /*0060*/ 	.short	0x0000
        /*0062*/ 	.short	0x0000
        /*0064*/ 	.byte	0x00, 0xf5, 0x21, 0x00


	//----- nvinfo : EIATTR_SPARSE_MMA_MASK
	.align		4
.L_673:
        /*0068*/ 	.byte	0x03, 0x50
        /*006a*/ 	.short	0x0000


	//----- nvinfo : EIATTR_MAXREG_COUNT
	.align		4
        /*006c*/ 	.byte	0x03, 0x1b
        /*006e*/ 	.short	0x00ff


	//----- nvinfo : EIATTR_NUM_BARRIERS
	.align		4
        /*0070*/ 	.byte	0x02, 0x4c
        /*0072*/ 	.byte	0x01
	.zero		1


	//----- nvinfo : EIATTR_MERCURY_ISA_VERSION
	.align		4
        /*0074*/ 	.byte	0x03, 0x5f
        /*0076*/ 	.short	0x0101


	//----- nvinfo : EIATTR_VRC_CTA_INIT_COUNT
	.align		4
        /*0078*/ 	.byte	0x02, 0x4a
	.zero		1
	.zero		1


	//----- nvinfo : EIATTR_EXIT_INSTR_OFFSETS
	.align		4
        /*007c*/ 	.byte	0x04, 0x1c
        /*007e*/ 	.short	(.L_675 - .L_674)


	//   ....[0]....
.L_674:
        /*0080*/ 	.word	0x00006760


	//   ....[1]....
        /*0084*/ 	.word	0x000069d0


	//   ....[2]....
        /*0088*/ 	.word	0x00006a50


	//----- nvinfo : EIATTR_CRS_STACK_SIZE
	.align		4
.L_675:
        /*008c*/ 	.byte	0x04, 0x1e
        /*008e*/ 	.short	(.L_677 - .L_676)
.L_676:
        /*0090*/ 	.word	0x00000000


	//----- nvinfo : EIATTR_CBANK_PARAM_SIZE
	.align		4
.L_677:
        /*0094*/ 	.byte	0x03, 0x19
        /*0096*/ 	.short	0x0030


	//----- nvinfo : EIATTR_PARAM_CBANK
	.align		4
        /*0098*/ 	.byte	0x04, 0x0a
        /*009a*/ 	.short	(.L_679 - .L_678)
	.align		4
.L_678:
        /*009c*/ 	.word	index@(.nv.constant0.uncontiguous_reduce_f16)
        /*00a0*/ 	.short	0x0380
        /*00a2*/ 	.short	0x0030


	//----- nvinfo : EIATTR_SW_WAR
	.align		4
.L_679:
        /*00a4*/ 	.byte	0x04, 0x36
        /*00a6*/ 	.short	(.L_681 - .L_680)
.L_680:
        /*00a8*/ 	.word	0x00000008
.L_681:


//--------------------- .nv.info.contiguous_reduce_f16 --------------------------
	.section	.nv.info.contiguous_reduce_f16,"",@"SHT_CUDA_INFO"
	.sectionflags	@""
	.align	4


	//----- nvinfo : EIATTR_CUDA_API_VERSION
	.align		4
        /*0000*/ 	.byte	0x04, 0x37
        /*0002*/ 	.short	(.L_683 - .L_682)
.L_682:
        /*0004*/ 	.word	0x00000082


	//----- nvinfo : EIATTR_KPARAM_INFO
	.align		4
.L_683:
        /*0008*/ 	.byte	0x04, 0x17
        /*000a*/ 	.short	(.L_685 - .L_684)
.L_684:
        /*000c*/ 	.word	0x00000000
        /*0010*/ 	.short	0x0002
        /*0012*/ 	.short	0x0010
        /*0014*/ 	.byte	0x00, 0xf0, 0x21, 0x00


	//----- nvinfo : EIATTR_KPARAM_INFO
	.align		4
.L_685:
        /*0018*/ 	.byte	0x04, 0x17
        /*001a*/ 	.short	(.L_687 - .L_686)
.L_686:
        /*001c*/ 	.word	0x00000000
        /*0020*/ 	.short	0x0001
        /*0022*/ 	.short	0x0008
        /*0024*/ 	.byte	0x00, 0xf5, 0x21, 0x00


	//----- nvinfo : EIATTR_KPARAM_INFO
	.align		4
.L_687:
        /*0028*/ 	.byte	0x04, 0x17
        /*002a*/ 	.short	(.L_689 - .L_688)
.L_688:
        /*002c*/ 	.word	0x00000000
        /*0030*/ 	.short	0x0000
        /*0032*/ 	.short	0x0000
        /*0034*/ 	.byte	0x00, 0xf5, 0x21, 0x00


	//----- nvinfo : EIATTR_SPARSE_MMA_MASK
	.align		4
.L_689:
        /*0038*/ 	.byte	0x03, 0x50
        /*003a*/ 	.short	0x0000


	//----- nvinfo : EIATTR_MAXREG_COUNT
	.align		4
        /*003c*/ 	.byte	0x03, 0x1b
        /*003e*/ 	.short	0x00ff


	//----- nvinfo : EIATTR_NUM_BARRIERS
	.align		4
        /*0040*/ 	.byte	0x02, 0x4c
        /*0042*/ 	.byte	0x01
	.zero		1


	//----- nvinfo : EIATTR_MERCURY_ISA_VERSION
	.align		4
        /*0044*/ 	.byte	0x03, 0x5f
        /*0046*/ 	.short	0x0101


	//----- nvinfo : EIATTR_VRC_CTA_INIT_COUNT
	.align		4
        /*0048*/ 	.byte	0x02, 0x4a
	.zero		1
	.zero		1


	//----- nvinfo : EIATTR_EXIT_INSTR_OFFSETS
	.align		4
        /*004c*/ 	.byte	0x04, 0x1c
        /*004e*/ 	.short	(.L_691 - .L_690)


	//   ....[0]....
.L_690:
        /*0050*/ 	.word	0x000003c0


	//   ....[1]....
        /*0054*/ 	.word	0x00000630


	//   ....[2]....
        /*0058*/ 	.word	0x000006b0


	//----- nvinfo : EIATTR_CRS_STACK_SIZE
	.align		4
.L_691:
        /*005c*/ 	.byte	0x04, 0x1e
        /*005e*/ 	.short	(.L_693 - .L_692)
.L_692:
        /*0060*/ 	.word	0x00000000


	//----- nvinfo : EIATTR_CBANK_PARAM_SIZE
	.align		4
.L_693:
        /*0064*/ 	.byte	0x03, 0x19
        /*0066*/ 	.short	0x0018


	//----- nvinfo : EIATTR_PARAM_CBANK
	.align		4
        /*0068*/ 	.byte	0x04, 0x0a
        /*006a*/ 	.short	(.L_695 - .L_694)
	.align		4
.L_694:
        /*006c*/ 	.word	index@(.nv.constant0.contiguous_reduce_f16)
        /*0070*/ 	.short	0x0380
        /*0072*/ 	.short	0x0018


	//----- nvinfo : EIATTR_SW_WAR
	.align		4
.L_695:
        /*0074*/ 	.byte	0x04, 0x36
        /*0076*/ 	.short	(.L_697 - .L_696)
.L_696:
        /*0078*/ 	.word	0x00000008
.L_697:


//--------------------- .nv.info.contiguous_reduce33_f64 --------------------------
	.section	.nv.info.contiguous_reduce33_f64,"",@"SHT_CUDA_INFO"
	.sectionflags	@""
	.align	4


	//----- nvinfo : EIATTR_CUDA_API_VERSION
	.align		4
        /*0000*/ 	.byte	0x04, 0x37
        /*0002*/ 	.short	(.L_699 - .L_698)
.L_698:
        /*0004*/ 	.word	0x00000082


	//----- nvinfo : EIATTR_KPARAM_INFO
	.align		4
.L_699:
        /*0008*/ 	.byte	0x04, 0x17
        /*000a*/ 	.short	(.L_701 - .L_700)
.L_700:
        /*000c*/ 	.word	0x00000000
        /*0010*/ 	.short	0x0004
        /*0012*/ 	.short	0x0020
        /*0014*/ 	.byte	0x00, 0xf0, 0x21, 0x00


	//----- nvinfo : EIATTR_KPARAM_INFO
	.align		4
.L_701:
        /*0018*/ 	.byte	0x04, 0x17
        /*001a*/ 	.short	(.L_703 - .L_702)
.L_702:
        /*001c*/ 	.word	0x00000000
        /*0020*/ 	.short	0x0003
        /*0022*/ 	.short	0x0018
        /*0024*/ 	.byte	0x00, 0xf0, 0x21, 0x00


	//----- nvinfo : EIATTR_KPARAM_INFO
	.align		4
.L_703:
        /*0028*/ 	.byte	0x04, 0x17
        /*002a*/ 	.short	(.L_705 - .L_704)
.L_704:
        /*002c*/ 	.word	0x00000000
        /*0030*/ 	.short	0x0002
        /*0032*/ 	.short	0x0010
        /*0034*/ 	.byte	0x00, 0xf0, 0x21, 0x00


	//----- nvinfo : EIATTR_KPARAM_INFO
	.align		4
.L_705:
        /*0038*/ 	.byte	0x04, 0x17
        /*003a*/ 	.short	(.L_707 - .L_706)
.L_706:
        /*003c*/ 	.word	0x00000000
        /*0040*/ 	.short	0x0001
        /*0042*/ 	.short	0x0008
        /*0044*/ 	.byte	0x00, 0xf5, 0x21, 0x00


	//----- nvinfo : EIATTR_KPARAM_INFO
	.align		4
.L_707:
        /*0048*/ 	.byte	0x04, 0x17
        /*004a*/ 	.short	(.L_709 - .L_708)
.L_708:
        /*004c*/ 	.word	0x00000000
        /*0050*/ 	.short	0x0000
        /*0052*/ 	.short	0x0000
        /*0054*/ 	.byte	0x00, 0xf5, 0x21, 0x00


	//----- nvinfo : EIATTR_SPARSE_MMA_MASK
	.align		4
.L_709:
        /*0058*/ 	.byte	0x03, 0x50
        /*005a*/ 	.short	0x0000


	//----- nvinfo : EIATTR_MAXREG_COUNT
	.align		4
        /*005c*/ 	.byte	0x03, 0x1b
        /*005e*/ 	.short	0x00ff


	//----- nvinfo : EIATTR_NUM_BARRIERS
	.align		4
        /*0060*/ 	.byte	0x02, 0x4c
        /*0062*/ 	.byte	0x01
	.zero		1


	//----- nvinfo : EIATTR_MERCURY_ISA_VERSION
	.align		4
        /*0064*/ 	.byte	0x03, 0x5f
        /*0066*/ 	.short	0x0101


	//----- nvinfo : EIATTR_VRC_CTA_INIT_COUNT
	.align		4
        /*0068*/ 	.byte	0x02, 0x4a
	.zero		1
	.zero		1


	//----- nvinfo : EIATTR_EXIT_INSTR_OFFSETS
	.align		4
        /*006c*/ 	.byte	0x04, 0x1c
        /*006e*/ 	.short	(.L_711 - .L_710)


	//   ....[0]....
.L_710:
        /*0070*/ 	.word	0x00000150


	//   ....[1]....
        /*0074*/ 	.word	0x000001e0


	//   ....[2]....
        /*0078*/ 	.word	0x00000810


	//----- nvinfo : EIATTR_CBANK_PARAM_SIZE
	.align		4
.L_711:
        /*007c*/ 	.byte	0x03, 0x19
        /*007e*/ 	.short	0x0028


	//----- nvinfo : EIATTR_PARAM_CBANK
	.align		4
        /*0080*/ 	.byte	0x04, 0x0a
        /*0082*/ 	.short	(.L_713 - .L_712)
	.align		4
.L_712:
        /*0084*/ 	.word	index@(.nv.constant0.contiguous_reduce33_f64)
        /*0088*/ 	.short	0x0380
        /*008a*/ 	.short	0x0028


	//----- nvinfo : EIATTR_SW_WAR
	.align		4
.L_713:
        /*008c*/ 	.byte	0x04, 0x36
        /*008e*/ 	.short	(.L_715 - .L_714)
.L_714:
        /*0090*/ 	.word	0x00000008
.L_715:


//--------------------- .nv.info.contiguous_reduce3_f64 --------------------------
	.section	.nv.info.contiguous_reduce3_f64,"",@"SHT_CUDA_INFO"
	.sectionflags	@""
	.align	4


	//----- nvinfo : EIATTR_CUDA_API_VERSION
	.align		4
        /*0000*/ 	.byte	0x04, 0x37
        /*0002*/ 	.short	(.L_717 - .L_716)
.L_716:
        /*0004*/ 	.word	0x00000082


	//----- nvinfo : EIATTR_KPARAM_INFO
	.align		4
.L_717:
        /*0008*/ 	.byte	0x04, 0x17
        /*000a*/ 	.short	(.L_719 - .L_718)
.L_718:
        /*000c*/ 	.word	0x00000000
        /*0010*/ 	.short	0x0006
        /*0012*/ 	.short	0x0030
        /*0014*/ 	.byte	0x00, 0xf0, 0x21, 0x00


	//----- nvinfo : EIATTR_KPARAM_INFO
	.align		4
.L_719:
        /*0018*/ 	.byte	0x04, 0x17
        /*001a*/ 	.short	(.L_721 - .L_720)
.L_720:
        /*001c*/ 	.word	0x00000000
        /*0020*/ 	.short	0x0005
        /*0022*/ 	.short	0x0028
        /*0024*/ 	.byte	0x00, 0xf0, 0x21, 0x00


	//----- nvinfo : EIATTR_KPARAM_INFO
	.align		4
.L_721:
        /*0028*/ 	.byte	0x04, 0x17
        /*002a*/ 	.short	(.L_723 - .L_722)
.L_722:
        /*002c*/ 	.word	0x00000000
        /*0030*/ 	.short	0x0004
        /*0032*/ 	.short	0x0020
        /*0034*/ 	.byte	0x00, 0xf0, 0x21, 0x00


	//----- nvinfo : EIATTR_KPARAM_INFO
	.align		4
.L_723:
        /*0038*/ 	.byte	0x04, 0x17
        /*003a*/ 	.short	(.L_725 - .L_724)
.L_724:
        /*003c*/ 	.word	0x00000000
        /*0040*/ 	.short	0x0003
        /*0042*/ 	.short	0x0018
        /*0044*/ 	.byte	0x00, 0xf5, 0x21, 0x00


	//----- nvinfo : EIATTR_KPARAM_INFO
	.align		4
.L_725:
        /*0048*/ 	.byte	0x04, 0x17
        /*004a*/ 	.short	(.L_727 - .L_726)
.L_726:
        /*004c*/ 	.word	0x00000000
        /*0050*/ 	.short	0x0002
        /*0052*/ 	.short	0x0010
        /*0054*/ 	.byte	0x00, 0xf5, 0x21, 0x00


	//----- nvinfo : EIATTR_KPARAM_INFO
	.align		4
.L_727:
        /*0058*/ 	.byte	0x04, 0x17
        /*005a*/ 	.short	(.L_729 - .L_728)
.L_728:
        /*005c*/ 	.word	0x00000000
        /*0060*/ 	.short	0x0001
        /*0062*/ 	.short	0x0008
        /*0064*/ 	.byte	0x00, 0xf5, 0x21, 0x00


	//----- nvinfo : EIATTR_KPARAM_INFO
	.align		4
.L_729:
        /*0068*/ 	.byte	0x04, 0x17
        /*006a*/ 	.short	(.L_731 - .L_730)
.L_730:
        /*006c*/ 	.word	0x00000000
        /*0070*/ 	.short	0x0000
        /*0072*/ 	.short	0x0000
        /*0074*/ 	.byte	0x00, 0xf5, 0x21, 0x00


	//----- nvinfo : EIATTR_SPARSE_MMA_MASK
	.align		4
.L_731:
        /*0078*/ 	.byte	0x03, 0x50
        /*007a*/ 	.short	0x0000


	//----- nvinfo : EIATTR_MAXREG_COUNT
	.align		4
        /*007c*/ 	.byte	0x03, 0x1b
        /*007e*/ 	.short	0x00ff


	//----- nvinfo : EIATTR_NUM_BARRIERS
	.align		4
        /*0080*/ 	.byte	0x02, 0x4c
        /*0082*/ 	.byte	0x01
	.zero		1


	//----- nvinfo : EIATTR_MERCURY_ISA_VERSION
	.align		4
        /*0084*/ 	.byte	0x03, 0x5f
        /*0086*/ 	.short	0x0101


	//----- nvinfo : EIATTR_VRC_CTA_INIT_COUNT
	.align		4
        /*0088*/ 	.byte	0x02, 0x4a
	.zero		1
	.zero		1


	//----- nvinfo : EIATTR_EXIT_INSTR_OFFSETS
	.align		4
        /*008c*/ 	.byte	0x04, 0x1c
        /*008e*/ 	.short	(.L_733 - .L_732)


	//   ....[0]....
.L_732:
        /*0090*/ 	.word	0x00000150


	//   ....[1]....
        /*0094*/ 	.word	0x00003120


	//   ....[2]....
        /*0098*/ 	.word	0x000037c0


	//----- nvinfo : EIATTR_CRS_STACK_SIZE
	.align		4
.L_733:
        /*009c*/ 	.byte	0x04, 0x1e
        /*009e*/ 	.short	(.L_735 - .L_734)
.L_734:
        /*00a0*/ 	.word	0x00000000


	//----- nvinfo : EIATTR_CBANK_PARAM_SIZE
	.align		4
.L_735:
        /*00a4*/ 	.byte	0x03, 0x19
        /*00a6*/ 	.short	0x0038


	//----- nvinfo : EIATTR_PARAM_CBANK
	.align		4
        /*00a8*/ 	.byte	0x04, 0x0a
        /*00aa*/ 	.short	(.L_737 - .L_736)
	.align		4
.L_736:
        /*00ac*/ 	.word	index@(.nv.constant0.contiguous_reduce3_f64)
        /*00b0*/ 	.short	0x0380
        /*00b2*/ 	.short	0x0038


	//----- nvinfo : EIATTR_SW_WAR
	.align		4
.L_737:
        /*00b4*/ 	.byte	0x04, 0x36
        /*00b6*/ 	.short	(.L_739 - .L_738)
.L_738:
        /*00b8*/ 	.word	0x00000008
.L_739:


//--------------------- .nv.info.contiguous_reduce22_f64 --------------------------
	.section	.nv.info.contiguous_reduce22_f64,"",@"SHT_CUDA_INFO"
	.sectionflags	@""
	.align	4


	//----- nvinfo : EIATTR_CUDA_API_VERSION
	.align		4
        /*0000*/ 	.byte	0x04, 0x37
        /*0002*/ 	.short	(.L_741 - .L_740)
.L_740:
        /*0004*/ 	.word	0x00000082


	//----- nvinfo : EIATTR_KPARAM_INFO
	.align		4
.L_741:
        /*0008*/ 	.byte	0x04, 0x17
        /*000a*/ 	.short	(.L_743 - .L_742)
.L_742:
        /*000c*/ 	.word	0x00000000
        /*0010*/ 	.short	0x0003
        /*0012*/ 	.short	0x0018
        /*0014*/ 	.byte	0x00, 0xf0, 0x21, 0x00


	//----- nvinfo : EIATTR_KPARAM_INFO
	.align		4
.L_743:
        /*0018*/ 	.byte	0x04, 0x17
        /*001a*/ 	.short	(.L_745 - .L_744)
.L_744:
        /*001c*/ 	.word	0x00000000
        /*0020*/ 	.short	0x0002
        /*0022*/ 	.short	0x0010
        /*0024*/ 	.byte	0x00, 0xf0, 0x21, 0x00


	//----- nvinfo : EIATTR_KPARAM_INFO
	.align		4
.L_745:
        /*0028*/ 	.byte	0x04, 0x17
        /*002a*/ 	.short	(.L_747 - .L_746)
.L_746:
        /*002c*/ 	.word	0x00000000
        /*0030*/ 	.short	0x0001
        /*0032*/ 	.short	0x0008
        /*0034*/ 	.byte	0x00, 0xf5, 0x21, 0x00


	//----- nvinfo : EIATTR_KPARAM_INFO
	.align		4
.L_747:
        /*0038*/ 	.byte	0x04, 0x17
        /*003a*/ 	.short	(.L_749 - .L_748)
.L_748:
        /*003c*/ 	.word	0x00000000
        /*0040*/ 	.short	0x0000
        /*0042*/ 	.short	0x0000
        /*0044*/ 	.byte	0x00, 0xf5, 0x21, 0x00


	//----- nvinfo : EIATTR_SPARSE_MMA_MASK
	.align		4
.L_749:
        /*0048*/ 	.byte	0x03, 0x50
        /*004a*/ 	.short	0x0000


	//----- nvinfo : EIATTR_MAXREG_COUNT
	.align		4
        /*004c*/ 	.byte	0x03, 0x1b
        /*004e*/ 	.short	0x00ff


	//----- nvinfo : EIATTR_NUM_BARRIERS
	.align		4
        /*0050*/ 	.byte	0x02, 0x4c
        /*0052*/ 	.byte	0x01
	.zero		1


	//----- nvinfo : EIATTR_MERCURY_ISA_VERSION
	.align		4
        /*0054*/ 	.byte	0x03, 0x5f
        /*0056*/ 	.short	0x0101


	//----- nvinfo : EIATTR_VRC_CTA_INIT_COUNT
	.align		4
        /*0058*/ 	.byte	0x02, 0x4a
	.zero		1
	.zero		1


	//----- nvinfo : EIATTR_EXIT_INSTR_OFFSETS
	.align		4
        /*005c*/ 	.byte	0x04, 0x1c
        /*005e*/ 	.short	(.L_751 - .L_750)


	//   ....[0]....
.L_750:
        /*0060*/ 	.word	0x000003f0


	//   ....[1]....
        /*0064*/ 	.word	0x00000590


	//   ....[2]....
        /*0068*/ 	.word	0x000006a0


	//----- nvinfo : EIATTR_CRS_STACK_SIZE
	.align		4
.L_751:
        /*006c*/ 	.byte	0x04, 0x1e
        /*006e*/ 	.short	(.L_753 - .L_752)
.L_752:
        /*0070*/ 	.word	0x00000000


	//----- nvinfo : EIATTR_CBANK_PARAM_SIZE
	.align		4
.L_753:
        /*0074*/ 	.byte	0x03, 0x19
        /*0076*/ 	.short	0x0020


	//----- nvinfo : EIATTR_PARAM_CBANK
	.align		4
        /*0078*/ 	.byte	0x04, 0x0a
        /*007a*/ 	.short	(.L_755 - .L_754)
	.align		4
.L_754:
        /*007c*/ 	.word	index@(.nv.constant0.contiguous_reduce22_f64)
        /*0080*/ 	.short	0x0380
        /*0082*/ 	.short	0x0020


	//----- nvinfo : EIATTR_SW_WAR
	.align		4
.L_755:
        /*0084*/ 	.byte	0x04, 0x36
        /*0086*/ 	.short	(.L_757 - .L_756)
.L_756:
        /*0088*/ 	.word	0x00000008
.L_757:


//--------------------- .nv.info.contiguous_reduce2_f64 --------------------------
	.section	.nv.info.contiguous_reduce2_f64,"",@"SHT_CUDA_INFO"
	.sectionflags	@""
	.align	4


	//----- nvinfo : EIATTR_CUDA_API_VERSION
	.align		4
        /*0000*/ 	.byte	0x04, 0x37
        /*0002*/ 	.short	(.L_759 - .L_758)
.L_758:
        /*0004*/ 	.word	0x00000082


	//----- nvinfo : EIATTR_KPARAM_INFO
	.align		4
.L_759:
        /*0008*/ 	.byte	0x04, 0x17
        /*000a*/ 	.short	(.L_761 - .L_760)
.L_760:
        /*000c*/ 	.word	0x00000000
        /*0010*/ 	.short	0x0006
        /*0012*/ 	.short	0x0030
        /*0014*/ 	.byte	0x00, 0xf0, 0x21, 0x00


	//----- nvinfo : EIATTR_KPARAM_INFO
	.align		4
.L_761:
        /*0018*/ 	.byte	0x04, 0x17
        /*001a*/ 	.short	(.L_763 - .L_762)
.L_762:
        /*001c*/ 	.word	0x00000000
        /*0020*/ 	.short	0x0005
        /*0022*/ 	.short	0x0028
        /*0024*/ 	.byte	0x00, 0xf0, 0x21, 0x00


	//----- nvinfo : EIATTR_KPARAM_INFO
	.align		4
.L_763:
        /*0028*/ 	.byte	0x04, 0x17
        /*002a*/ 	.short	(.L_765 - .L_764)
.L_764:
        /*002c*/ 	.word	0x00000000
        /*0030*/ 	.short	0x0004
        /*0032*/ 	.short	0x0020
        /*0034*/ 	.byte	0x00, 0xf0, 0x21, 0x00


	//----- nvinfo : EIATTR_KPARAM_INFO
	.align		4
.L_765:
        /*0038*/ 	.byte	0x04, 0x17
        /*003a*/ 	.short	(.L_767 - .L_766)
.L_766:
        /*003c*/ 	.word	0x00000000
        /*0040*/ 	.short	0x0003
        /*0042*/ 	.short	0x0018
        /*0044*/ 	.byte	0x00, 0xf5, 0x21, 0x00


	//----- nvinfo : EIATTR_KPARAM_INFO
	.align		4
.L_767:
        /*0048*/ 	.byte	0x04, 0x17
        /*004a*/ 	.short	(.L_769 - .L_768)
.L_768:
        /*004c*/ 	.word	0x00000000
        /*0050*/ 	.short	0x0002
        /*0052*/ 	.short	0x0010
        /*0054*/ 	.byte	0x00, 0xf5, 0x21, 0x00


	//----- nvinfo : EIATTR_KPARAM_INFO
	.align		4
.L_769:
        /*0058*/ 	.byte	0x04, 0x17
        /*005a*/ 	.short	(.L_771 - .L_770)
.L_770:
        /*005c*/ 	.word	0x00000000
        /*0060*/ 	.short	0x0001
        /*0062*/ 	.short	0x0008
        /*0064*/ 	.byte	0x00, 0xf5, 0x21, 0x00


	//----- nvinfo : EIATTR_KPARAM_INFO
	.align		4
.L_771:
        /*0068*/ 	.byte	0x04, 0x17
        /*006a*/ 	.short	(.L_773 - .L_772)
.L_772:
        /*006c*/ 	.word	0x00000000
        /*0070*/ 	.short	0x0000
        /*0072*/ 	.short	0x0000
        /*0074*/ 	.byte	0x00, 0xf5, 0x21, 0x00


	//----- nvinfo : EIATTR_SPARSE_MMA_MASK
	.align		4
.L_773:
        /*0078*/ 	.byte	0x03, 0x50
        /*007a*/ 	.short	0x0000


	//----- nvinfo : EIATTR_MAXREG_COUNT
	.align		4
        /*007c*/ 	.byte	0x03, 0x1b
        /*007e*/ 	.short	0x00ff


	//----- nvinfo : EIATTR_NUM_BARRIERS
	.align		4
        /*0080*/ 	.byte	0x02, 0x4c
        /*0082*/ 	.byte	0x01
	.zero		1


	//----- nvinfo : EIATTR_MERCURY_ISA_VERSION
	.align		4
        /*0084*/ 	.byte	0x03, 0x5f
        /*0086*/ 	.short	0x0101


	//----- nvinfo : EIATTR_VRC_CTA_INIT_COUNT
	.align		4
        /*0088*/ 	.byte	0x02, 0x4a
	.zero		1
	.zero		1


	//----- nvinfo : EIATTR_EXIT_INSTR_OFFSETS
	.align		4
        /*008c*/ 	.byte	0x04, 0x1c
        /*008e*/ 	.short	(.L_775 - .L_774)


	//   ....[0]....
.L_774:
        /*0090*/ 	.word	0x000067e0


	//   ....[1]....
        /*0094*/ 	.word	0x00006980


	//   ....[2]....
        /*0098*/ 	.word	0x00006a90


	//----- nvinfo : EIATTR_CRS_STACK_SIZE
	.align		4
.L_775:
        /*009c*/ 	.byte	0x04, 0x1e
        /*009e*/ 	.short	(.L_777 - .L_776)
.L_776:
        /*00a0*/ 	.word	0x00000000


	//----- nvinfo : EIATTR_CBANK_PARAM_SIZE
	.align		4
.L_777:
        /*00a4*/ 	.byte	0x03, 0x19
        /*00a6*/ 	.short	0x0038


	//----- nvinfo : EIATTR_PARAM_CBANK
	.align		4
        /*00a8*/ 	.byte	0x04, 0x0a
        /*00aa*/ 	.short	(.L_779 - .L_778)
	.align		4
.L_778:
        /*00ac*/ 	.word	index@(.nv.constant0.contiguous_reduce2_f64)
        /*00b0*/ 	.short	0x0380
        /*00b2*/ 	.short	0x0038


	//----- nvinfo : EIATTR_SW_WAR
	.align		4
.L_779:
        /*00b4*/ 	.byte	0x04, 0x36
        /*00b6*/ 	.short	(.L_781 - .L_780)
.L_780:
        /*00b8*/ 	.word	0x00000008
.L_781:


//--------------------- .nv.info.uncontiguous_reduce_f64 --------------------------
	.section	.nv.info.uncontiguous_reduce_f64,"",@"SHT_CUDA_INFO"
	.sectionflags	@""
	.align	4


	//----- nvinfo : EIATTR_CUDA_API_VERSION
	.align		4
        /*0000*/ 	.byte	0x04, 0x37
        /*0002*/ 	.short	(.L_783 - .L_782)
.L_782:
        /*0004*/ 	.word	0x00000082


	//----- nvinfo : EIATTR_KPARAM_INFO
	.align		4
.L_783:
        /*0008*/ 	.byte	0x04, 0x17
        /*000a*/ 	.short	(.L_785 - .L_784)
.L_784:
        /*000c*/ 	.word	0x00000000
        /*0010*/ 	.short	0x0005
        /*0012*/ 	.short	0x0028
        /*0014*/ 	.byte	0x00, 0xf0, 0x21, 0x00


	//----- nvinfo : EIATTR_KPARAM_INFO
	.align		4
.L_785:
        /*0018*/ 	.byte	0x04, 0x17
        /*001a*/ 	.short	(.L_787 - .L_786)
.L_786:
        /*001c*/ 	.word	0x00000000
        /*0020*/ 	.short	0x0004
        /*0022*/ 	.short	0x0020
        /*0024*/ 	.byte	0x00, 0xf0, 0x21, 0x00


	//----- nvinfo : EIATTR_KPARAM_INFO
	.align		4
.L_787:
        /*0028*/ 	.byte	0x04, 0x17
        /*002a*/ 	.short	(.L_789 - .L_788)
.L_788:
        /*002c*/ 	.word	0x00000000
        /*0030*/ 	.short	0x0003
        /*0032*/ 	.short	0x0018
        /*0034*/ 	.byte	0x00, 0xf5, 0x21, 0x00


	//----- nvinfo : EIATTR_KPARAM_INFO
	.align		4
.L_789:
        /*0038*/ 	.byte	0x04, 0x17
        /*003a*/ 	.short	(.L_791 - .L_790)
.L_790:
        /*003c*/ 	.word	0x00000000
        /*0040*/ 	.short	0x0002
        /*0042*/ 	.short	0x0010
        /*0044*/ 	.byte	0x00, 0xf5, 0x21, 0x00


	//----- nvinfo : EIATTR_KPARAM_INFO
	.align		4
.L_791:
        /*0048*/ 	.byte	0x04, 0x17
        /*004a*/ 	.short	(.L_793 - .L_792)
.L_792:
        /*004c*/ 	.word	0x00000000
        /*0050*/ 	.short	0x0001
        /*0052*/ 	.short	0x0008
        /*0054*/ 	.byte	0x00, 0xf5, 0x21, 0x00


	//----- nvinfo : EIATTR_KPARAM_INFO
	.align		4
.L_793:
        /*0058*/ 	.byte	0x04, 0x17
        /*005a*/ 	.short	(.L_795 - .L_794)
.L_794:
        /*005c*/ 	.word	0x00000000
        /*0060*/ 	.short	0x0000
        /*0062*/ 	.short	0x0000
        /*0064*/ 	.byte	0x00, 0xf5, 0x21, 0x00


	//----- nvinfo : EIATTR_SPARSE_MMA_MASK
	.align		4
.L_795:
        /*0068*/ 	.byte	0x03, 0x50
        /*006a*/ 	.short	0x0000


	//----- nvinfo : EIATTR_MAXREG_COUNT
	.align		4
        /*006c*/ 	.byte	0x03, 0x1b
        /*006e*/ 	.short	0x00ff


	//----- nvinfo : EIATTR_NUM_BARRIERS
	.align		4
        /*0070*/ 	.byte	0x02, 0x4c
        /*0072*/ 	.byte	0x01
	.zero		1


	//----- nvinfo : EIATTR_MERCURY_ISA_VERSION
	.align		4
        /*0074*/ 	.byte	0x03, 0x5f
        /*0076*/ 	.short	0x0101


	//----- nvinfo : EIATTR_VRC_CTA_INIT_COUNT
	.align		4
        /*0078*/ 	.byte	0x02, 0x4a
	.zero		1
	.zero		1


	//----- nvinfo : EIATTR_EXIT_INSTR_OFFSETS
	.align		4
        /*007c*/ 	.byte	0x04, 0x1c
        /*007e*/ 	.short	(.L_797 - .L_796)


	//   ....[0]....
.L_796:
        /*0080*/ 	.word	0x00006a10


	//   ....[1]....
        /*0084*/ 	.word	0x00006bb0


	//   ....[2]....
        /*0088*/ 	.word	0x00006c30


	//----- nvinfo : EIATTR_CRS_STACK_SIZE
	.align		4
.L_797:
        /*008c*/ 	.byte	0x04, 0x1e
        /*008e*/ 	.short	(.L_799 - .L_798)
.L_798:
        /*0090*/ 	.word	0x00000000


	//----- nvinfo : EIATTR_CBANK_PARAM_SIZE
	.align		4
.L_799:
        /*0094*/ 	.byte	0x03, 0x19
        /*0096*/ 	.short	0x0030


	//----- nvinfo : EIATTR_PARAM_CBANK
	.align		4
        /*0098*/ 	.byte	0x04, 0x0a
        /*009a*/ 	.short	(.L_801 - .L_800)
	.align		4
.L_800:
        /*009c*/ 	.word	index@(.nv.constant0.uncontiguous_reduce_f64)
        /*00a0*/ 	.short	0x0380
        /*00a2*/ 	.short	0x0030


	//----- nvinfo : EIATTR_SW_WAR
	.align		4
.L_801:
        /*00a4*/ 	.byte	0x04, 0x36
        /*00a6*/ 	.short	(.L_803 - .L_802)
.L_802:
        /*00a8*/ 	.word	0x00000008
.L_803:


//--------------------- .nv.info.contiguous_reduce_f64 --------------------------
	.section	.nv.info.contiguous_reduce_f64,"",@"SHT_CUDA_INFO"
	.sectionflags	@""
	.align	4


	//----- nvinfo : EIATTR_CUDA_API_VERSION
	.align		4
        /*0000*/ 	.byte	0x04, 0x37
        /*0002*/ 	.short	(.L_805 - .L_804)
.L_804:
        /*0004*/ 	.word	0x00000082


	//----- nvinfo : EIATTR_KPARAM_INFO
	.align		4
.L_805:
        /*0008*/ 	.byte	0x04, 0x17
        /*000a*/ 	.short	(.L_807 - .L_806)
.L_806:
        /*000c*/ 	.word	0x00000000
        /*0010*/ 	.short	0x0002
        /*0012*/ 	.short	0x0010
        /*0014*/ 	.byte	0x00, 0xf0, 0x21, 0x00


	//----- nvinfo : EIATTR_KPARAM_INFO
	.align		4
.L_807:
        /*0018*/ 	.byte	0x04, 0x17
        /*001a*/ 	.short	(.L_809 - .L_808)
.L_808:
        /*001c*/ 	.word	0x00000000
        /*0020*/ 	.short	0x0001
        /*0022*/ 	.short	0x0008
        /*0024*/ 	.byte	0x00, 0xf5, 0x21, 0x00


	//----- nvinfo : EIATTR_KPARAM_INFO
	.align		4
.L_809:
        /*0028*/ 	.byte	0x04, 0x17
        /*002a*/ 	.short	(.L_811 - .L_810)
.L_810:
        /*002c*/ 	.word	0x00000000
        /*0030*/ 	.short	0x0000
        /*0032*/ 	.short	0x0000
        /*0034*/ 	.byte	0x00, 0xf5, 0x21, 0x00


	//----- nvinfo : EIATTR_SPARSE_MMA_MASK
	.align		4
.L_811:
        /*0038*/ 	.byte	0x03, 0x50
        /*003a*/ 	.short	0x0000


	//----- nvinfo : EIATTR_MAXREG_COUNT
	.align		4
        /*003c*/ 	.byte	0x03, 0x1b
        /*003e*/ 	.short	0x00ff


	//----- nvinfo : EIATTR_NUM_BARRIERS
	.align		4
        /*0040*/ 	.byte	0x02, 0x4c
        /*0042*/ 	.byte	0x01
	.zero		1


	//----- nvinfo : EIATTR_MERCURY_ISA_VERSION
	.align		4
        /*0044*/ 	.byte	0x03, 0x5f
        /*0046*/ 	.short	0x0101


	//----- nvinfo : EIATTR_VRC_CTA_INIT_COUNT
	.align		4
        /*0048*/ 	.byte	0x02, 0x4a
	.zero		1
	.zero		1


	//----- nvinfo : EIATTR_EXIT_INSTR_OFFSETS
	.align		4
        /*004c*/ 	.byte	0x04, 0x1c
        /*004e*/ 	.short	(.L_813 - .L_812)


	//   ....[0]....
.L_812:
        /*0050*/ 	.word	0x00000340


	//   ....[1]....
        /*0054*/ 	.word	0x000004e0


	//   ....[2]....
        /*0058*/ 	.word	0x00000560


	//----- nvinfo : EIATTR_CRS_STACK_SIZE
	.align		4
.L_813:
        /*005c*/ 	.byte	0x04, 0x1e
        /*005e*/ 	.short	(.L_815 - .L_814)
.L_814:
        /*0060*/ 	.word	0x00000000


	//----- nvinfo : EIATTR_CBANK_PARAM_SIZE
	.align		4
.L_815:
        /*0064*/ 	.byte	0x03, 0x19
        /*0066*/ 	.short	0x0018


	//----- nvinfo : EIATTR_PARAM_CBANK
	.align		4
        /*0068*/ 	.byte	0x04, 0x0a
        /*006a*/ 	.short	(.L_817 - .L_816)
	.align		4
.L_816:
        /*006c*/ 	.word	index@(.nv.constant0.contiguous_reduce_f64)
        /*0070*/ 	.short	0x0380
        /*0072*/ 	.short	0x0018


	//----- nvinfo : EIATTR_SW_WAR
	.align		4
.L_817:
        /*0074*/ 	.byte	0x04, 0x36
        /*0076*/ 	.short	(.L_819 - .L_818)
.L_818:
        /*0078*/ 	.word	0x00000008
.L_819:


//--------------------- .nv.info.contiguous_reduce33_f32 --------------------------
	.section	.nv.info.contiguous_reduce33_f32,"",@"SHT_CUDA_INFO"
	.sectionflags	@""
	.align	4


	//----- nvinfo : EIATTR_CUDA_API_VERSION
	.align		4
        /*0000*/ 	.byte	0x04, 0x37
        /*0002*/ 	.short	(.L_821 - .L_820)
.L_820:
        /*0004*/ 	.word	0x00000082


	//----- nvinfo : EIATTR_KPARAM_INFO
	.align		4
.L_821:
        /*0008*/ 	.byte	0x04, 0x17
        /*000a*/ 	.short	(.L_823 - .L_822)
.L_822:
        /*000c*/ 	.word	0x00000000
        /*0010*/ 	.short	0x0004
        /*0012*/ 	.short	0x0020
        /*0014*/ 	.byte	0x00, 0xf0, 0x21, 0x00


	//----- nvinfo : EIATTR_KPARAM_INFO
	.align		4
.L_823:
        /*0018*/ 	.byte	0x04, 0x17
        /*001a*/ 	.short	(.L_825 - .L_824)
.L_824:
        /*001c*/ 	.word	0x00000000
        /*0020*/ 	.short	0x0003
        /*0022*/ 	.short	0x0018
        /*0024*/ 	.byte	0x00, 0xf0, 0x21, 0x00


	//----- nvinfo : EIATTR_KPARAM_INFO
	.align		4
.L_825:
        /*0028*/ 	.byte	0x04, 0x17
        /*002a*/ 	.short	(.L_827 - .L_826)
.L_826:
        /*002c*/ 	.word	0x00000000
        /*0030*/ 	.short	0x0002
        /*0032*/ 	.short	0x0010
        /*0034*/ 	.byte	0x00, 0xf0, 0x21, 0x00


	//----- nvinfo : EIATTR_KPARAM_INFO
	.align		4
.L_827:
        /*0038*/ 	.byte	0x04, 0x17
        /*003a*/ 	.short	(.L_829 - .L_828)
.L_828:
        /*003c*/ 	.word	0x00000000
        /*0040*/ 	.short	0x0001
        /*0042*/ 	.short	0x0008
        /*0044*/ 	.byte	0x00, 0xf5, 0x21, 0x00


	//----- nvinfo : EIATTR_KPARAM_INFO
	.align		4
.L_829:
        /*0048*/ 	.byte	0x04, 0x17
        /*004a*/ 	.short	(.L_831 - .L_830)
.L_830:
        /*004c*/ 	.word	0x00000000
        /*0050*/ 	.short	0x0000
        /*0052*/ 	.short	0x0000
        /*0054*/ 	.byte	0x00, 0xf5, 0x21, 0x00


	//----- nvinfo : EIATTR_SPARSE_MMA_MASK
	.align		4
.L_831:
        /*0058*/ 	.byte	0x03, 0x50
        /*005a*/ 	.short	0x0000


	//----- nvinfo : EIATTR_MAXREG_COUNT
	.align		4
        /*005c*/ 	.byte	0x03, 0x1b
        /*005e*/ 	.short	0x00ff


	//----- nvinfo : EIATTR_NUM_BARRIERS
	.align		4
        /*0060*/ 	.byte	0x02, 0x4c
        /*0062*/ 	.byte	0x01
	.zero		1


	//----- nvinfo : EIATTR_MERCURY_ISA_VERSION
	.align		4
        /*0064*/ 	.byte	0x03, 0x5f
        /*0066*/ 	.short	0x0101


	//----- nvinfo : EIATTR_VRC_CTA_INIT_COUNT
	.align		4
        /*0068*/ 	.byte	0x02, 0x4a
	.zero		1
	.zero		1


	//----- nvinfo : EIATTR_EXIT_INSTR_OFFSETS
	.align		4
        /*006c*/ 	.byte	0x04, 0x1c
        /*006e*/ 	.short	(.L_833 - .L_832)


	//   ....[0]....
.L_832:
        /*0070*/ 	.word	0x00000150


	//   ....[1]....
        /*0074*/ 	.word	0x000001e0


	//   ....[2]....
        /*0078*/ 	.word	0x00000810


	//----- nvinfo : EIATTR_CBANK_PARAM_SIZE
	.align		4
.L_833:
        /*007c*/ 	.byte	0x03, 0x19
        /*007e*/ 	.short	0x0028


	//----- nvinfo : EIATTR_PARAM_CBANK
	.align		4
        /*0080*/ 	.byte	0x04, 0x0a
        /*0082*/ 	.short	(.L_835 - .L_834)
	.align		4
.L_834:
        /*0084*/ 	.word	index@(.nv.constant0.contiguous_reduce33_f32)
        /*0088*/ 	.short	0x0380
        /*008a*/ 	.short	0x0028


	//----- nvinfo : EIATTR_SW_WAR
	.align		4
.L_835:
        /*008c*/ 	.byte	0x04, 0x36
        /*008e*/ 	.short	(.L_837 - .L_836)
.L_836:
        /*0090*/ 	.word	0x00000008
.L_837:


//--------------------- .nv.info.contiguous_reduce3_f32 --------------------------
	.section	.nv.info.contiguous_reduce3_f32,"",@"SHT_CUDA_INFO"
	.sectionflags	@""
	.align	4


	//----- nvinfo : EIATTR_CUDA_API_VERSION
	.align		4
        /*0000*/ 	.byte	0x04, 0x37
        /*0002*/ 	.short	(.L_839 - .L_838)
.L_838:
        /*0004*/ 	.word	0x00000082


	//----- nvinfo : EIATTR_KPARAM_INFO
	.align		4
.L_839:
        /*0008*/ 	.byte	0x04, 0x17
        /*000a*/ 	.short	(.L_841 - .L_840)
.L_840:
        /*000c*/ 	.word	0x00000000
        /*0010*/ 	.short	0x0006
        /*0012*/ 	.short	0x0030
        /*0014*/ 	.byte	0x00, 0xf0, 0x21, 0x00


	//----- nvinfo : EIATTR_KPARAM_INFO
	.align		4
.L_841:
        /*0018*/ 	.byte	0x04, 0x17
        /*001a*/ 	.short	(.L_843 - .L_842)
.L_842:
        /*001c*/ 	.word	0x00000000
        /*0020*/ 	.short	0x0005
        /*0022*/ 	.short	0x0028
        /*0024*/ 	.byte	0x00, 0xf0, 0x21, 0x00


	//----- nvinfo : EIATTR_KPARAM_INFO
	.align		4
.L_843:
        /*0028*/ 	.byte	0x04, 0x17
        /*002a*/ 	.short	(.L_845 - .L_844)
.L_844:
        /*002c*/ 	.word	0x00000000
        /*0030*/ 	.short	0x0004
        /*0032*/ 	.short	0x0020
        /*0034*/ 	.byte	0x00, 0xf0, 0x21, 0x00


	//----- nvinfo : EIATTR_KPARAM_INFO
	.align		4
.L_845:
        /*0038*/ 	.byte	0x04, 0x17
        /*003a*/ 	.short	(.L_847 - .L_846)
.L_846:
        /*003c*/ 	.word	0x00000000
        /*0040*/ 	.short	0x0003
        /*0042*/ 	.short	0x0018
        /*0044*/ 	.byte	0x00, 0xf5, 0x21, 0x00


	//----- nvinfo : EIATTR_KPARAM_INFO
	.align		4
.L_847:
        /*0048*/ 	.byte	0x04, 0x17
        /*004a*/ 	.short	(.L_849 - .L_848)
.L_848:
        /*004c*/ 	.word	0x00000000
        /*0050*/ 	.short	0x0002
        /*0052*/ 	.short	0x0010
        /*0054*/ 	.byte	0x00, 0xf5, 0x21, 0x00


	//----- nvinfo : EIATTR_KPARAM_INFO
	.align		4
.L_849:
        /*0058*/ 	.byte	0x04, 0x17
        /*005a*/ 	.short	(.L_851 - .L_850)
.L_850:
        /*005c*/ 	.word	0x00000000
        /*0060*/ 	.short	0x0001
        /*0062*/ 	.short	0x0008
        /*0064*/ 	.byte	0x00, 0xf5, 0x21, 0x00


	//----- nvinfo : EIATTR_KPARAM_INFO
	.align		4
.L_851:
        /*0068*/ 	.byte	0x04, 0x17
        /*006a*/ 	.short	(.L_853 - .L_852)
.L_852:
        /*006c*/ 	.word	0x00000000
        /*0070*/ 	.short	0x0000
        /*0072*/ 	.short	0x0000
        /*0074*/ 	.byte	0x00, 0xf5, 0x21, 0x00


	//----- nvinfo : EIATTR_SPARSE_MMA_MASK
	.align		4
.L_853:
        /*0078*/ 	.byte	0x03, 0x50
        /*007a*/ 	.short	0x0000


	//----- nvinfo : EIATTR_MAXREG_COUNT
	.align		4
        /*007c*/ 	.byte	0x03, 0x1b
        /*007e*/ 	.short	0x00ff


	//----- nvinfo : EIATTR_NUM_BARRIERS
	.align		4
        /*0080*/ 	.byte	0x02, 0x4c
        /*0082*/ 	.byte	0x01
	.zero		1


	//----- nvinfo : EIATTR_MERCURY_ISA_VERSION
	.align		4
        /*0084*/ 	.byte	0x03, 0x5f
        /*0086*/ 	.short	0x0101


	//----- nvinfo : EIATTR_VRC_CTA_INIT_COUNT
	.align		4
        /*0088*/ 	.byte	0x02, 0x4a
	.zero		1
	.zero		1


	//----- nvinfo : EIATTR_EXIT_INSTR_OFFSETS
	.align		4
        /*008c*/ 	.byte	0x04, 0x1c
        /*008e*/ 	.short	(.L_855 - .L_854)


	//   ....[0]....
.L_854:
        /*0090*/ 	.word	0x00000150


	//   ....[1]....
        /*0094*/ 	.word	0x00003120


	//   ....[2]....
        /*0098*/ 	.word	0x000037c0


	//----- nvinfo : EIATTR_CRS_STACK_SIZE
	.align		4
.L_855:
        /*009c*/ 	.byte	0x04, 0x1e
        /*009e*/ 	.short	(.L_857 - .L_856)
.L_856:
        /*00a0*/ 	.word	0x00000000


	//----- nvinfo : EIATTR_CBANK_PARAM_SIZE
	.align		4
.L_857:
        /*00a4*/ 	.byte	0x03, 0x19
        /*00a6*/ 	.short	0x0038


	//----- nvinfo : EIATTR_PARAM_CBANK
	.align		4
        /*00a8*/ 	.byte	0x04, 0x0a
        /*00aa*/ 	.short	(.L_859 - .L_858)
	.align		4
.L_858:
        /*00ac*/ 	.word	index@(.nv.constant0.contiguous_reduce3_f32)
        /*00b0*/ 	.short	0x0380
        /*00b2*/ 	.short	0x0038


	//----- nvinfo : EIATTR_SW_WAR
	.align		4
.L_859:
        /*00b4*/ 	.byte	0x04, 0x36
        /*00b6*/ 	.short	(.L_861 - .L_860)
.L_860:
        /*00b8*/ 	.word	0x00000008
.L_861:


//--------------------- .nv.info.contiguous_reduce22_f32 --------------------------
	.section	.nv.info.contiguous_reduce22_f32,"",@"SHT_CUDA_INFO"
	.sectionflags	@""
	.align	4


	//----- nvinfo : EIATTR_CUDA_API_VERSION
	.align		4
        /*0000*/ 	.byte	0x04, 0x37
        /*0002*/ 	.short	(.L_863 - .L_862)
.L_862:
        /*0004*/ 	.word	0x00000082


	//----- nvinfo : EIATTR_KPARAM_INFO
	.align		4
.L_863:
        /*0008*/ 	.byte	0x04, 0x17
        /*000a*/ 	.short	(.L_865 - .L_864)
.L_864:
        /*000c*/ 	.word	0x00000000
        /*0010*/ 	.short	0x0003
        /*0012*/ 	.short	0x0018
        /*0014*/ 	.byte	0x00, 0xf0, 0x21, 0x00


	//----- nvinfo : EIATTR_KPARAM_INFO
	.align		4
.L_865:
        /*0018*/ 	.byte	0x04, 0x17
        /*001a*/ 	.short	(.L_867 - .L_866)
.L_866:
        /*001c*/ 	.word	0x00000000
        /*0020*/ 	.short	0x0002
        /*0022*/ 	.short	0x0010
        /*0024*/ 	.byte	0x00, 0xf0, 0x21, 0x00


	//----- nvinfo : EIATTR_KPARAM_INFO
	.align		4
.L_867:
        /*0028*/ 	.byte	0x04, 0x17
        /*002a*/ 	.short	(.L_869 - .L_868)
.L_868:
        /*002c*/ 	.word	0x00000000
        /*0030*/ 	.short	0x0001
        /*0032*/ 	.short	0x0008
        /*0034*/ 	.byte	0x00, 0xf5, 0x21, 0x00


	//----- nvinfo : EIATTR_KPARAM_INFO
	.align		4
.L_869:
        /*0038*/ 	.byte	0x04, 0x17
        /*003a*/ 	.short	(.L_871 - .L_870)
.L_870:
        /*003c*/ 	.word	0x00000000
        /*0040*/ 	.short	0x0000
        /*0042*/ 	.short	0x0000
        /*0044*/ 	.byte	0x00, 0xf5, 0x21, 0x00


	//----- nvinfo : EIATTR_SPARSE_MMA_MASK
	.align		4
.L_871:
        /*0048*/ 	.byte	0x03, 0x50
        /*004a*/ 	.short	0x0000


	//----- nvinfo : EIATTR_MAXREG_COUNT
	.align		4
        /*004c*/ 	.byte	0x03, 0x1b
        /*004e*/ 	.short	0x00ff


	//----- nvinfo : EIATTR_NUM_BARRIERS
	.align		4
        /*0050*/ 	.byte	0x02, 0x4c
        /*0052*/ 	.byte	0x01
	.zero		1


	//----- nvinfo : EIATTR_MERCURY_ISA_VERSION
	.align		4
        /*0054*/ 	.byte	0x03, 0x5f
        /*0056*/ 	.short	0x0101


	//----- nvinfo : EIATTR_VRC_CTA_INIT_COUNT
	.align		4
        /*0058*/ 	.byte	0x02, 0x4a
	.zero		1
	.zero		1


	//----- nvinfo : EIATTR_EXIT_INSTR_OFFSETS
	.align		4
        /*005c*/ 	.byte	0x04, 0x1c
        /*005e*/ 	.short	(.L_873 - .L_872)


	//   ....[0]....
.L_872:
        /*0060*/ 	.word	0x000003f0


	//   ....[1]....
        /*0064*/ 	.word	0x00000590


	//   ....[2]....
        /*0068*/ 	.word	0x000006a0


	//----- nvinfo : EIATTR_CRS_STACK_SIZE
	.align		4
.L_873:
        /*006c*/ 	.byte	0x04, 0x1e
        /*006e*/ 	.short	(.L_875 - .L_874)
.L_874:
        /*0070*/ 	.word	0x00000000


	//----- nvinfo : EIATTR_CBANK_PARAM_SIZE
	.align		4
.L_875:
        /*0074*/ 	.byte	0x03, 0x19
        /*0076*/ 	.short	0x0020


	//----- nvinfo : EIATTR_PARAM_CBANK
	.align		4
        /*0078*/ 	.byte	0x04, 0x0a
        /*007a*/ 	.short	(.L_877 - .L_876)
	.align		4
.L_876:
        /*007c*/ 	.word	index@(.nv.constant0.contiguous_reduce22_f32)
        /*0080*/ 	.short	0x0380
        /*0082*/ 	.short	0x0020


	//----- nvinfo : EIATTR_SW_WAR
	.align		4
.L_877:
        /*0084*/ 	.byte	0x04, 0x36
        /*0086*/ 	.short	(.L_879 - .L_878)
.L_878:
        /*0088*/ 	.word	0x00000008
.L_879:


//--------------------- .nv.info.contiguous_reduce2_f32 --------------------------
	.section	.nv.info.contiguous_reduce2_f32,"",@"SHT_CUDA_INFO"
	.sectionflags	@""
	.align	4


	//----- nvinfo : EIATTR_CUDA_API_VERSION
	.align		4
        /*0000*/ 	.byte	0x04, 0x37
        /*0002*/ 	.short	(.L_881 - .L_880)
.L_880:
        /*0004*/ 	.word	0x00000082


	//----- nvinfo : EIATTR_KPARAM_INFO
	.align		4
.L_881:
        /*0008*/ 	.byte	0x04, 0x17
        /*000a*/ 	.short	(.L_883 - .L_882)
.L_882:
        /*000c*/ 	.word	0x00000000
        /*0010*/ 	.short	0x0006
        /*0012*/ 	.short	0x0030
        /*0014*/ 	.byte	0x00, 0xf0, 0x21, 0x00


	//----- nvinfo : EIATTR_KPARAM_INFO
	.align		4
.L_883:
        /*0018*/ 	.byte	0x04, 0x17
        /*001a*/ 	.short	(.L_885 - .L_884)
.L_884:
        /*001c*/ 	.word	0x00000000
        /*0020*/ 	.short	0x0005
        /*0022*/ 	.short	0x0028
        /*0024*/ 	.byte	0x00, 0xf0, 0x21, 0x00


	//----- nvinfo : EIATTR_KPARAM_INFO
	.align		4
.L_885:
        /*0028*/ 	.byte	0x04, 0x17
        /*002a*/ 	.short	(.L_887 - .L_886)
.L_886:
        /*002c*/ 	.word	0x00000000
        /*0030*/ 	.short	0x0004
        /*0032*/ 	.short	0x0020
        /*0034*/ 	.byte	0x00, 0xf0, 0x21, 0x00


	//----- nvinfo : EIATTR_KPARAM_INFO
	.align		4
.L_887:
        /*0038*/ 	.byte	0x04, 0x17
        /*003a*/ 	.short	(.L_889 - .L_888)
.L_888:
        /*003c*/ 	.word	0x00000000
        /*0040*/ 	.short	0x0003
        /*0042*/ 	.short	0x0018
        /*0044*/ 	.byte	0x00, 0xf5, 0x21, 0x00


	//----- nvinfo : EIATTR_KPARAM_INFO
	.align		4
.L_889:
        /*0048*/ 	.byte	0x04, 0x17
        /*004a*/ 	.short	(.L_891 - .L_890)
.L_890:
        /*004c*/ 	.word	0x00000000
        /*0050*/ 	.short	0x0002
        /*0052*/ 	.short	0x0010
        /*0054*/ 	.byte	0x00, 0xf5, 0x21, 0x00


	//----- nvinfo : EIATTR_KPARAM_INFO
	.align		4
.L_891:
        /*0058*/ 	.byte	0x04, 0x17
        /*005a*/ 	.short	(.L_893 - .L_892)
.L_892:
        /*005c*/ 	.word	0x00000000
        /*0060*/ 	.short	0x0001
        /*0062*/ 	.short	0x0008
        /*0064*/ 	.byte	0x00, 0xf5, 0x21, 0x00


	//----- nvinfo : EIATTR_KPARAM_INFO
	.align		4
.L_893:
        /*0068*/ 	.byte	0x04, 0x17
        /*006a*/ 	.short	(.L_895 - .L_894)
.L_894:
        /*006c*/ 	.word	0x00000000
        /*0070*/ 	.short	0x0000
        /*0072*/ 	.short	0x0000
        /*0074*/ 	.byte	0x00, 0xf5, 0x21, 0x00


	//----- nvinfo : EIATTR_SPARSE_MMA_MASK
	.align		4
.L_895:
        /*0078*/ 	.byte	0x03, 0x50
        /*007a*/ 	.short	0x0000


	//----- nvinfo : EIATTR_MAXREG_COUNT
	.align		4
        /*007c*/ 	.byte	0x03, 0x1b
        /*007e*/ 	.short	0x00ff


	//----- nvinfo : EIATTR_NUM_BARRIERS
	.align		4
        /*0080*/ 	.byte	0x02, 0x4c
        /*0082*/ 	.byte	0x01
	.zero		1


	//----- nvinfo : EIATTR_MERCURY_ISA_VERSION
	.align		4
        /*0084*/ 	.byte	0x03, 0x5f
        /*0086*/ 	.short	0x0101


	//----- nvinfo : EIATTR_VRC_CTA_INIT_COUNT
	.align		4
        /*0088*/ 	.byte	0x02, 0x4a
	.zero		1
	.zero		1


	//----- nvinfo : EIATTR_EXIT_INSTR_OFFSETS
	.align		4
        /*008c*/ 	.byte	0x04, 0x1c
        /*008e*/ 	.short	(.L_897 - .L_896)


	//   ....[0]....
.L_896:
        /*0090*/ 	.word	0x000067e0


	//   ....[1]....
        /*0094*/ 	.word	0x00006980


	//   ....[2]....
        /*0098*/ 	.word	0x00006a90


	//----- nvinfo : EIATTR_CRS_STACK_SIZE
	.align		4
.L_897:
        /*009c*/ 	.byte	0x04, 0x1e
        /*009e*/ 	.short	(.L_899 - .L_898)
.L_898:
        /*00a0*/ 	.word	0x00000000


	//----- nvinfo : EIATTR_CBANK_PARAM_SIZE
	.align		4
.L_899:
        /*00a4*/ 	.byte	0x03, 0x19
        /*00a6*/ 	.short	0x0038


	//----- nvinfo : EIATTR_PARAM_CBANK
	.align		4
        /*00a8*/ 	.byte	0x04, 0x0a
        /*00aa*/ 	.short	(.L_901 - .L_900)
	.align		4
.L_900:
        /*00ac*/ 	.word	index@(.nv.constant0.contiguous_reduce2_f32)
        /*00b0*/ 	.short	0x0380
        /*00b2*/ 	.short	0x0038


	//----- nvinfo : EIATTR_SW_WAR
	.align		4
.L_901:
        /*00b4*/ 	.byte	0x04, 0x36
        /*00b6*/ 	.short	(.L_903 - .L_902)
.L_902:
        /*00b8*/ 	.word	0x00000008
.L_903:


//--------------------- .nv.info.uncontiguous_reduce_f32 --------------------------
	.section	.nv.info.uncontiguous_reduce_f32,"",@"SHT_CUDA_INFO"
	.sectionflags	@""
	.align	4


	//----- nvinfo : EIATTR_CUDA_API_VERSION
	.align		4
        /*0000*/ 	.byte	0x04, 0x37
        /*0002*/ 	.short	(.L_905 - .L_904)
.L_904:
        /*0004*/ 	.word	0x00000082


	//----- nvinfo : EIATTR_KPARAM_INFO
	.align		4
.L_905:
        /*0008*/ 	.byte	0x04, 0x17
        /*000a*/ 	.short	(.L_907 - .L_906)
.L_906:
        /*000c*/ 	.word	0x00000000
        /*0010*/ 	.short	0x0005
        /*0012*/ 	.short	0x0028
        /*0014*/ 	.byte	0x00, 0xf0, 0x21, 0x00


	//----- nvinfo : EIATTR_KPARAM_INFO
	.align		4
.L_907:
        /*0018*/ 	.byte	0x04, 0x17
        /*001a*/ 	.short	(.L_909 - .L_908)
.L_908:
        /*001c*/ 	.word	0x00000000
        /*0020*/ 	.short	0x0004
        /*0022*/ 	.short	0x0020
        /*0024*/ 	.byte	0x00, 0xf0, 0x21, 0x00


	//----- nvinfo : EIATTR_KPARAM_INFO
	.align		4
.L_909:
        /*0028*/ 	.byte	0x04, 0x17
        /*002a*/ 	.short	(.L_911 - .L_910)
.L_910:
        /*002c*/ 	.word	0x00000000
        /*0030*/ 	.short	0x0003
        /*0032*/ 	.short	0x0018
        /*0034*/ 	.byte	0x00, 0xf5, 0x21, 0x00


	//----- nvinfo : EIATTR_KPARAM_INFO
	.align		4
.L_911:
        /*0038*/ 	.byte	0x04, 0x17
        /*003a*/ 	.short	(.L_913 - .L_912)
.L_912:
        /*003c*/ 	.word	0x00000000
        /*0040*/ 	.short	0x0002
        /*0042*/ 	.short	0x0010
        /*0044*/ 	.byte	0x00, 0xf5, 0x21, 0x00


	//----- nvinfo : EIATTR_KPARAM_INFO
	.align		4
.L_913:
        /*0048*/ 	.byte	0x04, 0x17
        /*004a*/ 	.short	(.L_915 - .L_914)
.L_914:
        /*004c*/ 	.word	0x00000000
        /*0050*/ 	.short	0x0001
        /*0052*/ 	.short	0x0008
        /*0054*/ 	.byte	0x00, 0xf5, 0x21, 0x00


	//----- nvinfo : EIATTR_KPARAM_INFO
	.align		4
.L_915:
        /*0058*/ 	.byte	0x04, 0x17
        /*005a*/ 	.short	(.L_917 - .L_916)
.L_916:
        /*005c*/ 	.word	0x00000000
        /*0060*/ 	.short	0x0000
        /*0062*/ 	.short	0x0000
        /*0064*/ 	.byte	0x00, 0xf5, 0x21, 0x00


	//----- nvinfo : EIATTR_SPARSE_MMA_MASK
	.align		4
.L_917:
        /*0068*/ 	.byte	0x03, 0x50
        /*006a*/ 	.short	0x0000


	//----- nvinfo : EIATTR_MAXREG_COUNT
	.align		4
        /*006c*/ 	.byte	0x03, 0x1b
        /*006e*/ 	.short	0x00ff


	//----- nvinfo : EIATTR_NUM_BARRIERS
	.align		4
        /*0070*/ 	.byte	0x02, 0x4c
        /*0072*/ 	.byte	0x01
	.zero		1


	//----- nvinfo : EIATTR_MERCURY_ISA_VERSION
	.align		4
        /*0074*/ 	.byte	0x03, 0x5f
        /*0076*/ 	.short	0x0101


	//----- nvinfo : EIATTR_VRC_CTA_INIT_COUNT
	.align		4
        /*0078*/ 	.byte	0x02, 0x4a
	.zero		1
	.zero		1


	//----- nvinfo : EIATTR_EXIT_INSTR_OFFSETS
	.align		4
        /*007c*/ 	.byte	0x04, 0x1c
        /*007e*/ 	.short	(.L_919 - .L_918)


	//   ....[0]....
.L_918:
        /*0080*/ 	.word	0x00006a10


	//   ....[1]....
        /*0084*/ 	.word	0x00006bb0


	//   ....[2]....
        /*0088*/ 	.word	0x00006c30


	//----- nvinfo : EIATTR_CRS_STACK_SIZE
	.align		4
.L_919:
        /*008c*/ 	.byte	0x04, 0x1e
        /*008e*/ 	.short	(.L_921 - .L_920)
.L_920:
        /*0090*/ 	.word	0x00000000


	//----- nvinfo : EIATTR_CBANK_PARAM_SIZE
	.align		4
.L_921:
        /*0094*/ 	.byte	0x03, 0x19
        /*0096*/ 	.short	0x0030


	//----- nvinfo : EIATTR_PARAM_CBANK
	.align		4
        /*0098*/ 	.byte	0x04, 0x0a
        /*009a*/ 	.short	(.L_923 - .L_922)
	.align		4
.L_922:
        /*009c*/ 	.word	index@(.nv.constant0.uncontiguous_reduce_f32)
        /*00a0*/ 	.short	0x0380
        /*00a2*/ 	.short	0x0030


	//----- nvinfo : EIATTR_SW_WAR
	.align		4
.L_923:
        /*00a4*/ 	.byte	0x04, 0x36
        /*00a6*/ 	.short	(.L_925 - .L_924)
.L_924:
        /*00a8*/ 	.word	0x00000008
.L_925:


//--------------------- .nv.info.contiguous_reduce_f32 --------------------------
	.section	.nv.info.contiguous_reduce_f32,"",@"SHT_CUDA_INFO"
	.sectionflags	@""
	.align	4


	//----- nvinfo : EIATTR_CUDA_API_VERSION
	.align		4
        /*0000*/ 	.byte	0x04, 0x37
        /*0002*/ 	.short	(.L_927 - .L_926)
.L_926:
        /*0004*/ 	.word	0x00000082


	//----- nvinfo : EIATTR_KPARAM_INFO
	.align		4
.L_927:
        /*0008*/ 	.byte	0x04, 0x17
        /*000a*/ 	.short	(.L_929 - .L_928)
.L_928:
        /*000c*/ 	.word	0x00000000
        /*0010*/ 	.short	0x0002
        /*0012*/ 	.short	0x0010
        /*0014*/ 	.byte	0x00, 0xf0, 0x21, 0x00


	//----- nvinfo : EIATTR_KPARAM_INFO
	.align		4
.L_929:
        /*0018*/ 	.byte	0x04, 0x17
        /*001a*/ 	.short	(.L_931 - .L_930)
.L_930:
        /*001c*/ 	.word	0x00000000
        /*0020*/ 	.short	0x0001
        /*0022*/ 	.short	0x0008
        /*0024*/ 	.byte	0x00, 0xf5, 0x21, 0x00


	//----- nvinfo : EIATTR_KPARAM_INFO
	.align		4
.L_931:
        /*0028*/ 	.byte	0x04, 0x17
        /*002a*/ 	.short	(.L_933 - .L_932)
.L_932:
        /*002c*/ 	.word	0x00000000
        /*0030*/ 	.short	0x0000
        /*0032*/ 	.short	0x0000
        /*0034*/ 	.byte	0x00, 0xf5, 0x21, 0x00


	//----- nvinfo : EIATTR_SPARSE_MMA_MASK
	.align		4
.L_933:
        /*0038*/ 	.byte	0x03, 0x50
        /*003a*/ 	.short	0x0000


	//----- nvinfo : EIATTR_MAXREG_COUNT
	.align		4
        /*003c*/ 	.byte	0x03, 0x1b
        /*003e*/ 	.short	0x00ff


	//----- nvinfo : EIATTR_NUM_BARRIERS
	.align		4
        /*0040*/ 	.byte	0x02, 0x4c
        /*0042*/ 	.byte	0x01
	.zero		1


	//----- nvinfo : EIATTR_MERCURY_ISA_VERSION
	.align		4
        /*0044*/ 	.byte	0x03, 0x5f
        /*0046*/ 	.short	0x0101


	//----- nvinfo : EIATTR_VRC_CTA_INIT_COUNT
	.align		4
        /*0048*/ 	.byte	0x02, 0x4a
	.zero		1
	.zero		1


	//----- nvinfo : EIATTR_EXIT_INSTR_OFFSETS
	.align		4
        /*004c*/ 	.byte	0x04, 0x1c
        /*004e*/ 	.short	(.L_935 - .L_934)


	//   ....[0]....
.L_934:
        /*0050*/ 	.word	0x00000340


	//   ....[1]....
        /*0054*/ 	.word	0x000004e0


	//   ....[2]....
        /*0058*/ 	.word	0x00000560


	//----- nvinfo : EIATTR_CRS_STACK_SIZE
	.align		4
.L_935:
        /*005c*/ 	.byte	0x04, 0x1e
        /*005e*/ 	.short	(.L_937 - .L_936)
.L_936:
        /*0060*/ 	.word	0x00000000


	//----- nvinfo : EIATTR_CBANK_PARAM_SIZE
	.align		4
.L_937:
        /*0064*/ 	.byte	0x03, 0x19
        /*0066*/ 	.short	0x0018


	//----- nvinfo : EIATTR_PARAM_CBANK
	.align		4
        /*0068*/ 	.byte	0x04, 0x0a
        /*006a*/ 	.short	(.L_939 - .L_938)
	.align		4
.L_938:
        /*006c*/ 	.word	index@(.nv.constant0.contiguous_reduce_f32)
        /*0070*/ 	.short	0x0380
        /*0072*/ 	.short	0x0018


	//----- nvinfo : EIATTR_SW_WAR
	.align		4
.L_939:
        /*0074*/ 	.byte	0x04, 0x36
        /*0076*/ 	.short	(.L_941 - .L_940)
.L_940:
        /*0078*/ 	.word	0x00000008
.L_941:


//--------------------- .nv.info.contiguous_reduce33_u64 --------------------------
	.section	.nv.info.contiguous_reduce33_u64,"",@"SHT_CUDA_INFO"
	.sectionflags	@""
	.align	4


	//----- nvinfo : EIATTR_CUDA_API_VERSION
	.align		4
        /*0000*/ 	.byte	0x04, 0x37
        /*0002*/ 	.short	(.L_943 - .L_942)
.L_942:
        /*0004*/ 	.word	0x00000082


	//----- nvinfo : EIATTR_KPARAM_INFO
	.align		4
.L_943:
        /*0008*/ 	.byte	0x04, 0x17
        /*000a*/ 	.short	(.L_945 - .L_944)
.L_944:
        /*000c*/ 	.word	0x00000000
        /*0010*/ 	.short	0x0004
        /*0012*/ 	.short	0x0020
        /*0014*/ 	.byte	0x00, 0xf0, 0x21, 0x00


	//----- nvinfo : EIATTR_KPARAM_INFO
	.align		4
.L_945:
        /*0018*/ 	.byte	0x04, 0x17
        /*001a*/ 	.short	(.L_947 - .L_946)
.L_946:
        /*001c*/ 	.word	0x00000000
        /*0020*/ 	.short	0x0003
        /*0022*/ 	.short	0x0018
        /*0024*/ 	.byte	0x00, 0xf0, 0x21, 0x00


	//----- nvinfo : EIATTR_KPARAM_INFO
	.align		4
.L_947:
        /*0028*/ 	.byte	0x04, 0x17
        /*002a*/ 	.short	(.L_949 - .L_948)
.L_948:
        /*002c*/ 	.word	0x00000000
        /*0030*/ 	.short	0x0002
        /*0032*/ 	.short	0x0010
        /*0034*/ 	.byte	0x00, 0xf0, 0x21, 0x00


	//----- nvinfo : EIATTR_KPARAM_INFO
	.align		4
.L_949:
        /*0038*/ 	.byte	0x04, 0x17
        /*003a*/ 	.short	(.L_951 - .L_950)
.L_950:
        /*003c*/ 	.word	0x00000000
        /*0040*/ 	.short	0x0001
        /*0042*/ 	.short	0x0008
        /*0044*/ 	.byte	0x00, 0xf5, 0x21, 0x00


	//----- nvinfo : EIATTR_KPARAM_INFO
	.align		4
.L_951:
        /*0048*/ 	.byte	0x04, 0x17
        /*004a*/ 	.short	(.L_953 - .L_952)
.L_952:
        /*004c*/ 	.word	0x00000000
        /*0050*/ 	.short	0x0000
        /*0052*/ 	.short	0x0000
        /*0054*/ 	.byte	0x00, 0xf5, 0x21, 0x00


	//----- nvinfo : EIATTR_SPARSE_MMA_MASK
	.align		4
.L_953:
        /*0058*/ 	.byte	0x03, 0x50
        /*005a*/ 	.short	0x0000


	//----- nvinfo : EIATTR_MAXREG_COUNT
	.align		4
        /*005c*/ 	.byte	0x03, 0x1b
        /*005e*/ 	.short	0x00ff


	//----- nvinfo : EIATTR_NUM_BARRIERS
	.align		4
        /*0060*/ 	.byte	0x02, 0x4c
        /*0062*/ 	.byte	0x01
	.zero		1


	//----- nvinfo : EIATTR_MERCURY_ISA_VERSION
	.align		4
        /*0064*/ 	.byte	0x03, 0x5f
        /*0066*/ 	.short	0x0101


	//----- nvinfo : EIATTR_VRC_CTA_INIT_COUNT
	.align		4
        /*0068*/ 	.byte	0x02, 0x4a
	.zero		1
	.zero		1


	//----- nvinfo : EIATTR_EXIT_INSTR_OFFSETS
	.align		4
        /*006c*/ 	.byte	0x04, 0x1c
        /*006e*/ 	.short	(.L_955 - .L_954)


	//   ....[0]....
.L_954:
        /*0070*/ 	.word	0x00000150


	//   ....[1]....
        /*0074*/ 	.word	0x000001e0


	//   ....[2]....
        /*0078*/ 	.word	0x00000820


	//----- nvinfo : EIATTR_CBANK_PARAM_SIZE
	.align		4
.L_955:
        /*007c*/ 	.byte	0x03, 0x19
        /*007e*/ 	.short	0x0028


	//----- nvinfo : EIATTR_PARAM_CBANK
	.align		4
        /*0080*/ 	.byte	0x04, 0x0a
        /*0082*/ 	.short	(.L_957 - .L_956)
	.align		4
.L_956:
        /*0084*/ 	.word	index@(.nv.constant0.contiguous_reduce33_u64)
        /*0088*/ 	.short	0x0380
        /*008a*/ 	.short	0x0028


	//----- nvinfo : EIATTR_SW_WAR
	.align		4
.L_957:
        /*008c*/ 	.byte	0x04, 0x36
        /*008e*/ 	.short	(.L_959 - .L_958)
.L_958:
        /*0090*/ 	.word	0x00000008
.L_959:


//--------------------- .nv.info.contiguous_reduce3_u64 --------------------------
	.section	.nv.info.contiguous_reduce3_u64,"",@"SHT_CUDA_INFO"
	.sectionflags	@""
	.align	4


	//----- nvinfo : EIATTR_CUDA_API_VERSION
	.align		4
        /*0000*/ 	.byte	0x04, 0x37
        /*0002*/ 	.short	(.L_961 - .L_960)
.L_960:
        /*0004*/ 	.word	0x00000082


	//----- nvinfo : EIATTR_KPARAM_INFO
	.align		4
.L_961:
        /*0008*/ 	.byte	0x04, 0x17
        /*000a*/ 	.short	(.L_963 - .L_962)
.L_962:
        /*000c*/ 	.word	0x00000000
        /*0010*/ 	.short	0x0006
        /*0012*/ 	.short	0x0030
        /*0014*/ 	.byte	0x00, 0xf0, 0x21, 0x00


	//----- nvinfo : EIATTR_KPARAM_INFO
	.align		4
.L_963:
        /*0018*/ 	.byte	0x04, 0x17
        /*001a*/ 	.short	(.L_965 - .L_964)
.L_964:
        /*001c*/ 	.word	0x00000000
        /*0020*/ 	.short	0x0005
        /*0022*/ 	.short	0x0028
        /*0024*/ 	.byte	0x00, 0xf0, 0x21, 0x00


	//----- nvinfo : EIATTR_KPARAM_INFO
	.align		4
.L_965:
        /*0028*/ 	.byte	0x04, 0x17
        /*002a*/ 	.short	(.L_967 - .L_966)
.L_966:
        /*002c*/ 	.word	0x00000000
        /*0030*/ 	.short	0x0004
        /*0032*/ 	.short	0x0020
        /*0034*/ 	.byte	0x00, 0xf0, 0x21, 0x00


	//----- nvinfo : EIATTR_KPARAM_INFO
	.align		4
.L_967:
        /*0038*/ 	.byte	0x04, 0x17
        /*003a*/ 	.short	(.L_969 - .L_968)
.L_968:
        /*003c*/ 	.word	0x00000000
        /*0040*/ 	.short	0x0003
        /*0042*/ 	.short	0x0018
        /*0044*/ 	.byte	0x00, 0xf5, 0x21, 0x00


	//----- nvinfo : EIATTR_KPARAM_INFO
	.align		4
.L_969:
        /*0048*/ 	.byte	0x04, 0x17
        /*004a*/ 	.short	(.L_971 - .L_970)
.L_970:
        /*004c*/ 	.word	0x00000000
        /*0050*/ 	.short	0x0002
        /*0052*/ 	.short	0x0010
        /*0054*/ 	.byte	0x00, 0xf5, 0x21, 0x00


	//----- nvinfo : EIATTR_KPARAM_INFO
	.align		4
.L_971:
        /*0058*/ 	.byte	0x04, 0x17
        /*005a*/ 	.short	(.L_973 - .L_972)
.L_972:
        /*005c*/ 	.word	0x00000000
        /*0060*/ 	.short	0x0001
        /*0062*/ 	.short	0x0008
        /*0064*/ 	.byte	0x00, 0xf5, 0x21, 0x00


	//----- nvinfo : EIATTR_KPARAM_INFO
	.align		4
.L_973:
        /*0068*/ 	.byte	0x04, 0x17
        /*006a*/ 	.short	(.L_975 - .L_974)
.L_974:
        /*006c*/ 	.word	0x00000000
        /*0070*/ 	.short	0x0000
        /*0072*/ 	.short	0x0000
        /*0074*/ 	.byte	0x00, 0xf5, 0x21, 0x00


	//----- nvinfo : EIATTR_SPARSE_MMA_MASK
	.align		4
.L_975:
        /*0078*/ 	.byte	0x03, 0x50
        /*007a*/ 	.short	0x0000


	//----- nvinfo : EIATTR_MAXREG_COUNT
	.align		4
        /*007c*/ 	.byte	0x03, 0x1b
        /*007e*/ 	.short	0x00ff


	//----- nvinfo : EIATTR_NUM_BARRIERS
	.align		4
        /*0080*/ 	.byte	0x02, 0x4c
        /*0082*/ 	.byte	0x01
	.zero		1


	//----- nvinfo : EIATTR_MERCURY_ISA_VERSION
	.align		4
        /*0084*/ 	.byte	0x03, 0x5f
        /*0086*/ 	.short	0x0101


	//----- nvinfo : EIATTR_VRC_CTA_INIT_COUNT
	.align		4
        /*0088*/ 	.byte	0x02, 0x4a
	.zero		1
	.zero		1


	//----- nvinfo : EIATTR_EXIT_INSTR_OFFSETS
	.align		4
        /*008c*/ 	.byte	0x04, 0x1c
        /*008e*/ 	.short	(.L_977 - .L_976)


	//   ....[0]....
.L_976:
        /*0090*/ 	.word	0x00000150


	//   ....[1]....
        /*0094*/ 	.word	0x00003120


	//   ....[2]....
        /*0098*/ 	.word	0x000037d0


	//----- nvinfo : EIATTR_CRS_STACK_SIZE
	.align		4
.L_977:
        /*009c*/ 	.byte	0x04, 0x1e
        /*009e*/ 	.short	(.L_979 - .L_978)
.L_978:
        /*00a0*/ 	.word	0x00000000


	//----- nvinfo : EIATTR_CBANK_PARAM_SIZE
	.align		4
.L_979:
        /*00a4*/ 	.byte	0x03, 0x19
        /*00a6*/ 	.short	0x0038


	//----- nvinfo : EIATTR_PARAM_CBANK
	.align		4
        /*00a8*/ 	.byte	0x04, 0x0a
        /*00aa*/ 	.short	(.L_981 - .L_980)
	.align		4
.L_980:
        /*00ac*/ 	.word	index@(.nv.constant0.contiguous_reduce3_u64)
        /*00b0*/ 	.short	0x0380
        /*00b2*/ 	.short	0x0038


	//----- nvinfo : EIATTR_SW_WAR
	.align		4
.L_981:
        /*00b4*/ 	.byte	0x04, 0x36
        /*00b6*/ 	.short	(.L_983 - .L_982)
.L_982:
        /*00b8*/ 	.word	0x00000008
.L_983:


//--------------------- .nv.info.contiguous_reduce22_u64 --------------------------
	.section	.nv.info.contiguous_reduce22_u64,"",@"SHT_CUDA_INFO"
	.sectionflags	@""
	.align	4


	//----- nvinfo : EIATTR_CUDA_API_VERSION
	.align		4
        /*0000*/ 	.byte	0x04, 0x37
        /*0002*/ 	.short	(.L_985 - .L_984)
.L_984:
        /*0004*/ 	.word	0x00000082


	//----- nvinfo : EIATTR_KPARAM_INFO
	.align		4
.L_985:
        /*0008*/ 	.byte	0x04, 0x17
        /*000a*/ 	.short	(.L_987 - .L_986)
.L_986:
        /*000c*/ 	.word	0x00000000
        /*0010*/ 	.short	0x0003
        /*0012*/ 	.short	0x0018
        /*0014*/ 	.byte	0x00, 0xf0, 0x21, 0x00


	//----- nvinfo : EIATTR_KPARAM_INFO
	.align		4
.L_987:
        /*0018*/ 	.byte	0x04, 0x17
        /*001a*/ 	.short	(.L_989 - .L_988)
.L_988:
        /*001c*/ 	.word	0x00000000
        /*0020*/ 	.short	0x0002
        /*0022*/ 	.short	0x0010
        /*0024*/ 	.byte	0x00, 0xf0, 0x21, 0x00


	//----- nvinfo : EIATTR_KPARAM_INFO
	.align		4
.L_989:
        /*0028*/ 	.byte	0x04, 0x17
        /*002a*/ 	.short	(.L_991 - .L_990)
.L_990:
        /*002c*/ 	.word	0x00000000
        /*0030*/ 	.short	0x0001
        /*0032*/ 	.short	0x0008
        /*0034*/ 	.byte	0x00, 0xf5, 0x21, 0x00


	//----- nvinfo : EIATTR_KPARAM_INFO
	.align		4
.L_991:
        /*0038*/ 	.byte	0x04, 0x17
        /*003a*/ 	.short	(.L_993 - .L_992)
.L_992:
        /*003c*/ 	.word	0x00000000
        /*0040*/ 	.short	0x0000
        /*0042*/ 	.short	0x0000
        /*0044*/ 	.byte	0x00, 0xf5, 0x21, 0x00


	//----- nvinfo : EIATTR_SPARSE_MMA_MASK
	.align		4
.L_993:
        /*0048*/ 	.byte	0x03, 0x50
        /*004a*/ 	.short	0x0000


	//----- nvinfo : EIATTR_MAXREG_COUNT
	.align		4
        /*004c*/ 	.byte	0x03, 0x1b
        /*004e*/ 	.short	0x00ff


	//----- nvinfo : EIATTR_NUM_BARRIERS
	.align		4
        /*0050*/ 	.byte	0x02, 0x4c
        /*0052*/ 	.byte	0x01
	.zero		1


	//----- nvinfo : EIATTR_MERCURY_ISA_VERSION
	.align		4
        /*0054*/ 	.byte	0x03, 0x5f
        /*0056*/ 	.short	0x0101


	//----- nvinfo : EIATTR_VRC_CTA_INIT_COUNT
	.align		4
        /*0058*/ 	.byte	0x02, 0x4a
	.zero		1
	.zero		1


	//----- nvinfo : EIATTR_EXIT_INSTR_OFFSETS
	.align		4
        /*005c*/ 	.byte	0x04, 0x1c
        /*005e*/ 	.short	(.L_995 - .L_994)


	//   ....[0]....
.L_994:
        /*0060*/ 	.word	0x00000420


	//   ....[1]....
        /*0064*/ 	.word	0x00000620


	//   ....[2]....
        /*0068*/ 	.word	0x00000730


	//----- nvinfo : EIATTR_CRS_STACK_SIZE
	.align		4
.L_995:
        /*006c*/ 	.byte	0x04, 0x1e
        /*006e*/ 	.short	(.L_997 - .L_996)
.L_996:
        /*0070*/ 	.word	0x00000000


	//----- nvinfo : EIATTR_CBANK_PARAM_SIZE
	.align		4
.L_997:
        /*0074*/ 	.byte	0x03, 0x19
        /*0076*/ 	.short	0x0020


	//----- nvinfo : EIATTR_PARAM_CBANK
	.align		4
        /*0078*/ 	.byte	0x04, 0x0a
        /*007a*/ 	.short	(.L_999 - .L_998)
	.align		4
.L_998:
        /*007c*/ 	.word	index@(.nv.constant0.contiguous_reduce22_u64)
        /*0080*/ 	.short	0x0380
        /*0082*/ 	.short	0x0020


	//----- nvinfo : EIATTR_SW_WAR
	.align		4
.L_999:
        /*0084*/ 	.byte	0x04, 0x36
        /*0086*/ 	.short	(.L_1001 - .L_1000)
.L_1000:
        /*0088*/ 	.word	0x00000008
.L_1001:


//--------------------- .nv.info.contiguous_reduce2_u64 --------------------------
	.section	.nv.info.contiguous_reduce2_u64,"",@"SHT_CUDA_INFO"
	.sectionflags	@""
	.align	4


	//----- nvinfo : EIATTR_CUDA_API_VERSION
	.align		4
        /*0000*/ 	.byte	0x04, 0x37
        /*0002*/ 	.short	(.L_1003 - .L_1002)
.L_1002:
        /*0004*/ 	.word	0x00000082


	//----- nvinfo : EIATTR_KPARAM_INFO
	.align		4
.L_1003:
        /*0008*/ 	.byte	0x04, 0x17
        /*000a*/ 	.short	(.L_1005 - .L_1004)
.L_1004:
        /*000c*/ 	.word	0x00000000
        /*0010*/ 	.short	0x0006
        /*0012*/ 	.short	0x0030
        /*0014*/ 	.byte	0x00, 0xf0, 0x21, 0x00


	//----- nvinfo : EIATTR_KPARAM_INFO
	.align		4
.L_1005:
        /*0018*/ 	.byte	0x04, 0x17
        /*001a*/ 	.short	(.L_1007 - .L_1006)
.L_1006:
        /*001c*/ 	.word	0x00000000
        /*0020*/ 	.short	0x0005
        /*0022*/ 	.short	0x0028
        /*0024*/ 	.byte	0x00, 0xf0, 0x21, 0x00


	//----- nvinfo : EIATTR_KPARAM_INFO
	.align		4
.L_1007:
        /*0028*/ 	.byte	0x04, 0x17
        /*002a*/ 	.short	(.L_1009 - .L_1008)
.L_1008:
        /*002c*/ 	.word	0x00000000
        /*0030*/ 	.short	0x0004
        /*0032*/ 	.short	0x0020
        /*0034*/ 	.byte	0x00, 0xf0, 0x21, 0x00


	//----- nvinfo : EIATTR_KPARAM_INFO
	.align		4
.L_1009:
        /*0038*/ 	.byte	0x04, 0x17
        /*003a*/ 	.short	(.L_1011 - .L_1010)
.L_1010:
        /*003c*/ 	.word	0x00000000
        /*0040*/ 	.short	0x0003
        /*0042*/ 	.short	0x0018
        /*0044*/ 	.byte	0x00, 0xf5, 0x21, 0x00


	//----- nvinfo : EIATTR_KPARAM_INFO
	.align		4
.L_1011:
        /*0048*/ 	.byte	0x04, 0x17
        /*004a*/ 	.short	(.L_1013 - .L_1012)
.L_1012:
        /*004c*/ 	.word	0x00000000
        /*0050*/ 	.short	0x0002
        /*0052*/ 	.short	0x0010
        /*0054*/ 	.byte	0x00, 0xf5, 0x21, 0x00


	//----- nvinfo : EIATTR_KPARAM_INFO
	.align		4
.L_1013:
        /*0058*/ 	.byte	0x04, 0x17
        /*005a*/ 	.short	(.L_1015 - .L_1014)
.L_1014:
        /*005c*/ 	.word	0x00000000
        /*0060*/ 	.short	0x0001
        /*0062*/ 	.short	0x0008
        /*0064*/ 	.byte	0x00, 0xf5, 0x21, 0x00


	//----- nvinfo : EIATTR_KPARAM_INFO
	.align		4
.L_1015:
        /*0068*/ 	.byte	0x04, 0x17
        /*006a*/ 	.short	(.L_1017 - .L_1016)
.L_1016:
        /*006c*/ 	.word	0x00000000
        /*0070*/ 	.short	0x0000
        /*0072*/ 	.short	0x0000
        /*0074*/ 	.byte	0x00, 0xf5, 0x21, 0x00


	//----- nvinfo : EIATTR_SPARSE_MMA_MASK
	.align		4
.L_1017:
        /*0078*/ 	.byte	0x03, 0x50
        /*007a*/ 	.short	0x0000


	//----- nvinfo : EIATTR_MAXREG_COUNT
	.align		4
        /*007c*/ 	.byte	0x03, 0x1b
        /*007e*/ 	.short	0x00ff


	//----- nvinfo : EIATTR_NUM_BARRIERS
	.align		4
        /*0080*/ 	.byte	0x02, 0x4c
        /*0082*/ 	.byte	0x01
	.zero		1


	//----- nvinfo : EIATTR_MERCURY_ISA_VERSION
	.align		4
        /*0084*/ 	.byte	0x03, 0x5f
        /*0086*/ 	.short	0x0101


	//----- nvinfo : EIATTR_VRC_CTA_INIT_COUNT
	.align		4
        /*0088*/ 	.byte	0x02, 0x4a
	.zero		1
	.zero		1


	//----- nvinfo : EIATTR_EXIT_INSTR_OFFSETS
	.align		4
        /*008c*/ 	.byte	0x04, 0x1c
        /*008e*/ 	.short	(.L_1019 - .L_1018)


	//   ....[0]....
.L_1018:
        /*0090*/ 	.word	0x00006800


	//   ....[1]....
        /*0094*/ 	.word	0x00006a00


	//   ....[2]....
        /*0098*/ 	.word	0x00006b10


	//----- nvinfo : EIATTR_CRS_STACK_SIZE
	.align		4
.L_1019:
        /*009c*/ 	.byte	0x04, 0x1e
        /*009e*/ 	.short	(.L_1021 - .L_1020)
.L_1020:
        /*00a0*/ 	.word	0x00000000


	//----- nvinfo : EIATTR_CBANK_PARAM_SIZE
	.align		4
.L_1021:
        /*00a4*/ 	.byte	0x03, 0x19
        /*00a6*/ 	.short	0x0038


	//----- nvinfo : EIATTR_PARAM_CBANK
	.align		4
        /*00a8*/ 	.byte	0x04, 0x0a
        /*00aa*/ 	.short	(.L_1023 - .L_1022)
	.align		4
.L_1022:
        /*00ac*/ 	.word	index@(.nv.constant0.contiguous_reduce2_u64)
        /*00b0*/ 	.short	0x0380
        /*00b2*/ 	.short	0x0038


	//----- nvinfo : EIATTR_SW_WAR
	.align		4
.L_1023:
        /*00b4*/ 	.byte	0x04, 0x36
        /*00b6*/ 	.short	(.L_1025 - .L_1024)
.L_1024:
        /*00b8*/ 	.word	0x00000008
.L_1025:


//--------------------- .nv.info.uncontiguous_reduce_u64 --------------------------
	.section	.nv.info.uncontiguous_reduce_u64,"",@"SHT_CUDA_INFO"
	.sectionflags	@""
	.align	4


	//----- nvinfo : EIATTR_CUDA_API_VERSION
	.align		4
        /*0000*/ 	.byte	0x04, 0x37
        /*0002*/ 	.short	(.L_1027 - .L_1026)
.L_1026:
        /*0004*/ 	.word	0x00000082


	//----- nvinfo : EIATTR_KPARAM_INFO
	.align		4
.L_1027:
        /*0008*/ 	.byte	0x04, 0x17
        /*000a*/ 	.short	(.L_1029 - .L_1028)
.L_1028:
        /*000c*/ 	.word	0x00000000
        /*0010*/ 	.short	0x0005
        /*0012*/ 	.short	0x0028
        /*0014*/ 	.byte	0x00, 0xf0, 0x21, 0x00


	//----- nvinfo : EIATTR_KPARAM_INFO
	.align		4
.L_1029:
        /*0018*/ 	.byte	0x04, 0x17
        /*001a*/ 	.short	(.L_1031 - .L_1030)
.L_1030:
        /*001c*/ 	.word	0x00000000
        /*0020*/ 	.short	0x0004
        /*0022*/ 	.short	0x0020
        /*0024*/ 	.byte	0x00, 0xf0, 0x21, 0x00


	//----- nvinfo : EIATTR_KPARAM_INFO
	.align		4
.L_1031:
        /*0028*/ 	.byte	0x04, 0x17
        /*002a*/ 	.short	(.L_1033 - .L_1032)
.L_1032:
        /*002c*/ 	.word	0x00000000
        /*0030*/ 	.short	0x0003
        /*0032*/ 	.short	0x0018
        /*0034*/ 	.byte	0x00, 0xf5, 0x21, 0x00


	//----- nvinfo : EIATTR_KPARAM_INFO
	.align		4
.L_1033:
        /*0038*/ 	.byte	0x04, 0x17
        /*003a*/ 	.short	(.L_1035 - .L_1034)
.L_1034:
        /*003c*/ 	.word	0x00000000
        /*0040*/ 	.short	0x0002
        /*0042*/ 	.short	0x0010
        /*0044*/ 	.byte	0x00, 0xf5, 0x21, 0x00


	//----- nvinfo : EIATTR_KPARAM_INFO
	.align		4
.L_1035:
        /*0048*/ 	.byte	0x04, 0x17
        /*004a*/ 	.short	(.L_1037 - .L_1036)
.L_1036:
        /*004c*/ 	.word	0x00000000
        /*0050*/ 	.short	0x0001
        /*0052*/ 	.short	0x0008
        /*0054*/ 	.byte	0x00, 0xf5, 0x21, 0x00


	//----- nvinfo : EIATTR_KPARAM_INFO
	.align		4
.L_1037:
        /*0058*/ 	.byte	0x04, 0x17
        /*005a*/ 	.short	(.L_1039 - .L_1038)
.L_1038:
        /*005c*/ 	.word	0x00000000
        /*0060*/ 	.short	0x0000
        /*0062*/ 	.short	0x0000
        /*0064*/ 	.byte	0x00, 0xf5, 0x21, 0x00


	//----- nvinfo : EIATTR_SPARSE_MMA_MASK
	.align		4
.L_1039:
        /*0068*/ 	.byte	0x03, 0x50
        /*006a*/ 	.short	0x0000


	//----- nvinfo : EIATTR_MAXREG_COUNT
	.align		4
        /*006c*/ 	.byte	0x03, 0x1b
        /*006e*/ 	.short	0x00ff


	//----- nvinfo : EIATTR_NUM_BARRIERS
	.align		4
        /*0070*/ 	.byte	0x02, 0x4c
        /*0072*/ 	.byte	0x01
	.zero		1


	//----- nvinfo : EIATTR_MERCURY_ISA_VERSION
	.align		4
        /*0074*/ 	.byte	0x03, 0x5f
        /*0076*/ 	.short	0x0101


	//----- nvinfo : EIATTR_VRC_CTA_INIT_COUNT
	.align		4
        /*0078*/ 	.byte	0x02, 0x4a
	.zero		1
	.zero		1


	//----- nvinfo : EIATTR_EXIT_INSTR_OFFSETS
	.align		4
        /*007c*/ 	.byte	0x04, 0x1c
        /*007e*/ 	.short	(.L_1041 - .L_1040)


	//   ....[0]....
.L_1040:
        /*0080*/ 	.word	0x00006a30


	//   ....[1]....
        /*0084*/ 	.word	0x00006c30


	//   ....[2]....
        /*0088*/ 	.word	0x00006cb0


	//----- nvinfo : EIATTR_CRS_STACK_SIZE
	.align		4
.L_1041:
        /*008c*/ 	.byte	0x04, 0x1e
        /*008e*/ 	.short	(.L_1043 - .L_1042)
.L_1042:
        /*0090*/ 	.word	0x00000000


	//----- nvinfo : EIATTR_CBANK_PARAM_SIZE
	.align		4
.L_1043:
        /*0094*/ 	.byte	0x03, 0x19
        /*0096*/ 	.short	0x0030


	//----- nvinfo : EIATTR_PARAM_CBANK
	.align		4
        /*0098*/ 	.byte	0x04, 0x0a
        /*009a*/ 	.short	(.L_1045 - .L_1044)
	.align		4
.L_1044:
        /*009c*/ 	.word	index@(.nv.constant0.uncontiguous_reduce_u64)
        /*00a0*/ 	.short	0x0380
        /*00a2*/ 	.short	0x0030


	//----- nvinfo : EIATTR_SW_WAR
	.align		4
.L_1045:
        /*00a4*/ 	.byte	0x04, 0x36
        /*00a6*/ 	.short	(.L_1047 - .L_1046)
.L_1046:
        /*00a8*/ 	.word	0x00000008
.L_1047:


//--------------------- .nv.info.contiguous_reduce_u64 --------------------------
	.section	.nv.info.contiguous_reduce_u64,"",@"SHT_CUDA_INFO"
	.sectionflags	@""
	.align	4


	//----- nvinfo : EIATTR_CUDA_API_VERSION
	.align		4
        /*0000*/ 	.byte	0x04, 0x37
        /*0002*/ 	.short	(.L_1049 - .L_1048)
.L_1048:
        /*0004*/ 	.word	0x00000082


	//----- nvinfo : EIATTR_KPARAM_INFO
	.align		4
.L_1049:
        /*0008*/ 	.byte	0x04, 0x17
        /*000a*/ 	.short	(.L_1051 - .L_1050)
.L_1050:
        /*000c*/ 	.word	0x00000000
        /*0010*/ 	.short	0x0002
        /*0012*/ 	.short	0x0010
        /*0014*/ 	.byte	0x00, 0xf0, 0x21, 0x00


	//----- nvinfo : EIATTR_KPARAM_INFO
	.align		4
.L_1051:
        /*0018*/ 	.byte	0x04, 0x17
        /*001a*/ 	.short	(.L_1053 - .L_1052)
.L_1052:
        /*001c*/ 	.word	0x00000000
        /*0020*/ 	.short	0x0001
        /*0022*/ 	.short	0x0008
        /*0024*/ 	.byte	0x00, 0xf5, 0x21, 0x00


	//----- nvinfo : EIATTR_KPARAM_INFO
	.align		4
.L_1053:
        /*0028*/ 	.byte	0x04, 0x17
        /*002a*/ 	.short	(.L_1055 - .L_1054)
.L_1054:
        /*002c*/ 	.word	0x00000000
        /*0030*/ 	.short	0x0000
        /*0032*/ 	.short	0x0000
        /*0034*/ 	.byte	0x00, 0xf5, 0x21, 0x00


	//----- nvinfo : EIATTR_SPARSE_MMA_MASK
	.align		4
.L_1055:
        /*0038*/ 	.byte	0x03, 0x50
        /*003a*/ 	.short	0x0000


	//----- nvinfo : EIATTR_MAXREG_COUNT
	.align		4
        /*003c*/ 	.byte	0x03, 0x1b
        /*003e*/ 	.short	0x00ff


	//----- nvinfo : EIATTR_NUM_BARRIERS
	.align		4
        /*0040*/ 	.byte	0x02, 0x4c
        /*0042*/ 	.byte	0x01
	.zero		1


	//----- nvinfo : EIATTR_MERCURY_ISA_VERSION
	.align		4
        /*0044*/ 	.byte	0x03, 0x5f
        /*0046*/ 	.short	0x0101


	//----- nvinfo : EIATTR_VRC_CTA_INIT_COUNT
	.align		4
        /*0048*/ 	.byte	0x02, 0x4a
	.zero		1
	.zero		1


	//----- nvinfo : EIATTR_EXIT_INSTR_OFFSETS
	.align		4
        /*004c*/ 	.byte	0x04, 0x1c
        /*004e*/ 	.short	(.L_1057 - .L_1056)


	//   ....[0]....
.L_1056:
        /*0050*/ 	.word	0x00000360


	//   ....[1]....
        /*0054*/ 	.word	0x00000560


	//   ....[2]....
        /*0058*/ 	.word	0x000005e0


	//----- nvinfo : EIATTR_CRS_STACK_SIZE
	.align		4
.L_1057:
        /*005c*/ 	.byte	0x04, 0x1e
        /*005e*/ 	.short	(.L_1059 - .L_1058)
.L_1058:
        /*0060*/ 	.word	0x00000000


	//----- nvinfo : EIATTR_CBANK_PARAM_SIZE
	.align		4
.L_1059:
        /*0064*/ 	.byte	0x03, 0x19
        /*0066*/ 	.short	0x0018


	//----- nvinfo : EIATTR_PARAM_CBANK
	.align		4
        /*0068*/ 	.byte	0x04, 0x0a
        /*006a*/ 	.short	(.L_1061 - .L_1060)
	.align		4
.L_1060:
        /*006c*/ 	.word	index@(.nv.constant0.contiguous_reduce_u64)
        /*0070*/ 	.short	0x0380
        /*0072*/ 	.short	0x0018


	//----- nvinfo : EIATTR_SW_WAR
	.align		4
.L_1061:
        /*0074*/ 	.byte	0x04, 0x36
        /*0076*/ 	.short	(.L_1063 - .L_1062)
.L_1062:
        /*0078*/ 	.word	0x00000008
.L_1063:


//--------------------- .nv.info.contiguous_reduce33_u32 --------------------------
	.section	.nv.info.contiguous_reduce33_u32,"",@"SHT_CUDA_INFO"
	.sectionflags	@""
	.align	4


	//----- nvinfo : EIATTR_CUDA_API_VERSION
	.align		4
        /*0000*/ 	.byte	0x04, 0x37
        /*0002*/ 	.short	(.L_1065 - .L_1064)
.L_1064:
        /*0004*/ 	.word	0x00000082


	//----- nvinfo : EIATTR_KPARAM_INFO
	.align		4
.L_1065:
        /*0008*/ 	.byte	0x04, 0x17
        /*000a*/ 	.short	(.L_1067 - .L_1066)
.L_1066:
        /*000c*/ 	.word	0x00000000
        /*0010*/ 	.short	0x0004
        /*0012*/ 	.short	0x0020
        /*0014*/ 	.byte	0x00, 0xf0, 0x21, 0x00


	//----- nvinfo : EIATTR_KPARAM_INFO
	.align		4
.L_1067:
        /*0018*/ 	.byte	0x04, 0x17
        /*001a*/ 	.short	(.L_1069 - .L_1068)
.L_1068:
        /*001c*/ 	.word	0x00000000
        /*0020*/ 	.short	0x0003
        /*0022*/ 	.short	0x0018
        /*0024*/ 	.byte	0x00, 0xf0, 0x21, 0x00


	//----- nvinfo : EIATTR_KPARAM_INFO
	.align		4
.L_1069:
        /*0028*/ 	.byte	0x04, 0x17
        /*002a*/ 	.short	(.L_1071 - .L_1070)
.L_1070:
        /*002c*/ 	.word	0x00000000
        /*0030*/ 	.short	0x0002
        /*0032*/ 	.short	0x0010
        /*0034*/ 	.byte	0x00, 0xf0, 0x21, 0x00


	//----- nvinfo : EIATTR_KPARAM_INFO
	.align		4
.L_1071:
        /*0038*/ 	.byte	0x04, 0x17
        /*003a*/ 	.short	(.L_1073 - .L_1072)
.L_1072:
        /*003c*/ 	.word	0x00000000
        /*0040*/ 	.short	0x0001
        /*0042*/ 	.short	0x0008
        /*0044*/ 	.byte	0x00, 0xf5, 0x21, 0x00


	//----- nvinfo : EIATTR_KPARAM_INFO
	.align		4
.L_1073:
        /*0048*/ 	.byte	0x04, 0x17
        /*004a*/ 	.short	(.L_1075 - .L_1074)
.L_1074:
        /*004c*/ 	.word	0x00000000
        /*0050*/ 	.short	0x0000
        /*0052*/ 	.short	0x0000
        /*0054*/ 	.byte	0x00, 0xf5, 0x21, 0x00


	//----- nvinfo : EIATTR_SPARSE_MMA_MASK
	.align		4
.L_1075:
        /*0058*/ 	.byte	0x03, 0x50
        /*005a*/ 	.short	0x0000


	//----- nvinfo : EIATTR_MAXREG_COUNT
	.align		4
        /*005c*/ 	.byte	0x03, 0x1b
        /*005e*/ 	.short	0x00ff


	//----- nvinfo : EIATTR_NUM_BARRIERS
	.align		4
        /*0060*/ 	.byte	0x02, 0x4c
        /*0062*/ 	.byte	0x01
	.zero		1


	//----- nvinfo : EIATTR_MERCURY_ISA_VERSION
	.align		4
        /*0064*/ 	.byte	0x03, 0x5f
        /*0066*/ 	.short	0x0101


	//----- nvinfo : EIATTR_VRC_CTA_INIT_COUNT
	.align		4
        /*0068*/ 	.byte	0x02, 0x4a
	.zero		1
	.zero		1


	//----- nvinfo : EIATTR_EXIT_INSTR_OFFSETS
	.align		4
        /*006c*/ 	.byte	0x04, 0x1c
        /*006e*/ 	.short	(.L_1077 - .L_1076)


	//   ....[0]....
.L_1076:
        /*0070*/ 	.word	0x00000150


	//   ....[1]....
        /*0074*/ 	.word	0x000001e0


	//   ....[2]....
        /*0078*/ 	.word	0x000007a0


	//----- nvinfo : EIATTR_CBANK_PARAM_SIZE
	.align		4
.L_1077:
        /*007c*/ 	.byte	0x03, 0x19
        /*007e*/ 	.short	0x0028


	//----- nvinfo : EIATTR_PARAM_CBANK
	.align		4
        /*0080*/ 	.byte	0x04, 0x0a
        /*0082*/ 	.short	(.L_1079 - .L_1078)
	.align		4
.L_1078:
        /*0084*/ 	.word	index@(.nv.constant0.contiguous_reduce33_u32)
        /*0088*/ 	.short	0x0380
        /*008a*/ 	.short	0x0028


	//----- nvinfo : EIATTR_SW_WAR
	.align		4
.L_1079:
        /*008c*/ 	.byte	0x04, 0x36
        /*008e*/ 	.short	(.L_1081 - .L_1080)
.L_1080:
        /*0090*/ 	.word	0x00000008
.L_1081:


//--------------------- .nv.info.contiguous_reduce3_u32 --------------------------
	.section	.nv.info.contiguous_reduce3_u32,"",@"SHT_CUDA_INFO"
	.sectionflags	@""
	.align	4


	//----- nvinfo : EIATTR_CUDA_API_VERSION
	.align		4
        /*0000*/ 	.byte	0x04, 0x37
        /*0002*/ 	.short	(.L_1083 - .L_1082)
.L_1082:
        /*0004*/ 	.word	0x00000082


	//----- nvinfo : EIATTR_KPARAM_INFO
	.align		4
.L_1083:
        /*0008*/ 	.byte	0x04, 0x17
        /*000a*/ 	.short	(.L_1085 - .L_1084)
.L_1084:
        /*000c*/ 	.word	0x00000000
        /*0010*/ 	.short	0x0006
        /*0012*/ 	.short	0x0030
        /*0014*/ 	.byte	0x00, 0xf0, 0x21, 0x00


	//----- nvinfo : EIATTR_KPARAM_INFO
	.align		4
.L_1085:
        /*0018*/ 	.byte	0x04, 0x17
        /*001a*/ 	.short	(.L_1087 - .L_1086)
.L_1086:
        /*001c*/ 	.word	0x00000000
        /*0020*/ 	.short	0x0005
        /*0022*/ 	.short	0x0028
        /*0024*/ 	.byte	0x00, 0xf0, 0x21, 0x00


	//----- nvinfo : EIATTR_KPARAM_INFO
	.align		4
.L_1087:
        /*0028*/ 	.byte	0x04, 0x17
        /*002a*/ 	.short	(.L_1089 - .L_1088)
.L_1088:
        /*002c*/ 	.word	0x00000000
        /*0030*/ 	.short	0x0004
        /*0032*/ 	.short	0x0020
        /*0034*/ 	.byte	0x00, 0xf0, 0x21, 0x00


	//----- nvinfo : EIATTR_KPARAM_INFO
	.align		4
.L_1089:
        /*0038*/ 	.byte	0x04, 0x17
        /*003a*/ 	.short	(.L_1091 - .L_1090)
.L_1090:
        /*003c*/ 	.word	0x00000000
        /*0040*/ 	.short	0x0003
        /*0042*/ 	.short	0x0018
        /*0044*/ 	.byte	0x00, 0xf5, 0x21, 0x00


	//----- nvinfo : EIATTR_KPARAM_INFO
	.align		4
.L_1091:
        /*0048*/ 	.byte	0x04, 0x17
        /*004a*/ 	.short	(.L_1093 - .L_1092)
.L_1092:
        /*004c*/ 	.word	0x00000000
        /*0050*/ 	.short	0x0002
        /*0052*/ 	.short	0x0010
        /*0054*/ 	.byte	0x00, 0xf5, 0x21, 0x00


	//----- nvinfo : EIATTR_KPARAM_INFO
	.align		4
.L_1093:
        /*0058*/ 	.byte	0x04, 0x17
        /*005a*/ 	.short	(.L_1095 - .L_1094)
.L_1094:
        /*005c*/ 	.word	0x00000000
        /*0060*/ 	.short	0x0001
        /*0062*/ 	.short	0x0008
        /*0064*/ 	.byte	0x00, 0xf5, 0x21, 0x00


	//----- nvinfo : EIATTR_KPARAM_INFO
	.align		4
.L_1095:
        /*0068*/ 	.byte	0x04, 0x17
        /*006a*/ 	.short	(.L_1097 - .L_1096)
.L_1096:
        /*006c*/ 	.word	0x00000000
        /*0070*/ 	.short	0x0000
        /*0072*/ 	.short	0x0000
        /*0074*/ 	.byte	0x00, 0xf5, 0x21, 0x00


	//----- nvinfo : EIATTR_SPARSE_MMA_MASK
	.align		4
.L_1097:
        /*0078*/ 	.byte	0x03, 0x50
        /*007a*/ 	.short	0x0000


	//----- nvinfo : EIATTR_MAXREG_COUNT
	.align		4
        /*007c*/ 	.byte	0x03, 0x1b
        /*007e*/ 	.short	0x00ff


	//----- nvinfo : EIATTR_NUM_BARRIERS
	.align		4
        /*0080*/ 	.byte	0x02, 0x4c
        /*0082*/ 	.byte	0x01
	.zero		1


	//----- nvinfo : EIATTR_MERCURY_ISA_VERSION
	.align		4
        /*0084*/ 	.byte	0x03, 0x5f
        /*0086*/ 	.short	0x0101


	//----- nvinfo : EIATTR_VRC_CTA_INIT_COUNT
	.align		4
        /*0088*/ 	.byte	0x02, 0x4a
	.zero		1
	.zero		1


	//----- nvinfo : EIATTR_EXIT_INSTR_OFFSETS
	.align		4
        /*008c*/ 	.byte	0x04, 0x1c
        /*008e*/ 	.short	(.L_1099 - .L_1098)


	//   ....[0]....
.L_1098:
        /*0090*/ 	.word	0x00000150


	//   ....[1]....
        /*0094*/ 	.word	0x00003120


	//   ....[2]....
        /*0098*/ 	.word	0x00003750


	//----- nvinfo : EIATTR_CRS_STACK_SIZE
	.align		4
.L_1099:
        /*009c*/ 	.byte	0x04, 0x1e
        /*009e*/ 	.short	(.L_1101 - .L_1100)
.L_1100:
        /*00a0*/ 	.word	0x00000000


	//----- nvinfo : EIATTR_CBANK_PARAM_SIZE
	.align		4
.L_1101:
        /*00a4*/ 	.byte	0x03, 0x19
        /*00a6*/ 	.short	0x0038


	//----- nvinfo : EIATTR_PARAM_CBANK
	.align		4
        /*00a8*/ 	.byte	0x04, 0x0a
        /*00aa*/ 	.short	(.L_1103 - .L_1102)
	.align		4
.L_1102:
        /*00ac*/ 	.word	index@(.nv.constant0.contiguous_reduce3_u32)
        /*00b0*/ 	.short	0x0380
        /*00b2*/ 	.short	0x0038


	//----- nvinfo : EIATTR_SW_WAR
	.align		4
.L_1103:
        /*00b4*/ 	.byte	0x04, 0x36
        /*00b6*/ 	.short	(.L_1105 - .L_1104)
.L_1104:
        /*00b8*/ 	.word	0x00000008
.L_1105:


//--------------------- .nv.info.contiguous_reduce22_u32 --------------------------
	.section	.nv.info.contiguous_reduce22_u32,"",@"SHT_CUDA_INFO"
	.sectionflags	@""
	.align	4


	//----- nvinfo : EIATTR_CUDA_API_VERSION
	.align		4
        /*0000*/ 	.byte	0x04, 0x37
        /*0002*/ 	.short	(.L_1107 - .L_1106)
.L_1106:
        /*0004*/ 	.word	0x00000082


	//----- nvinfo : EIATTR_KPARAM_INFO
	.align		4
.L_1107:
        /*0008*/ 	.byte	0x04, 0x17
        /*000a*/ 	.short	(.L_1109 - .L_1108)
.L_1108:
        /*000c*/ 	.word	0x00000000
        /*0010*/ 	.short	0x0003
        /*0012*/ 	.short	0x0018
        /*0014*/ 	.byte	0x00, 0xf0, 0x21, 0x00


	//----- nvinfo : EIATTR_KPARAM_INFO
	.align		4
.L_1109:
        /*0018*/ 	.byte	0x04, 0x17
        /*001a*/ 	.short	(.L_1111 - .L_1110)
.L_1110:
        /*001c*/ 	.word	0x00000000
        /*0020*/ 	.short	0x0002
        /*0022*/ 	.short	0x0010
        /*0024*/ 	.byte	0x00, 0xf0, 0x21, 0x00


	//----- nvinfo : EIATTR_KPARAM_INFO
	.align		4
.L_1111:
        /*0028*/ 	.byte	0x04, 0x17
        /*002a*/ 	.short	(.L_1113 - .L_1112)
.L_1112:
        /*002c*/ 	.word	0x00000000
        /*0030*/ 	.short	0x0001
        /*0032*/ 	.short	0x0008
        /*0034*/ 	.byte	0x00, 0xf5, 0x21, 0x00


	//----- nvinfo : EIATTR_KPARAM_INFO
	.align		4
.L_1113:
        /*0038*/ 	.byte	0x04, 0x17
        /*003a*/ 	.short	(.L_1115 - .L_1114)
.L_1114:
        /*003c*/ 	.word	0x00000000
        /*0040*/ 	.short	0x0000
        /*0042*/ 	.short	0x0000
        /*0044*/ 	.byte	0x00, 0xf5, 0x21, 0x00


	//----- nvinfo : EIATTR_SPARSE_MMA_MASK
	.align		4
.L_1115:
        /*0048*/ 	.byte	0x03, 0x50
        /*004a*/ 	.short	0x0000


	//----- nvinfo : EIATTR_MAXREG_COUNT
	.align		4
        /*004c*/ 	.byte	0x03, 0x1b
        /*004e*/ 	.short	0x00ff


	//----- nvinfo : EIATTR_NUM_BARRIERS
	.align		4
        /*0050*/ 	.byte	0x02, 0x4c
        /*0052*/ 	.byte	0x01
	.zero		1


	//----- nvinfo : EIATTR_MERCURY_ISA_VERSION
	.align		4
        /*0054*/ 	.byte	0x03, 0x5f
        /*0056*/ 	.short	0x0101


	//----- nvinfo : EIATTR_VRC_CTA_INIT_COUNT
	.align		4
        /*0058*/ 	.byte	0x02, 0x4a
	.zero		1
	.zero		1


	//----- nvinfo : EIATTR_EXIT_INSTR_OFFSETS
	.align		4
        /*005c*/ 	.byte	0x04, 0x1c
        /*005e*/ 	.short	(.L_1117 - .L_1116)


	//   ....[0]....
.L_1116:
        /*0060*/ 	.word	0x000003f0


	//   ....[1]....
        /*0064*/ 	.word	0x00000590


	//   ....[2]....
        /*0068*/ 	.word	0x000006a0


	//----- nvinfo : EIATTR_CRS_STACK_SIZE
	.align		4
.L_1117:
        /*006c*/ 	.byte	0x04, 0x1e
        /*006e*/ 	.short	(.L_1119 - .L_1118)
.L_1118:
        /*0070*/ 	.word	0x00000000


	//----- nvinfo : EIATTR_CBANK_PARAM_SIZE
	.align		4
.L_1119:
        /*0074*/ 	.byte	0x03, 0x19
        /*0076*/ 	.short	0x0020


	//----- nvinfo : EIATTR_PARAM_CBANK
	.align		4
        /*0078*/ 	.byte	0x04, 0x0a
        /*007a*/ 	.short	(.L_1121 - .L_1120)
	.align		4
.L_1120:
        /*007c*/ 	.word	index@(.nv.constant0.contiguous_reduce22_u32)
        /*0080*/ 	.short	0x0380
        /*0082*/ 	.short	0x0020


	//----- nvinfo : EIATTR_SW_WAR
	.align		4
.L_1121:
        /*0084*/ 	.byte	0x04, 0x36
        /*0086*/ 	.short	(.L_1123 - .L_1122)
.L_1122:
        /*0088*/ 	.word	0x00000008
.L_1123:


//--------------------- .nv.info.contiguous_reduce2_u32 --------------------------
	.section	.nv.info.contiguous_reduce2_u32,"",@"SHT_CUDA_INFO"
	.sectionflags	@""
	.align	4


	//----- nvinfo : EIATTR_CUDA_API_VERSION
	.align		4
        /*0000*/ 	.byte	0x04, 0x37
        /*0002*/ 	.short	(.L_1125 - .L_1124)
.L_1124:
        /*0004*/ 	.word	0x00000082


	//----- nvinfo : EIATTR_KPARAM_INFO
	.align		4
.L_1125:
        /*0008*/ 	.byte	0x04, 0x17
        /*000a*/ 	.short	(.L_1127 - .L_1126)
.L_1126:
        /*000c*/ 	.word	0x00000000
        /*0010*/ 	.short	0x0006
        /*0012*/ 	.short	0x0030
        /*0014*/ 	.byte	0x00, 0xf0, 0x21, 0x00


	//----- nvinfo : EIATTR_KPARAM_INFO
	.align		4
.L_1127:
        /*0018*/ 	.byte	0x04, 0x17
        /*001a*/ 	.short	(.L_1129 - .L_1128)
.L_1128:
        /*001c*/ 	.word	0x00000000
        /*0020*/ 	.short	0x0005
        /*0022*/ 	.short	0x0028
        /*0024*/ 	.byte	0x00, 0xf0, 0x21, 0x00


	//----- nvinfo : EIATTR_KPARAM_INFO
	.align		4
.L_1129:
        /*0028*/ 	.byte	0x04, 0x17
        /*002a*/ 	.short	(.L_1131 - .L_1130)
.L_1130:
        /*002c*/ 	.word	0x00000000
        /*0030*/ 	.short	0x0004
        /*0032*/ 	.short	0x0020
        /*0034*/ 	.byte	0x00, 0xf0, 0x21, 0x00


	//----- nvinfo : EIATTR_KPARAM_INFO
	.align		4
.L_1131:
        /*0038*/ 	.byte	0x04, 0x17
        /*003a*/ 	.short	(.L_1133 - .L_1132)
.L_1132:
        /*003c*/ 	.word	0x00000000
        /*0040*/ 	.short	0x0003
        /*0042*/ 	.short	0x0018
        /*0044*/ 	.byte	0x00, 0xf5, 0x21, 0x00


	//----- nvinfo : EIATTR_KPARAM_INFO
	.align		4
.L_1133:
        /*0048*/ 	.byte	0x04, 0x17
        /*004a*/ 	.short	(.L_1135 - .L_1134)
.L_1134:
        /*004c*/ 	.word	0x00000000
        /*0050*/ 	.short	0x0002
        /*0052*/ 	.short	0x0010
        /*0054*/ 	.byte	0x00, 0xf5, 0x21, 0x00


	//----- nvinfo : EIATTR_KPARAM_INFO
	.align		4
.L_1135:
        /*0058*/ 	.byte	0x04, 0x17
        /*005a*/ 	.short	(.L_1137 - .L_1136)
.L_1136:
        /*005c*/ 	.word	0x00000000
        /*0060*/ 	.short	0x0001
        /*0062*/ 	.short	0x0008
        /*0064*/ 	.byte	0x00, 0xf5, 0x21, 0x00


	//----- nvinfo : EIATTR_KPARAM_INFO
	.align		4
.L_1137:
        /*0068*/ 	.byte	0x04, 0x17
        /*006a*/ 	.short	(.L_1139 - .L_1138)
.L_1138:
        /*006c*/ 	.word	0x00000000
        /*0070*/ 	.short	0x0000
        /*0072*/ 	.short	0x0000
        /*0074*/ 	.byte	0x00, 0xf5, 0x21, 0x00


	//----- nvinfo : EIATTR_SPARSE_MMA_MASK
	.align		4
.L_1139:
        /*0078*/ 	.byte	0x03, 0x50
        /*007a*/ 	.short	0x0000


	//----- nvinfo : EIATTR_MAXREG_COUNT
	.align		4
        /*007c*/ 	.byte	0x03, 0x1b
        /*007e*/ 	.short	0x00ff


	//----- nvinfo : EIATTR_NUM_BARRIERS
	.align		4
        /*0080*/ 	.byte	0x02, 0x4c
        /*0082*/ 	.byte	0x01
	.zero		1


	//----- nvinfo : EIATTR_MERCURY_ISA_VERSION
	.align		4
        /*0084*/ 	.byte	0x03, 0x5f
        /*0086*/ 	.short	0x0101


	//----- nvinfo : EIATTR_VRC_CTA_INIT_COUNT
	.align		4
        /*0088*/ 	.byte	0x02, 0x4a
	.zero		1
	.zero		1


	//----- nvinfo : EIATTR_EXIT_INSTR_OFFSETS
	.align		4
        /*008c*/ 	.byte	0x04, 0x1c
        /*008e*/ 	.short	(.L_1141 - .L_1140)


	//   ....[0]....
.L_1140:
        /*0090*/ 	.word	0x000067e0


	//   ....[1]....
        /*0094*/ 	.word	0x00006980


	//   ....[2]....
        /*0098*/ 	.word	0x00006a90


	//----- nvinfo : EIATTR_CRS_STACK_SIZE
	.align		4
.L_1141:
        /*009c*/ 	.byte	0x04, 0x1e
        /*009e*/ 	.short	(.L_1143 - .L_1142)
.L_1142:
        /*00a0*/ 	.word	0x00000000


	//----- nvinfo : EIATTR_CBANK_PARAM_SIZE
	.align		4
.L_1143:
        /*00a4*/ 	.byte	0x03, 0x19
        /*00a6*/ 	.short	0x0038


	//----- nvinfo : EIATTR_PARAM_CBANK
	.align		4
        /*00a8*/ 	.byte	0x04, 0x0a
        /*00aa*/ 	.short	(.L_1145 - .L_1144)
	.align		4
.L_1144:
        /*00ac*/ 	.word	index@(.nv.constant0.contiguous_reduce2_u32)
        /*00b0*/ 	.short	0x0380
        /*00b2*/ 	.short	0x0038


	//----- nvinfo : EIATTR_SW_WAR
	.align		4
.L_1145:
        /*00b4*/ 	.byte	0x04, 0x36
        /*00b6*/ 	.short	(.L_1147 - .L_1146)
.L_1146:
        /*00b8*/ 	.word	0x00000008
.L_1147:


//--------------------- .nv.info.uncontiguous_reduce_u32 --------------------------
	.section	.nv.info.uncontiguous_reduce_u32,"",@"SHT_CUDA_INFO"
	.sectionflags	@""
	.align	4


	//----- nvinfo : EIATTR_CUDA_API_VERSION
	.align		4
        /*0000*/ 	.byte	0x04, 0x37
        /*0002*/ 	.short	(.L_1149 - .L_1148)
.L_1148:
        /*0004*/ 	.word	0x00000082


	//----- nvinfo : EIATTR_KPARAM_INFO
	.align		4
.L_1149:
        /*0008*/ 	.byte	0x04, 0x17
        /*000a*/ 	.short	(.L_1151 - .L_1150)
.L_1150:
        /*000c*/ 	.word	0x00000000
        /*0010*/ 	.short	0x0005
        /*0012*/ 	.short	0x0028
        /*0014*/ 	.byte	0x00, 0xf0, 0x21, 0x00


	//----- nvinfo : EIATTR_KPARAM_INFO
	.align		4
.L_1151:
        /*0018*/ 	.byte	0x04, 0x17
        /*001a*/ 	.short	(.L_1153 - .L_1152)
.L_1152:
        /*001c*/ 	.word	0x00000000
        /*0020*/ 	.short	0x0004
        /*0022*/ 	.short	0x0020
        /*0024*/ 	.byte	0x00, 0xf0, 0x21, 0x00


	//----- nvinfo : EIATTR_KPARAM_INFO
	.align		4
.L_1153:
        /*0028*/ 	.byte	0x04, 0x17
        /*002a*/ 	.short	(.L_1155 - .L_1154)
.L_1154:
        /*002c*/ 	.word	0x00000000
        /*0030*/ 	.short	0x0003
        /*0032*/ 	.short	0x0018
        /*0034*/ 	.byte	0x00, 0xf5, 0x21, 0x00


	//----- nvinfo : EIATTR_KPARAM_INFO
	.align		4
.L_1155:
        /*0038*/ 	.byte	0x04, 0x17
        /*003a*/ 	.short	(.L_1157 - .L_1156)
.L_1156:
        /*003c*/ 	.word	0x00000000
        /*0040*/ 	.short	0x0002
        /*0042*/ 	.short	0x0010
        /*0044*/ 	.byte	0x00, 0xf5, 0x21, 0x00


	//----- nvinfo : EIATTR_KPARAM_INFO
	.align		4
.L_1157:
        /*0048*/ 	.byte	0x04, 0x17
        /*004a*/ 	.short	(.L_1159 - .L_1158)
.L_1158:
        /*004c*/ 	.word	0x00000000
        /*0050*/ 	.short	0x0001
        /*0052*/ 	.short	0x0008
        /*0054*/ 	.byte	0x00, 0xf5, 0x21, 0x00


	//----- nvinfo : EIATTR_KPARAM_INFO
	.align		4
.L_1159:
        /*0058*/ 	.byte	0x04, 0x17
        /*005a*/ 	.short	(.L_1161 - .L_1160)
.L_1160:
        /*005c*/ 	.word	0x00000000
        /*0060*/ 	.short	0x0000
        /*0062*/ 	.short	0x0000
        /*0064*/ 	.byte	0x00, 0xf5, 0x21, 0x00


	//----- nvinfo : EIATTR_SPARSE_MMA_MASK
	.align		4
.L_1161:
        /*0068*/ 	.byte	0x03, 0x50
        /*006a*/ 	.short	0x0000


	//----- nvinfo : EIATTR_MAXREG_COUNT
	.align		4
        /*006c*/ 	.byte	0x03, 0x1b
        /*006e*/ 	.short	0x00ff


	//----- nvinfo : EIATTR_NUM_BARRIERS
	.align		4
        /*0070*/ 	.byte	0x02, 0x4c
        /*0072*/ 	.byte	0x01
	.zero		1


	//----- nvinfo : EIATTR_MERCURY_ISA_VERSION
	.align		4
        /*0074*/ 	.byte	0x03, 0x5f
        /*0076*/ 	.short	0x0101


	//----- nvinfo : EIATTR_VRC_CTA_INIT_COUNT
	.align		4
        /*0078*/ 	.byte	0x02, 0x4a
	.zero		1
	.zero		1


	//----- nvinfo : EIATTR_EXIT_INSTR_OFFSETS
	.align		4
        /*007c*/ 	.byte	0x04, 0x1c
        /*007e*/ 	.short	(.L_1163 - .L_1162)


	//   ....[0]....
.L_1162:
        /*0080*/ 	.word	0x00006a10


	//   ....[1]....
        /*0084*/ 	.word	0x00006bb0


	//   ....[2]....
        /*0088*/ 	.word	0x00006c30


	//----- nvinfo : EIATTR_CRS_STACK_SIZE
	.align		4
.L_1163:
        /*008c*/ 	.byte	0x04, 0x1e
        /*008e*/ 	.short	(.L_1165 - .L_1164)
.L_1164:
        /*0090*/ 	.word	0x00000000


	//----- nvinfo : EIATTR_CBANK_PARAM_SIZE
	.align		4
.L_1165:
        /*0094*/ 	.byte	0x03, 0x19
        /*0096*/ 	.short	0x0030


	//----- nvinfo : EIATTR_PARAM_CBANK
	.align		4
        /*0098*/ 	.byte	0x04, 0x0a
        /*009a*/ 	.short	(.L_1167 - .L_1166)
	.align		4
.L_1166:
        /*009c*/ 	.word	index@(.nv.constant0.uncontiguous_reduce_u32)
        /*00a0*/ 	.short	0x0380
        /*00a2*/ 	.short	0x0030


	//----- nvinfo : EIATTR_SW_WAR
	.align		4
.L_1167:
        /*00a4*/ 	.byte	0x04, 0x36
        /*00a6*/ 	.short	(.L_1169 - .L_1168)
.L_1168:
        /*00a8*/ 	.word	0x00000008
.L_1169:


//--------------------- .nv.info.contiguous_reduce_u32 --------------------------
	.section	.nv.info.contiguous_reduce_u32,"",@"SHT_CUDA_INFO"
	.sectionflags	@""
	.align	4


	//----- nvinfo : EIATTR_CUDA_API_VERSION
	.align		4
        /*0000*/ 	.byte	0x04, 0x37
        /*0002*/ 	.short	(.L_1171 - .L_1170)
.L_1170:
        /*0004*/ 	.word	0x00000082


	//----- nvinfo : EIATTR_KPARAM_INFO
	.align		4
.L_1171:
        /*0008*/ 	.byte	0x04, 0x17
        /*000a*/ 	.short	(.L_1173 - .L_1172)
.L_1172:
        /*000c*/ 	.word	0x00000000
        /*0010*/ 	.short	0x0002
        /*0012*/ 	.short	0x0010
        /*0014*/ 	.byte	0x00, 0xf0, 0x21, 0x00


	//----- nvinfo : EIATTR_KPARAM_INFO
	.align		4
.L_1173:
        /*0018*/ 	.byte	0x04, 0x17
        /*001a*/ 	.short	(.L_1175 - .L_1174)
.L_1174:
        /*001c*/ 	.word	0x00000000
        /*0020*/ 	.short	0x0001
        /*0022*/ 	.short	0x0008
        /*0024*/ 	.byte	0x00, 0xf5, 0x21, 0x00


	//----- nvinfo : EIATTR_KPARAM_INFO
	.align		4
.L_1175:
        /*0028*/ 	.byte	0x04, 0x17
        /*002a*/ 	.short	(.L_1177 - .L_1176)
.L_1176:
        /*002c*/ 	.word	0x00000000
        /*0030*/ 	.short	0x0000
        /*0032*/ 	.short	0x0000
        /*0034*/ 	.byte	0x00, 0xf5, 0x21, 0x00


	//----- nvinfo : EIATTR_SPARSE_MMA_MASK
	.align		4
.L_1177:
        /*0038*/ 	.byte	0x03, 0x50
        /*003a*/ 	.short	0x0000


	//----- nvinfo : EIATTR_MAXREG_COUNT
	.align		4
        /*003c*/ 	.byte	0x03, 0x1b
        /*003e*/ 	.short	0x00ff


	//----- nvinfo : EIATTR_NUM_BARRIERS
	.align		4
        /*0040*/ 	.byte	0x02, 0x4c
        /*0042*/ 	.byte	0x01
	.zero		1


	//----- nvinfo : EIATTR_MERCURY_ISA_VERSION
	.align		4
        /*0044*/ 	.byte	0x03, 0x5f
        /*0046*/ 	.short	0x0101


	//----- nvinfo : EIATTR_VRC_CTA_INIT_COUNT
	.align		4
        /*0048*/ 	.byte	0x02, 0x4a
	.zero		1
	.zero		1


	//----- nvinfo : EIATTR_EXIT_INSTR_OFFSETS
	.align		4
        /*004c*/ 	.byte	0x04, 0x1c
        /*004e*/ 	.short	(.L_1179 - .L_1178)


	//   ....[0]....
.L_1178:
        /*0050*/ 	.word	0x00000340


	//   ....[1]....
        /*0054*/ 	.word	0x000004e0


	//   ....[2]....
        /*0058*/ 	.word	0x00000560


	//----- nvinfo : EIATTR_CRS_STACK_SIZE
	.align		4
.L_1179:
        /*005c*/ 	.byte	0x04, 0x1e
        /*005e*/ 	.short	(.L_1181 - .L_1180)
.L_1180:
        /*0060*/ 	.word	0x00000000


	//----- nvinfo : EIATTR_CBANK_PARAM_SIZE
	.align		4
.L_1181:
        /*0064*/ 	.byte	0x03, 0x19
        /*0066*/ 	.short	0x0018


	//----- nvinfo : EIATTR_PARAM_CBANK
	.align		4
        /*0068*/ 	.byte	0x04, 0x0a
        /*006a*/ 	.short	(.L_1183 - .L_1182)
	.align		4
.L_1182:
        /*006c*/ 	.word	index@(.nv.constant0.contiguous_reduce_u32)
        /*0070*/ 	.short	0x0380
        /*0072*/ 	.short	0x0018


	//----- nvinfo : EIATTR_SW_WAR
	.align		4
.L_1183:
        /*0074*/ 	.byte	0x04, 0x36
        /*0076*/ 	.short	(.L_1185 - .L_1184)
.L_1184:
        /*0078*/ 	.word	0x00000008
.L_1185:


//--------------------- .nv.info.contiguous_reduce33_u16 --------------------------
	.section	.nv.info.contiguous_reduce33_u16,"",@"SHT_CUDA_INFO"
	.sectionflags	@""
	.align	4


	//----- nvinfo : EIATTR_CUDA_API_VERSION
	.align		4
        /*0000*/ 	.byte	0x04, 0x37
        /*0002*/ 	.short	(.L_1187 - .L_1186)
.L_1186:
        /*0004*/ 	.word	0x00000082


	//----- nvinfo : EIATTR_KPARAM_INFO
	.align		4
.L_1187:
        /*0008*/ 	.byte	0x04, 0x17
        /*000a*/ 	.short	(.L_1189 - .L_1188)
.L_1188:
        /*000c*/ 	.word	0x00000000
        /*0010*/ 	.short	0x0004
        /*0012*/ 	.short	0x0020
        /*0014*/ 	.byte	0x00, 0xf0, 0x21, 0x00


	//----- nvinfo : EIATTR_KPARAM_INFO
	.align		4
.L_1189:
        /*0018*/ 	.byte	0x04, 0x17
        /*001a*/ 	.short	(.L_1191 - .L_1190)
.L_1190:
        /*001c*/ 	.word	0x00000000
        /*0020*/ 	.short	0x0003
        /*0022*/ 	.short	0x0018
        /*0024*/ 	.byte	0x00, 0xf0, 0x21, 0x00


	//----- nvinfo : EIATTR_KPARAM_INFO
	.align		4
.L_1191:
        /*0028*/ 	.byte	0x04, 0x17
        /*002a*/ 	.short	(.L_1193 - .L_1192)
.L_1192:
        /*002c*/ 	.word	0x00000000
        /*0030*/ 	.short	0x0002
        /*0032*/ 	.short	0x0010
        /*0034*/ 	.byte	0x00, 0xf0, 0x21, 0x00


	//----- nvinfo : EIATTR_KPARAM_INFO
	.align		4
.L_1193:
        /*0038*/ 	.byte	0x04, 0x17
        /*003a*/ 	.short	(.L_1195 - .L_1194)
.L_1194:
        /*003c*/ 	.word	0x00000000
        /*0040*/ 	.short	0x0001
        /*0042*/ 	.short	0x0008
        /*0044*/ 	.byte	0x00, 0xf5, 0x21, 0x00


	//----- nvinfo : EIATTR_KPARAM_INFO
	.align		4
.L_1195:
        /*0048*/ 	.byte	0x04, 0x17
        /*004a*/ 	.short	(.L_1197 - .L_1196)
.L_1196:
        /*004c*/ 	.word	0x00000000
        /*0050*/ 	.short	0x0000
        /*0052*/ 	.short	0x0000
        /*0054*/ 	.byte	0x00, 0xf5, 0x21, 0x00


	//----- nvinfo : EIATTR_SPARSE_MMA_MASK
	.align		4
.L_1197:
        /*0058*/ 	.byte	0x03, 0x50
        /*005a*/ 	.short	0x0000


	//----- nvinfo : EIATTR_MAXREG_COUNT
	.align		4
        /*005c*/ 	.byte	0x03, 0x1b
        /*005e*/ 	.short	0x00ff


	//----- nvinfo : EIATTR_NUM_BARRIERS
	.align		4
        /*0060*/ 	.byte	0x02, 0x4c
        /*0062*/ 	.byte	0x01
	.zero		1


	//----- nvinfo : EIATTR_MERCURY_ISA_VERSION
	.align		4
        /*0064*/ 	.byte	0x03, 0x5f
        /*0066*/ 	.short	0x0101


	//----- nvinfo : EIATTR_VRC_CTA_INIT_COUNT
	.align		4
        /*0068*/ 	.byte	0x02, 0x4a
	.zero		1
	.zero		1


	//----- nvinfo : EIATTR_EXIT_INSTR_OFFSETS
	.align		4
        /*006c*/ 	.byte	0x04, 0x1c
        /*006e*/ 	.short	(.L_1199 - .L_1198)


	//   ....[0]....
.L_1198:
        /*0070*/ 	.word	0x00000150


	//   ....[1]....
        /*0074*/ 	.word	0x000001e0


	//   ....[2]....
        /*0078*/ 	.word	0x000007f0


	//----- nvinfo : EIATTR_CBANK_PARAM_SIZE
	.align		4
.L_1199:
        /*007c*/ 	.byte	0x03, 0x19
        /*007e*/ 	.short	0x0028


	//----- nvinfo : EIATTR_PARAM_CBANK
	.align		4
        /*0080*/ 	.byte	0x04, 0x0a
        /*0082*/ 	.short	(.L_1201 - .L_1200)
	.align		4
.L_1200:
        /*0084*/ 	.word	index@(.nv.constant0.contiguous_reduce33_u16)
        /*0088*/ 	.short	0x0380
        /*008a*/ 	.short	0x0028


	//----- nvinfo : EIATTR_SW_WAR
	.align		4
.L_1201:
        /*008c*/ 	.byte	0x04, 0x36
        /*008e*/ 	.short	(.L_1203 - .L_1202)
.L_1202:
        /*0090*/ 	.word	0x00000008
.L_1203:


//--------------------- .nv.info.contiguous_reduce3_u16 --------------------------
	.section	.nv.info.contiguous_reduce3_u16,"",@"SHT_CUDA_INFO"
	.sectionflags	@""
	.align	4


	//----- nvinfo : EIATTR_CUDA_API_VERSION
	.align		4
        /*0000*/ 	.byte	0x04, 0x37
        /*0002*/ 	.short	(.L_1205 - .L_1204)
.L_1204:
        /*0004*/ 	.word	0x00000082


	//----- nvinfo : EIATTR_KPARAM_INFO
	.align		4
.L_1205:
        /*0008*/ 	.byte	0x04, 0x17
        /*000a*/ 	.short	(.L_1207 - .L_1206)
.L_1206:
        /*000c*/ 	.word	0x00000000
        /*0010*/ 	.short	0x0006
        /*0012*/ 	.short	0x0030
        /*0014*/ 	.byte	0x00, 0xf0, 0x21, 0x00


	//----- nvinfo : EIATTR_KPARAM_INFO
	.align		4
.L_1207:
        /*0018*/ 	.byte	0x04, 0x17
        /*001a*/ 	.short	(.L_1209 - .L_1208)
.L_1208:
        /*001c*/ 	.word	0x00000000
        /*0020*/ 	.short	0x0005
        /*0022*/ 	.short	0x0028
        /*0024*/ 	.byte	0x00, 0xf0, 0x21, 0x00


	//----- nvinfo : EIATTR_KPARAM_INFO
	.align		4
.L_1209:
        /*0028*/ 	.byte	0x04, 0x17
        /*002a*/ 	.short	(.L_1211 - .L_1210)
.L_1210:
        /*002c*/ 	.word	0x00000000
        /*0030*/ 	.short	0x0004
        /*0032*/ 	.short	0x0020
        /*0034*/ 	.byte	0x00, 0xf0, 0x21, 0x00


	//----- nvinfo : EIATTR_KPARAM_INFO
	.align		4
.L_1211:
        /*0038*/ 	.byte	0x04, 0x17
        /*003a*/ 	.short	(.L_1213 - .L_1212)
.L_1212:
        /*003c*/ 	.word	0x00000000
        /*0040*/ 	.short	0x0003
        /*0042*/ 	.short	0x0018
        /*0044*/ 	.byte	0x00, 0xf5, 0x21, 0x00


	//----- nvinfo : EIATTR_KPARAM_INFO
	.align		4
.L_1213:
        /*0048*/ 	.byte	0x04, 0x17
        /*004a*/ 	.short	(.L_1215 - .L_1214)
.L_1214:
        /*004c*/ 	.word	0x00000000
        /*0050*/ 	.short	0x0002
        /*0052*/ 	.short	0x0010
        /*0054*/ 	.byte	0x00, 0xf5, 0x21, 0x00


	//----- nvinfo : EIATTR_KPARAM_INFO
	.align		4
.L_1215:
        /*0058*/ 	.byte	0x04, 0x17
        /*005a*/ 	.short	(.L_1217 - .L_1216)
.L_1216:
        /*005c*/ 	.word	0x00000000
        /*0060*/ 	.short	0x0001
        /*0062*/ 	.short	0x0008
        /*0064*/ 	.byte	0x00, 0xf5, 0x21, 0x00


	//----- nvinfo : EIATTR_KPARAM_INFO
	.align		4
.L_1217:
        /*0068*/ 	.byte	0x04, 0x17
        /*006a*/ 	.short	(.L_1219 - .L_1218)
.L_1218:
        /*006c*/ 	.word	0x00000000
        /*0070*/ 	.short	0x0000
        /*0072*/ 	.short	0x0000
        /*0074*/ 	.byte	0x00, 0xf5, 0x21, 0x00


	//----- nvinfo : EIATTR_SPARSE_MMA_MASK
	.align		4
.L_1219:
        /*0078*/ 	.byte	0x03, 0x50
        /*007a*/ 	.short	0x0000


	//----- nvinfo : EIATTR_MAXREG_COUNT
	.align		4
        /*007c*/ 	.byte	0x03, 0x1b
        /*007e*/ 	.short	0x00ff


	//----- nvinfo : EIATTR_NUM_BARRIERS
	.align		4
        /*0080*/ 	.byte	0x02, 0x4c
        /*0082*/ 	.byte	0x01
	.zero		1


	//----- nvinfo : EIATTR_MERCURY_ISA_VERSION
	.align		4
        /*0084*/ 	.byte	0x03, 0x5f
        /*0086*/ 	.short	0x0101


	//----- nvinfo : EIATTR_VRC_CTA_INIT_COUNT
	.align		4
        /*0088*/ 	.byte	0x02, 0x4a
	.zero		1
	.zero		1


	//----- nvinfo : EIATTR_EXIT_INSTR_OFFSETS
	.align		4
        /*008c*/ 	.byte	0x04, 0x1c
        /*008e*/ 	.short	(.L_1221 - .L_1220)


	//   ....[0]....
.L_1220:
        /*0090*/ 	.word	0x00000150


	//   ....[1]....
        /*0094*/ 	.word	0x00003120


	//   ....[2]....
        /*0098*/ 	.word	0x000037a0


	//----- nvinfo : EIATTR_CRS_STACK_SIZE
	.align		4
.L_1221:
        /*009c*/ 	.byte	0x04, 0x1e
        /*009e*/ 	.short	(.L_1223 - .L_1222)
.L_1222:
        /*00a0*/ 	.word	0x00000000


	//----- nvinfo : EIATTR_CBANK_PARAM_SIZE
	.align		4
.L_1223:
        /*00a4*/ 	.byte	0x03, 0x19
        /*00a6*/ 	.short	0x0038


	//----- nvinfo : EIATTR_PARAM_CBANK
	.align		4
        /*00a8*/ 	.byte	0x04, 0x0a
        /*00aa*/ 	.short	(.L_1225 - .L_1224)
	.align		4
.L_1224:
        /*00ac*/ 	.word	index@(.nv.constant0.contiguous_reduce3_u16)
        /*00b0*/ 	.short	0x0380
        /*00b2*/ 	.short	0x0038


	//----- nvinfo : EIATTR_SW_WAR
	.align		4
.L_1225:
        /*00b4*/ 	.byte	0x04, 0x36
        /*00b6*/ 	.short	(.L_1227 - .L_1226)
.L_1226:
        /*00b8*/ 	.word	0x00000008
.L_1227:


//--------------------- .nv.info.contiguous_reduce22_u16 --------------------------
	.section	.nv.info.contiguous_reduce22_u16,"",@"SHT_CUDA_INFO"
	.sectionflags	@""
	.align	4


	//----- nvinfo : EIATTR_CUDA_API_VERSION
	.align		4
        /*0000*/ 	.byte	0x04, 0x37
        /*0002*/ 	.short	(.L_1229 - .L_1228)
.L_1228:
        /*0004*/ 	.word	0x00000082


	//----- nvinfo : EIATTR_KPARAM_INFO
	.align		4
.L_1229:
        /*0008*/ 	.byte	0x04, 0x17
        /*000a*/ 	.short	(.L_1231 - .L_1230)
.L_1230:
        /*000c*/ 	.word	0x00000000
        /*0010*/ 	.short	0x0003
        /*0012*/ 	.short	0x0018
        /*0014*/ 	.byte	0x00, 0xf0, 0x21, 0x00


	//----- nvinfo : EIATTR_KPARAM_INFO
	.align		4
.L_1231:
        /*0018*/ 	.byte	0x04, 0x17
        /*001a*/ 	.short	(.L_1233 - .L_1232)
.L_1232:
        /*001c*/ 	.word	0x00000000
        /*0020*/ 	.short	0x0002
        /*0022*/ 	.short	0x0010
        /*0024*/ 	.byte	0x00, 0xf0, 0x21, 0x00


	//----- nvinfo : EIATTR_KPARAM_INFO
	.align		4
.L_1233:
        /*0028*/ 	.byte	0x04, 0x17
        /*002a*/ 	.short	(.L_1235 - .L_1234)
.L_1234:
        /*002c*/ 	.word	0x00000000
        /*0030*/ 	.short	0x0001
        /*0032*/ 	.short	0x0008
        /*0034*/ 	.byte	0x00, 0xf5, 0x21, 0x00


	//----- nvinfo : EIATTR_KPARAM_INFO
	.align		4
.L_1235:
        /*0038*/ 	.byte	0x04, 0x17
        /*003a*/ 	.short	(.L_1237 - .L_1236)
.L_1236:
        /*003c*/ 	.word	0x00000000
        /*0040*/ 	.short	0x0000
        /*0042*/ 	.short	0x0000
        /*0044*/ 	.byte	0x00, 0xf5, 0x21, 0x00


	//----- nvinfo : EIATTR_SPARSE_MMA_MASK
	.align		4
.L_1237:
        /*0048*/ 	.byte	0x03, 0x50
        /*004a*/ 	.short	0x0000


	//----- nvinfo : EIATTR_MAXREG_COUNT
	.align		4
        /*004c*/ 	.byte	0x03, 0x1b
        /*004e*/ 	.short	0x00ff


	//----- nvinfo : EIATTR_NUM_BARRIERS
	.align		4
        /*0050*/ 	.byte	0x02, 0x4c
        /*0052*/ 	.byte	0x01
	.zero		1


	//----- nvinfo : EIATTR_MERCURY_ISA_VERSION
	.align		4
        /*0054*/ 	.byte	0x03, 0x5f
        /*0056*/ 	.short	0x0101


	//----- nvinfo : EIATTR_VRC_CTA_INIT_COUNT
	.align		4
        /*0058*/ 	.byte	0x02, 0x4a
	.zero		1
	.zero		1


	//----- nvinfo : EIATTR_EXIT_INSTR_OFFSETS
	.align		4
        /*005c*/ 	.byte	0x04, 0x1c
        /*005e*/ 	.short	(.L_1239 - .L_1238)


	//   ....[0]....
.L_1238:
        /*0060*/ 	.word	0x00000400


	//   ....[1]....
        /*0064*/ 	.word	0x000005a0


	//   ....[2]....
        /*0068*/ 	.word	0x000006b0


	//----- nvinfo : EIATTR_CRS_STACK_SIZE
	.align		4
.L_1239:
        /*006c*/ 	.byte	0x04, 0x1e
        /*006e*/ 	.short	(.L_1241 - .L_1240)
.L_1240:
        /*0070*/ 	.word	0x00000000


	//----- nvinfo : EIATTR_CBANK_PARAM_SIZE
	.align		4
.L_1241:
        /*0074*/ 	.byte	0x03, 0x19
        /*0076*/ 	.short	0x0020


	//----- nvinfo : EIATTR_PARAM_CBANK
	.align		4
        /*0078*/ 	.byte	0x04, 0x0a
        /*007a*/ 	.short	(.L_1243 - .L_1242)
	.align		4
.L_1242:
        /*007c*/ 	.word	index@(.nv.constant0.contiguous_reduce22_u16)
        /*0080*/ 	.short	0x0380
        /*0082*/ 	.short	0x0020


	//----- nvinfo : EIATTR_SW_WAR
	.align		4
.L_1243:
        /*0084*/ 	.byte	0x04, 0x36
        /*0086*/ 	.short	(.L_1245 - .L_1244)
.L_1244:
        /*0088*/ 	.word	0x00000008
.L_1245:


//--------------------- .nv.info.contiguous_reduce2_u16 --------------------------
	.section	.nv.info.contiguous_reduce2_u16,"",@"SHT_CUDA_INFO"
	.sectionflags	@""
	.align	4


	//----- nvinfo : EIATTR_CUDA_API_VERSION
	.align		4
        /*0000*/ 	.byte	0x04, 0x37
        /*0002*/ 	.short	(.L_1247 - .L_1246)
.L_1246:
        /*0004*/ 	.word	0x00000082


	//----- nvinfo : EIATTR_KPARAM_INFO
	.align		4
.L_1247:
        /*0008*/ 	.byte	0x04, 0x17
        /*000a*/ 	.short	(.L_1249 - .L_1248)
.L_1248:
        /*000c*/ 	.word	0x00000000
        /*0010*/ 	.short	0x0006
        /*0012*/ 	.short	0x0030
        /*0014*/ 	.byte	0x00, 0xf0, 0x21, 0x00


	//----- nvinfo : EIATTR_KPARAM_INFO
	.align		4
.L_1249:
        /*0018*/ 	.byte	0x04, 0x17
        /*001a*/ 	.short	(.L_1251 - .L_1250)
.L_1250:
        /*001c*/ 	.word	0x00000000
        /*0020*/ 	.short	0x0005
        /*0022*/ 	.short	0x0028
        /*0024*/ 	.byte	0x00, 0xf0, 0x21, 0x00


	//----- nvinfo : EIATTR_KPARAM_INFO
	.align		4
.L_1251:
        /*0028*/ 	.byte	0x04, 0x17
        /*002a*/ 	.short	(.L_1253 - .L_1252)
.L_1252:
        /*002c*/ 	.word	0x00000000
        /*0030*/ 	.short	0x0004
        /*0032*/ 	.short	0x0020
        /*0034*/ 	.byte	0x00, 0xf0, 0x21, 0x00


	//----- nvinfo : EIATTR_KPARAM_INFO
	.align		4
.L_1253:
        /*0038*/ 	.byte	0x04, 0x17
        /*003a*/ 	.short	(.L_1255 - .L_1254)
.L_1254:
        /*003c*/ 	.word	0x00000000
        /*0040*/ 	.short	0x0003
        /*0042*/ 	.short	0x0018
        /*0044*/ 	.byte	0x00, 0xf5, 0x21, 0x00


	//----- nvinfo : EIATTR_KPARAM_INFO
	.align		4
.L_1255:
        /*0048*/ 	.byte	0x04, 0x17
        /*004a*/ 	.short	(.L_1257 - .L_1256)
.L_1256:
        /*004c*/ 	.word	0x00000000
        /*0050*/ 	.short	0x0002
        /*0052*/ 	.short	0x0010
        /*0054*/ 	.byte	0x00, 0xf5, 0x21, 0x00


	//----- nvinfo : EIATTR_KPARAM_INFO
	.align		4
.L_1257:
        /*0058*/ 	.byte	0x04, 0x17
        /*005a*/ 	.short	(.L_1259 - .L_1258)
.L_1258:
        /*005c*/ 	.word	0x00000000
        /*0060*/ 	.short	0x0001
        /*0062*/ 	.short	0x0008
        /*0064*/ 	.byte	0x00, 0xf5, 0x21, 0x00


	//----- nvinfo : EIATTR_KPARAM_INFO
	.align		4
.L_1259:
        /*0068*/ 	.byte	0x04, 0x17
        /*006a*/ 	.short	(.L_1261 - .L_1260)
.L_1260:
        /*006c*/ 	.word	0x00000000
        /*0070*/ 	.short	0x0000
        /*0072*/ 	.short	0x0000
        /*0074*/ 	.byte	0x00, 0xf5, 0x21, 0x00


	//----- nvinfo : EIATTR_SPARSE_MMA_MASK
	.align		4
.L_1261:
        /*0078*/ 	.byte	0x03, 0x50
        /*007a*/ 	.short	0x0000


	//----- nvinfo : EIATTR_MAXREG_COUNT
	.align		4
        /*007c*/ 	.byte	0x03, 0x1b
        /*007e*/ 	.short	0x00ff


	//----- nvinfo : EIATTR_NUM_BARRIERS
	.align		4
        /*0080*/ 	.byte	0x02, 0x4c
        /*0082*/ 	.byte	0x01
	.zero		1


	//----- nvinfo : EIATTR_MERCURY_ISA_VERSION
	.align		4
        /*0084*/ 	.byte	0x03, 0x5f
        /*0086*/ 	.short	0x0101


	//----- nvinfo : EIATTR_VRC_CTA_INIT_COUNT
	.align		4
        /*0088*/ 	.byte	0x02, 0x4a
	.zero		1
	.zero		1


	//----- nvinfo : EIATTR_EXIT_INSTR_OFFSETS
	.align		4
        /*008c*/ 	.byte	0x04, 0x1c
        /*008e*/ 	.short	(.L_1263 - .L_1262)


	//   ....[0]....
.L_1262:
        /*0090*/ 	.word	0x000067f0


	//   ....[1]....
        /*0094*/ 	.word	0x00006990


	//   ....[2]....
        /*0098*/ 	.word	0x00006aa0


	//----- nvinfo : EIATTR_CRS_STACK_SIZE
	.align		4
.L_1263:
        /*009c*/ 	.byte	0x04, 0x1e
        /*009e*/ 	.short	(.L_1265 - .L_1264)
.L_1264:
        /*00a0*/ 	.word	0x00000000


	//----- nvinfo : EIATTR_CBANK_PARAM_SIZE
	.align		4
.L_1265:
        /*00a4*/ 	.byte	0x03, 0x19
        /*00a6*/ 	.short	0x0038


	//----- nvinfo : EIATTR_PARAM_CBANK
	.align		4
        /*00a8*/ 	.byte	0x04, 0x0a
        /*00aa*/ 	.short	(.L_1267 - .L_1266)
	.align		4
.L_1266:
        /*00ac*/ 	.word	index@(.nv.constant0.contiguous_reduce2_u16)
        /*00b0*/ 	.short	0x0380
        /*00b2*/ 	.short	0x0038


	//----- nvinfo : EIATTR_SW_WAR
	.align		4
.L_1267:
        /*00b4*/ 	.byte	0x04, 0x36
        /*00b6*/ 	.short	(.L_1269 - .L_1268)
.L_1268:
        /*00b8*/ 	.word	0x00000008
.L_1269:


//--------------------- .nv.info.uncontiguous_reduce_u16 --------------------------
	.section	.nv.info.uncontiguous_reduce_u16,"",@"SHT_CUDA_INFO"
	.sectionflags	@""
	.align	4


	//----- nvinfo : EIATTR_CUDA_API_VERSION
	.align		4
        /*0000*/ 	.byte	0x04, 0x37
        /*0002*/ 	.short	(.L_1271 - .L_1270)
.L_1270:
        /*0004*/ 	.word	0x00000082


	//----- nvinfo : EIATTR_KPARAM_INFO
	.align		4
.L_1271:
        /*0008*/ 	.byte	0x04, 0x17
        /*000a*/ 	.short	(.L_1273 - .L_1272)
.L_1272:
        /*000c*/ 	.word	0x00000000
        /*0010*/ 	.short	0x0005
        /*0012*/ 	.short	0x0028
        /*0014*/ 	.byte	0x00, 0xf0, 0x21, 0x00


	//----- nvinfo : EIATTR_KPARAM_INFO
	.align		4
.L_1273:
        /*0018*/ 	.byte	0x04, 0x17
        /*001a*/ 	.short	(.L_1275 - .L_1274)
.L_1274:
        /*001c*/ 	.word	0x00000000
        /*0020*/ 	.short	0x0004
        /*0022*/ 	.short	0x0020
        /*0024*/ 	.byte	0x00, 0xf0, 0x21, 0x00


	//----- nvinfo : EIATTR_KPARAM_INFO
	.align		4
.L_1275:
        /*0028*/ 	.byte	0x04, 0x17
        /*002a*/ 	.short	(.L_1277 - .L_1276)
.L_1276:
        /*002c*/ 	.word	0x00000000
        /*0030*/ 	.short	0x0003
        /*0032*/ 	.short	0x0018
        /*0034*/ 	.byte	0x00, 0xf5, 0x21, 0x00


	//----- nvinfo : EIATTR_KPARAM_INFO
	.align		4
.L_1277:
        /*0038*/ 	.byte	0x04, 0x17
        /*003a*/ 	.short	(.L_1279 - .L_1278)
.L_1278:
        /*003c*/ 	.word	0x00000000
        /*0040*/ 	.short	0x0002
        /*0042*/ 	.short	0x0010
        /*0044*/ 	.byte	0x00, 0xf5, 0x21, 0x00


	//----- nvinfo : EIATTR_KPARAM_INFO
	.align		4
.L_1279:
        /*0048*/ 	.byte	0x04, 0x17
        /*004a*/ 	.short	(.L_1281 - .L_1280)
.L_1280:
        /*004c*/ 	.word	0x00000000
        /*0050*/ 	.short	0x0001
        /*0052*/ 	.short	0x0008
        /*0054*/ 	.byte	0x00, 0xf5, 0x21, 0x00


	//----- nvinfo : EIATTR_KPARAM_INFO
	.align		4
.L_1281:
        /*0058*/ 	.byte	0x04, 0x17
        /*005a*/ 	.short	(.L_1283 - .L_1282)
.L_1282:
        /*005c*/ 	.word	0x00000000
        /*0060*/ 	.short	0x0000
        /*0062*/ 	.short	0x0000
        /*0064*/ 	.byte	0x00, 0xf5, 0x21, 0x00


	//----- nvinfo : EIATTR_SPARSE_MMA_MASK
	.align		4
.L_1283:
        /*0068*/ 	.byte	0x03, 0x50
        /*006a*/ 	.short	0x0000


	//----- nvinfo : EIATTR_MAXREG_COUNT
	.align		4
        /*006c*/ 	.byte	0x03, 0x1b
        /*006e*/ 	.short	0x00ff


	//----- nvinfo : EIATTR_NUM_BARRIERS
	.align		4
        /*0070*/ 	.byte	0x02, 0x4c
        /*0072*/ 	.byte	0x01
	.zero		1


	//----- nvinfo : EIATTR_MERCURY_ISA_VERSION
	.align		4
        /*0074*/ 	.byte	0x03, 0x5f
        /*0076*/ 	.short	0x0101


	//----- nvinfo : EIATTR_INT_WARP_WIDE_INSTR_OFFSETS
	.align		4
        /*0078*/ 	.byte	0x04, 0x31
        /*007a*/ 	.short	(.L_1285 - .L_1284)


	//   ....[0]....
.L_1284:
        /*007c*/ 	.word	0x00006640


	//----- nvinfo : EIATTR_VRC_CTA_INIT_COUNT
	.align		4
.L_1285:
        /*0080*/ 	.byte	0x02, 0x4a
	.zero		1
	.zero		1


	//----- nvinfo : EIATTR_EXIT_INSTR_OFFSETS
	.align		4
        /*0084*/ 	.byte	0x04, 0x1c
        /*0086*/ 	.short	(.L_1287 - .L_1286)


	//   ....[0]....
.L_1286:
        /*0088*/ 	.word	0x000066e0


	//   ....[1]....
        /*008c*/ 	.word	0x00006880


	//   ....[2]....
        /*0090*/ 	.word	0x00006900


	//----- nvinfo : EIATTR_CRS_STACK_SIZE
	.align		4
.L_1287:
        /*0094*/ 	.byte	0x04, 0x1e
        /*0096*/ 	.short	(.L_1289 - .L_1288)
.L_1288:
        /*0098*/ 	.word	0x00000000


	//----- nvinfo : EIATTR_CBANK_PARAM_SIZE
	.align		4
.L_1289:
        /*009c*/ 	.byte	0x03, 0x19
        /*009e*/ 	.short	0x0030


	//----- nvinfo : EIATTR_PARAM_CBANK
	.align		4
        /*00a0*/ 	.byte	0x04, 0x0a
        /*00a2*/ 	.short	(.L_1291 - .L_1290)
	.align		4
.L_1290:
        /*00a4*/ 	.word	index@(.nv.constant0.uncontiguous_reduce_u16)
        /*00a8*/ 	.short	0x0380
        /*00aa*/ 	.short	0x0030


	//----- nvinfo : EIATTR_SW_WAR
	.align		4
.L_1291:
        /*00ac*/ 	.byte	0x04, 0x36
        /*00ae*/ 	.short	(.L_1293 - .L_1292)
.L_1292:
        /*00b0*/ 	.word	0x00000008
.L_1293:


//--------------------- .nv.info.contiguous_reduce_u16 --------------------------
	.section	.nv.info.contiguous_reduce_u16,"",@"SHT_CUDA_INFO"
	.sectionflags	@""
	.align	4


	//----- nvinfo : EIATTR_CUDA_API_VERSION
	.align		4
        /*0000*/ 	.byte	0x04, 0x37
        /*0002*/ 	.short	(.L_1295 - .L_1294)
.L_1294:
        /*0004*/ 	.word	0x00000082


	//----- nvinfo : EIATTR_KPARAM_INFO
	.align		4
.L_1295:
        /*0008*/ 	.byte	0x04, 0x17
        /*000a*/ 	.short	(.L_1297 - .L_1296)
.L_1296:
        /*000c*/ 	.word	0x00000000
        /*0010*/ 	.short	0x0002
        /*0012*/ 	.short	0x0010
        /*0014*/ 	.byte	0x00, 0xf0, 0x21, 0x00


	//----- nvinfo : EIATTR_KPARAM_INFO
	.align		4
.L_1297:
        /*0018*/ 	.byte	0x04, 0x17
        /*001a*/ 	.short	(.L_1299 - .L_1298)
.L_1298:
        /*001c*/ 	.word	0x00000000
        /*0020*/ 	.short	0x0001
        /*0022*/ 	.short	0x0008
        /*0024*/ 	.byte	0x00, 0xf5, 0x21, 0x00


	//----- nvinfo : EIATTR_KPARAM_INFO
	.align		4
.L_1299:
        /*0028*/ 	.byte	0x04, 0x17
        /*002a*/ 	.short	(.L_1301 - .L_1300)
.L_1300:
        /*002c*/ 	.word	0x00000000
        /*0030*/ 	.short	0x0000
        /*0032*/ 	.short	0x0000
        /*0034*/ 	.byte	0x00, 0xf5, 0x21, 0x00


	//----- nvinfo : EIATTR_SPARSE_MMA_MASK
	.align		4
.L_1301:
        /*0038*/ 	.byte	0x03, 0x50
        /*003a*/ 	.short	0x0000


	//----- nvinfo : EIATTR_MAXREG_COUNT
	.align		4
        /*003c*/ 	.byte	0x03, 0x1b
        /*003e*/ 	.short	0x00ff


	//----- nvinfo : EIATTR_NUM_BARRIERS
	.align		4
        /*0040*/ 	.byte	0x02, 0x4c
        /*0042*/ 	.byte	0x01
	.zero		1


	//----- nvinfo : EIATTR_MERCURY_ISA_VERSION
	.align		4
        /*0044*/ 	.byte	0x03, 0x5f
        /*0046*/ 	.short	0x0101


	//----- nvinfo : EIATTR_INT_WARP_WIDE_INSTR_OFFSETS
	.align		4
        /*0048*/ 	.byte	0x04, 0x31
        /*004a*/ 	.short	(.L_1303 - .L_1302)


	//   ....[0]....
.L_1302:
        /*004c*/ 	.word	0x000002a0


	//----- nvinfo : EIATTR_VRC_CTA_INIT_COUNT
	.align		4
.L_1303:
        /*0050*/ 	.byte	0x02, 0x4a
	.zero		1
	.zero		1


	//----- nvinfo : EIATTR_EXIT_INSTR_OFFSETS
	.align		4
        /*0054*/ 	.byte	0x04, 0x1c
        /*0056*/ 	.short	(.L_1305 - .L_1304)


	//   ....[0]....
.L_1304:
        /*0058*/ 	.word	0x00000340


	//   ....[1]....
        /*005c*/ 	.word	0x000004e0


	//   ....[2]....
        /*0060*/ 	.word	0x00000560


	//----- nvinfo : EIATTR_CRS_STACK_SIZE
	.align		4
.L_1305:
        /*0064*/ 	.byte	0x04, 0x1e
        /*0066*/ 	.short	(.L_1307 - .L_1306)
.L_1306:
        /*0068*/ 	.word	0x00000000


	//----- nvinfo : EIATTR_CBANK_PARAM_SIZE
	.align		4
.L_1307:
        /*006c*/ 	.byte	0x03, 0x19
        /*006e*/ 	.short	0x0018


	//----- nvinfo : EIATTR_PARAM_CBANK
	.align		4
        /*0070*/ 	.byte	0x04, 0x0a
        /*0072*/ 	.short	(.L_1309 - .L_1308)
	.align		4
.L_1308:
        /*0074*/ 	.word	index@(.nv.constant0.contiguous_reduce_u16)
        /*0078*/ 	.short	0x0380
        /*007a*/ 	.short	0x0018


	//----- nvinfo : EIATTR_SW_WAR
	.align		4
.L_1309:
        /*007c*/ 	.byte	0x04, 0x36
        /*007e*/ 	.short	(.L_1311 - .L_1310)
.L_1310:
        /*0080*/ 	.word	0x00000008
.L_1311:


//--------------------- .nv.info.contiguous_reduce33_u8 --------------------------
	.section	.nv.info.contiguous_reduce33_u8,"",@"SHT_CUDA_INFO"
	.sectionflags	@""
	.align	4


	//----- nvinfo : EIATTR_CUDA_API_VERSION
	.align		4
        /*0000*/ 	.byte	0x04, 0x37
        /*0002*/ 	.short	(.L_1313 - .L_1312)
.L_1312:
        /*0004*/ 	.word	0x00000082


	//----- nvinfo : EIATTR_KPARAM_INFO
	.align		4
.L_1313:
        /*0008*/ 	.byte	0x04, 0x17
        /*000a*/ 	.short	(.L_1315 - .L_1314)
.L_1314:
        /*000c*/ 	.word	0x00000000
        /*0010*/ 	.short	0x0004
        /*0012*/ 	.short	0x0020
        /*0014*/ 	.byte	0x00, 0xf0, 0x21, 0x00


	//----- nvinfo : EIATTR_KPARAM_INFO
	.align		4
.L_1315:
        /*0018*/ 	.byte	0x04, 0x17
        /*001a*/ 	.short	(.L_1317 - .L_1316)
.L_1316:
        /*001c*/ 	.word	0x00000000
        /*0020*/ 	.short	0x0003
        /*0022*/ 	.short	0x0018
        /*0024*/ 	.byte	0x00, 0xf0, 0x21, 0x00


	//----- nvinfo : EIATTR_KPARAM_INFO
	.align		4
.L_1317:
        /*0028*/ 	.byte	0x04, 0x17
        /*002a*/ 	.short	(.L_1319 - .L_1318)
.L_1318:
        /*002c*/ 	.word	0x00000000
        /*0030*/ 	.short	0x0002
        /*0032*/ 	.short	0x0010
        /*0034*/ 	.byte	0x00, 0xf0, 0x21, 0x00


	//----- nvinfo : EIATTR_KPARAM_INFO
	.align		4
.L_1319:
        /*0038*/ 	.byte	0x04, 0x17
        /*003a*/ 	.short	(.L_1321 - .L_1320)
.L_1320:
        /*003c*/ 	.word	0x00000000
        /*0040*/ 	.short	0x0001
        /*0042*/ 	.short	0x0008
        /*0044*/ 	.byte	0x00, 0xf5, 0x21, 0x00


	//----- nvinfo : EIATTR_KPARAM_INFO
	.align		4
.L_1321:
        /*0048*/ 	.byte	0x04, 0x17
        /*004a*/ 	.short	(.L_1323 - .L_1322)
.L_1322:
        /*004c*/ 	.word	0x00000000
        /*0050*/ 	.short	0x0000
        /*0052*/ 	.short	0x0000
        /*0054*/ 	.byte	0x00, 0xf5, 0x21, 0x00


	//----- nvinfo : EIATTR_SPARSE_MMA_MASK
	.align		4
.L_1323:
        /*0058*/ 	.byte	0x03, 0x50
        /*005a*/ 	.short	0x0000


	//----- nvinfo : EIATTR_MAXREG_COUNT
	.align		4
        /*005c*/ 	.byte	0x03, 0x1b
        /*005e*/ 	.short	0x00ff


	//----- nvinfo : EIATTR_NUM_BARRIERS
	.align		4
        /*0060*/ 	.byte	0x02, 0x4c
        /*0062*/ 	.byte	0x01
	.zero		1


	//----- nvinfo : EIATTR_MERCURY_ISA_VERSION
	.align		4
        /*0064*/ 	.byte	0x03, 0x5f
        /*0066*/ 	.short	0x0101


	//----- nvinfo : EIATTR_VRC_CTA_INIT_COUNT
	.align		4
        /*0068*/ 	.byte	0x02, 0x4a
	.zero		1
	.zero		1


	//----- nvinfo : EIATTR_EXIT_INSTR_OFFSETS
	.align		4
        /*006c*/ 	.byte	0x04, 0x1c
        /*006e*/ 	.short	(.L_1325 - .L_1324)


	//   ....[0]....
.L_1324:
        /*0070*/ 	.word	0x00000140


	//   ....[1]....
        /*0074*/ 	.word	0x000001e0


	//   ....[2]....
        /*0078*/ 	.word	0x000006f0


	//----- nvinfo : EIATTR_CBANK_PARAM_SIZE
	.align		4
.L_1325:
        /*007c*/ 	.byte	0x03, 0x19
        /*007e*/ 	.short	0x0028


	//----- nvinfo : EIATTR_PARAM_CBANK
	.align		4
        /*0080*/ 	.byte	0x04, 0x0a
        /*0082*/ 	.short	(.L_1327 - .L_1326)
	.align		4
.L_1326:
        /*0084*/ 	.word	index@(.nv.constant0.contiguous_reduce33_u8)
        /*0088*/ 	.short	0x0380
        /*008a*/ 	.short	0x0028


	//----- nvinfo : EIATTR_SW_WAR
	.align		4
.L_1327:
        /*008c*/ 	.byte	0x04, 0x36
        /*008e*/ 	.short	(.L_1329 - .L_1328)
.L_1328:
        /*0090*/ 	.word	0x00000008
.L_1329:


//--------------------- .nv.info.contiguous_reduce3_u8 --------------------------
	.section	.nv.info.contiguous_reduce3_u8,"",@"SHT_CUDA_INFO"
	.sectionflags	@""
	.align	4


	//----- nvinfo : EIATTR_CUDA_API_VERSION
	.align		4
        /*0000*/ 	.byte	0x04, 0x37
        /*0002*/ 	.short	(.L_1331 - .L_1330)
.L_1330:
        /*0004*/ 	.word	0x00000082


	//----- nvinfo : EIATTR_KPARAM_INFO
	.align		4
.L_1331:
        /*0008*/ 	.byte	0x04, 0x17
        /*000a*/ 	.short	(.L_1333 - .L_1332)
.L_1332:
        /*000c*/ 	.word	0x00000000
        /*0010*/ 	.short	0x0006
        /*0012*/ 	.short	0x0030
        /*0014*/ 	.byte	0x00, 0xf0, 0x21, 0x00


	//----- nvinfo : EIATTR_KPARAM_INFO
	.align		4
.L_1333:
        /*0018*/ 	.byte	0x04, 0x17
        /*001a*/ 	.short	(.L_1335 - .L_1334)
.L_1334:
        /*001c*/ 	.word	0x00000000
        /*0020*/ 	.short	0x0005
        /*0022*/ 	.short	0x0028
        /*0024*/ 	.byte	0x00, 0xf0, 0x21, 0x00


	//----- nvinfo : EIATTR_KPARAM_INFO
	.align		4
.L_1335:
        /*0028*/ 	.byte	0x04, 0x17
        /*002a*/ 	.short	(.L_1337 - .L_1336)
.L_1336:
        /*002c*/ 	.word	0x00000000
        /*0030*/ 	.short	0x0004
        /*0032*/ 	.short	0x0020
        /*0034*/ 	.byte	0x00, 0xf0, 0x21, 0x00


	//----- nvinfo : EIATTR_KPARAM_INFO
	.align		4
.L_1337:
        /*0038*/ 	.byte	0x04, 0x17
        /*003a*/ 	.short	(.L_1339 - .L_1338)
.L_1338:
        /*003c*/ 	.word	0x00000000
        /*0040*/ 	.short	0x0003
        /*0042*/ 	.short	0x0018
        /*0044*/ 	.byte	0x00, 0xf5, 0x21, 0x00


	//----- nvinfo : EIATTR_KPARAM_INFO
	.align		4
.L_1339:
        /*0048*/ 	.byte	0x04, 0x17
        /*004a*/ 	.short	(.L_1341 - .L_1340)
.L_1340:
        /*004c*/ 	.word	0x00000000
        /*0050*/ 	.short	0x0002
        /*0052*/ 	.short	0x0010
        /*0054*/ 	.byte	0x00, 0xf5, 0x21, 0x00


	//----- nvinfo : EIATTR_KPARAM_INFO
	.align		4
.L_1341:
        /*0058*/ 	.byte	0x04, 0x17
        /*005a*/ 	.short	(.L_1343 - .L_1342)
.L_1342:
        /*005c*/ 	.word	0x00000000
        /*0060*/ 	.short	0x0001
        /*0062*/ 	.short	0x0008
        /*0064*/ 	.byte	0x00, 0xf5, 0x21, 0x00


	//----- nvinfo : EIATTR_KPARAM_INFO
	.align		4
.L_1343:
        /*0068*/ 	.byte	0x04, 0x17
        /*006a*/ 	.short	(.L_1345 - .L_1344)
.L_1344:
        /*006c*/ 	.word	0x00000000
        /*0070*/ 	.short	0x0000
        /*0072*/ 	.short	0x0000
        /*0074*/ 	.byte	0x00, 0xf5, 0x21, 0x00


	//----- nvinfo : EIATTR_SPARSE_MMA_MASK
	.align		4
.L_1345:
        /*0078*/ 	.byte	0x03, 0x50
        /*007a*/ 	.short	0x0000


	//----- nvinfo : EIATTR_MAXREG_COUNT
	.align		4
        /*007c*/ 	.byte	0x03, 0x1b
        /*007e*/ 	.short	0x00ff


	//----- nvinfo : EIATTR_NUM_BARRIERS
	.align		4
        /*0080*/ 	.byte	0x02, 0x4c
        /*0082*/ 	.byte	0x01
	.zero		1


	//----- nvinfo : EIATTR_MERCURY_ISA_VERSION
	.align		4
        /*0084*/ 	.byte	0x03, 0x5f
        /*0086*/ 	.short	0x0101


	//----- nvinfo : EIATTR_VRC_CTA_INIT_COUNT
	.align		4
        /*0088*/ 	.byte	0x02, 0x4a
	.zero		1
	.zero		1


	//----- nvinfo : EIATTR_EXIT_INSTR_OFFSETS
	.align		4
        /*008c*/ 	.byte	0x04, 0x1c
        /*008e*/ 	.short	(.L_1347 - .L_1346)


	//   ....[0]....
.L_1346:
        /*0090*/ 	.word	0x00000140


	//   ....[1]....
        /*0094*/ 	.word	0x00003110


	//   ....[2]....
        /*0098*/ 	.word	0x000036b0


	//----- nvinfo : EIATTR_CRS_STACK_SIZE
	.align		4
.L_1347:
        /*009c*/ 	.byte	0x04, 0x1e
        /*009e*/ 	.short	(.L_1349 - .L_1348)
.L_1348:
        /*00a0*/ 	.word	0x00000000


	//----- nvinfo : EIATTR_CBANK_PARAM_SIZE
	.align		4
.L_1349:
        /*00a4*/ 	.byte	0x03, 0x19
        /*00a6*/ 	.short	0x0038


	//----- nvinfo : EIATTR_PARAM_CBANK
	.align		4
        /*00a8*/ 	.byte	0x04, 0x0a
        /*00aa*/ 	.short	(.L_1351 - .L_1350)
	.align		4
.L_1350:
        /*00ac*/ 	.word	index@(.nv.constant0.contiguous_reduce3_u8)
        /*00b0*/ 	.short	0x0380
        /*00b2*/ 	.short	0x0038


	//----- nvinfo : EIATTR_SW_WAR
	.align		4
.L_1351:
        /*00b4*/ 	.byte	0x04, 0x36
        /*00b6*/ 	.short	(.L_1353 - .L_1352)
.L_1352:
        /*00b8*/ 	.word	0x00000008
.L_1353:


//--------------------- .nv.info.contiguous_reduce22_u8 --------------------------
	.section	.nv.info.contiguous_reduce22_u8,"",@"SHT_CUDA_INFO"
	.sectionflags	@""
	.align	4


	//----- nvinfo : EIATTR_CUDA_API_VERSION
	.align		4
        /*0000*/ 	.byte	0x04, 0x37
        /*0002*/ 	.short	(.L_1355 - .L_1354)
.L_1354:
        /*0004*/ 	.word	0x00000082


	//----- nvinfo : EIATTR_KPARAM_INFO
	.align		4
.L_1355:
        /*0008*/ 	.byte	0x04, 0x17
        /*000a*/ 	.short	(.L_1357 - .L_1356)
.L_1356:
        /*000c*/ 	.word	0x00000000
        /*0010*/ 	.short	0x0003
        /*0012*/ 	.short	0x0018
        /*0014*/ 	.byte	0x00, 0xf0, 0x21, 0x00


	//----- nvinfo : EIATTR_KPARAM_INFO
	.align		4
.L_1357:
        /*0018*/ 	.byte	0x04, 0x17
        /*001a*/ 	.short	(.L_1359 - .L_1358)
.L_1358:
        /*001c*/ 	.word	0x00000000
        /*0020*/ 	.short	0x0002
        /*0022*/ 	.short	0x0010
        /*0024*/ 	.byte	0x00, 0xf0, 0x21, 0x00


	//----- nvinfo : EIATTR_KPARAM_INFO
	.align		4
.L_1359:
        /*0028*/ 	.byte	0x04, 0x17
        /*002a*/ 	.short	(.L_1361 - .L_1360)
.L_1360:
        /*002c*/ 	.word	0x00000000
        /*0030*/ 	.short	0x0001
        /*0032*/ 	.short	0x0008
        /*0034*/ 	.byte	0x00, 0xf5, 0x21, 0x00


	//----- nvinfo : EIATTR_KPARAM_INFO
	.align		4
.L_1361:
        /*0038*/ 	.byte	0x04, 0x17
        /*003a*/ 	.short	(.L_1363 - .L_1362)
.L_1362:
        /*003c*/ 	.word	0x00000000
        /*0040*/ 	.short	0x0000
        /*0042*/ 	.short	0x0000
        /*0044*/ 	.byte	0x00, 0xf5, 0x21, 0x00


	//----- nvinfo : EIATTR_SPARSE_MMA_MASK
	.align		4
.L_1363:
        /*0048*/ 	.byte	0x03, 0x50
        /*004a*/ 	.short	0x0000


	//----- nvinfo : EIATTR_MAXREG_COUNT
	.align		4
        /*004c*/ 	.byte	0x03, 0x1b
        /*004e*/ 	.short	0x00ff


	//----- nvinfo : EIATTR_NUM_BARRIERS
	.align		4
        /*0050*/ 	.byte	0x02, 0x4c
        /*0052*/ 	.byte	0x01
	.zero		1


	//----- nvinfo : EIATTR_MERCURY_ISA_VERSION
	.align		4
        /*0054*/ 	.byte	0x03, 0x5f
        /*0056*/ 	.short	0x0101


	//----- nvinfo : EIATTR_VRC_CTA_INIT_COUNT
	.align		4
        /*0058*/ 	.byte	0x02, 0x4a
	.zero		1
	.zero		1


	//----- nvinfo : EIATTR_EXIT_INSTR_OFFSETS
	.align		4
        /*005c*/ 	.byte	0x04, 0x1c
        /*005e*/ 	.short	(.L_1365 - .L_1364)


	//   ....[0]....
.L_1364:
        /*0060*/ 	.word	0x000003d0


	//   ....[1]....
        /*0064*/ 	.word	0x00000570


	//   ....[2]....
        /*0068*/ 	.word	0x00000680


	//----- nvinfo : EIATTR_CRS_STACK_SIZE
	.align		4
.L_1365:
        /*006c*/ 	.byte	0x04, 0x1e
        /*006e*/ 	.short	(.L_1367 - .L_1366)
.L_1366:
        /*0070*/ 	.word	0x00000000


	//----- nvinfo : EIATTR_CBANK_PARAM_SIZE
	.align		4
.L_1367:
        /*0074*/ 	.byte	0x03, 0x19
        /*0076*/ 	.short	0x0020


	//----- nvinfo : EIATTR_PARAM_CBANK
	.align		4
        /*0078*/ 	.byte	0x04, 0x0a
        /*007a*/ 	.short	(.L_1369 - .L_1368)
	.align		4
.L_1368:
        /*007c*/ 	.word	index@(.nv.constant0.contiguous_reduce22_u8)
        /*0080*/ 	.short	0x0380
        /*0082*/ 	.short	0x0020


	//----- nvinfo : EIATTR_SW_WAR
	.align		4
.L_1369:
        /*0084*/ 	.byte	0x04, 0x36
        /*0086*/ 	.short	(.L_1371 - .L_1370)
.L_1370:
        /*0088*/ 	.word	0x00000008
.L_1371:


//--------------------- .nv.info.contiguous_reduce2_u8 --------------------------
	.section	.nv.info.contiguous_reduce2_u8,"",@"SHT_CUDA_INFO"
	.sectionflags	@""
	.align	4


	//----- nvinfo : EIATTR_CUDA_API_VERSION
	.align		4
        /*0000*/ 	.byte	0x04, 0x37
        /*0002*/ 	.short	(.L_1373 - .L_1372)
.L_1372:
        /*0004*/ 	.word	0x00000082


	//----- nvinfo : EIATTR_KPARAM_INFO
	.align		4
.L_1373:
        /*0008*/ 	.byte	0x04, 0x17
        /*000a*/ 	.short	(.L_1375 - .L_1374)
.L_1374:
        /*000c*/ 	.word	0x00000000
        /*0010*/ 	.short	0x0006
        /*0012*/ 	.short	0x0030
        /*0014*/ 	.byte	0x00, 0xf0, 0x21, 0x00


	//----- nvinfo : EIATTR_KPARAM_INFO
	.align		4
.L_1375:
        /*0018*/ 	.byte	0x04, 0x17
        /*001a*/ 	.short	(.L_1377 - .L_1376)
.L_1376:
        /*001c*/ 	.word	0x00000000
        /*0020*/ 	.short	0x0005
        /*0022*/ 	.short	0x0028
        /*0024*/ 	.byte	0x00, 0xf0, 0x21, 0x00


	//----- nvinfo : EIATTR_KPARAM_INFO
	.align		4
.L_1377:
        /*0028*/ 	.byte	0x04, 0x17
        /*002a*/ 	.short	(.L_1379 - .L_1378)
.L_1378:
        /*002c*/ 	.word	0x00000000
        /*0030*/ 	.short	0x0004
        /*0032*/ 	.short	0x0020
        /*0034*/ 	.byte	0x00, 0xf0, 0x21, 0x00


	//----- nvinfo : EIATTR_KPARAM_INFO
	.align		4
.L_1379:
        /*0038*/ 	.byte	0x04, 0x17
        /*003a*/ 	.short	(.L_1381 - .L_1380)
.L_1380:
        /*003c*/ 	.word	0x00000000
        /*0040*/ 	.short	0x0003
        /*0042*/ 	.short	0x0018
        /*0044*/ 	.byte	0x00, 0xf5, 0x21, 0x00


	//----- nvinfo : EIATTR_KPARAM_INFO
	.align		4
.L_1381:
        /*0048*/ 	.byte	0x04, 0x17
        /*004a*/ 	.short	(.L_1383 - .L_1382)
.L_1382:
        /*004c*/ 	.word	0x00000000
        /*0050*/ 	.short	0x0002
        /*0052*/ 	.short	0x0010
        /*0054*/ 	.byte	0x00, 0xf5, 0x21, 0x00


	//----- nvinfo : EIATTR_KPARAM_INFO
	.align		4
.L_1383:
        /*0058*/ 	.byte	0x04, 0x17
        /*005a*/ 	.short	(.L_1385 - .L_1384)
.L_1384:
        /*005c*/ 	.word	0x00000000
        /*0060*/ 	.short	0x0001
        /*0062*/ 	.short	0x0008
        /*0064*/ 	.byte	0x00, 0xf5, 0x21, 0x00


	//----- nvinfo : EIATTR_KPARAM_INFO
	.align		4
.L_1385:
        /*0068*/ 	.byte	0x04, 0x17
        /*006a*/ 	.short	(.L_1387 - .L_1386)
.L_1386:
        /*006c*/ 	.word	0x00000000
        /*0070*/ 	.short	0x0000
        /*0072*/ 	.short	0x0000
        /*0074*/ 	.byte	0x00, 0xf5, 0x21, 0x00


	//----- nvinfo : EIATTR_SPARSE_MMA_MASK
	.align		4
.L_1387:
        /*0078*/ 	.byte	0x03, 0x50
        /*007a*/ 	.short	0x0000


	//----- nvinfo : EIATTR_MAXREG_COUNT
	.align		4
        /*007c*/ 	.byte	0x03, 0x1b
        /*007e*/ 	.short	0x00ff


	//----- nvinfo : EIATTR_NUM_BARRIERS
	.align		4
        /*0080*/ 	.byte	0x02, 0x4c
        /*0082*/ 	.byte	0x01
	.zero		1


	//----- nvinfo : EIATTR_MERCURY_ISA_VERSION
	.align		4
        /*0084*/ 	.byte	0x03, 0x5f
        /*0086*/ 	.short	0x0101


	//----- nvinfo : EIATTR_VRC_CTA_INIT_COUNT
	.align		4
        /*0088*/ 	.byte	0x02, 0x4a
	.zero		1
	.zero		1


	//----- nvinfo : EIATTR_EXIT_INSTR_OFFSETS
	.align		4
        /*008c*/ 	.byte	0x04, 0x1c
        /*008e*/ 	.short	(.L_1389 - .L_1388)


	//   ....[0]....
.L_1388:
        /*0090*/ 	.word	0x00006750


	//   ....[1]....
        /*0094*/ 	.word	0x000068f0


	//   ....[2]....
        /*0098*/ 	.word	0x00006a00


	//----- nvinfo : EIATTR_CRS_STACK_SIZE
	.align		4
.L_1389:
        /*009c*/ 	.byte	0x04, 0x1e
        /*009e*/ 	.short	(.L_1391 - .L_1390)
.L_1390:
        /*00a0*/ 	.word	0x00000000


	//----- nvinfo : EIATTR_CBANK_PARAM_SIZE
	.align		4
.L_1391:
        /*00a4*/ 	.byte	0x03, 0x19
        /*00a6*/ 	.short	0x0038


	//----- nvinfo : EIATTR_PARAM_CBANK
	.align		4
        /*00a8*/ 	.byte	0x04, 0x0a
        /*00aa*/ 	.short	(.L_1393 - .L_1392)
	.align		4
.L_1392:
        /*00ac*/ 	.word	index@(.nv.constant0.contiguous_reduce2_u8)
        /*00b0*/ 	.short	0x0380
        /*00b2*/ 	.short	0x0038


	//----- nvinfo : EIATTR_SW_WAR
	.align		4
.L_1393:
        /*00b4*/ 	.byte	0x04, 0x36
        /*00b6*/ 	.short	(.L_1395 - .L_1394)
.L_1394:
        /*00b8*/ 	.word	0x00000008
.L_1395:


//--------------------- .nv.info.uncontiguous_reduce_u8 --------------------------
	.section	.nv.info.uncontiguous_reduce_u8,"",@"SHT_CUDA_INFO"
	.sectionflags	@""
	.align	4


	//----- nvinfo : EIATTR_CUDA_API_VERSION
	.align		4
        /*0000*/ 	.byte	0x04, 0x37
        /*0002*/ 	.short	(.L_1397 - .L_1396)
.L_1396:
        /*0004*/ 	.word	0x00000082


	//----- nvinfo : EIATTR_KPARAM_INFO
	.align		4
.L_1397:
        /*0008*/ 	.byte	0x04, 0x17
        /*000a*/ 	.short	(.L_1399 - .L_1398)
.L_1398:
        /*000c*/ 	.word	0x00000000
        /*0010*/ 	.short	0x0005
        /*0012*/ 	.short	0x0028
        /*0014*/ 	.byte	0x00, 0xf0, 0x21, 0x00


	//----- nvinfo : EIATTR_KPARAM_INFO
	.align		4
.L_1399:
        /*0018*/ 	.byte	0x04, 0x17
        /*001a*/ 	.short	(.L_1401 - .L_1400)
.L_1400:
        /*001c*/ 	.word	0x00000000
        /*0020*/ 	.short	0x0004
        /*0022*/ 	.short	0x0020
        /*0024*/ 	.byte	0x00, 0xf0, 0x21, 0x00


	//----- nvinfo : EIATTR_KPARAM_INFO
	.align		4
.L_1401:
        /*0028*/ 	.byte	0x04, 0x17
        /*002a*/ 	.short	(.L_1403 - .L_1402)
.L_1402:
        /*002c*/ 	.word	0x00000000
        /*0030*/ 	.short	0x0003
        /*0032*/ 	.short	0x0018
        /*0034*/ 	.byte	0x00, 0xf5, 0x21, 0x00


	//----- nvinfo : EIATTR_KPARAM_INFO
	.align		4
.L_1403:
        /*0038*/ 	.byte	0x04, 0x17
        /*003a*/ 	.short	(.L_1405 - .L_1404)
.L_1404:
        /*003c*/ 	.word	0x00000000
        /*0040*/ 	.short	0x0002
        /*0042*/ 	.short	0x0010
        /*0044*/ 	.byte	0x00, 0xf5, 0x21, 0x00


	//----- nvinfo : EIATTR_KPARAM_INFO
	.align		4
.L_1405:
        /*0048*/ 	.byte	0x04, 0x17
        /*004a*/ 	.short	(.L_1407 - .L_1406)
.L_1406:
        /*004c*/ 	.word	0x00000000
        /*0050*/ 	.short	0x0001
        /*0052*/ 	.short	0x0008
        /*0054*/ 	.byte	0x00, 0xf5, 0x21, 0x00


	//----- nvinfo : EIATTR_KPARAM_INFO
	.align		4
.L_1407:
        /*0058*/ 	.byte	0x04, 0x17
        /*005a*/ 	.short	(.L_1409 - .L_1408)
.L_1408:
        /*005c*/ 	.word	0x00000000
        /*0060*/ 	.short	0x0000
        /*0062*/ 	.short	0x0000
        /*0064*/ 	.byte	0x00, 0xf5, 0x21, 0x00


	//----- nvinfo : EIATTR_SPARSE_MMA_MASK
	.align		4
.L_1409:
        /*0068*/ 	.byte	0x03, 0x50
        /*006a*/ 	.short	0x0000


	//----- nvinfo : EIATTR_MAXREG_COUNT
	.align		4
        /*006c*/ 	.byte	0x03, 0x1b
        /*006e*/ 	.short	0x00ff


	//----- nvinfo : EIATTR_NUM_BARRIERS
	.align		4
        /*0070*/ 	.byte	0x02, 0x4c
        /*0072*/ 	.byte	0x01
	.zero		1


	//----- nvinfo : EIATTR_MERCURY_ISA_VERSION
	.align		4
        /*0074*/ 	.byte	0x03, 0x5f
        /*0076*/ 	.short	0x0101


	//----- nvinfo : EIATTR_VRC_CTA_INIT_COUNT
	.align		4
        /*0078*/ 	.byte	0x02, 0x4a
	.zero		1
	.zero		1


	//----- nvinfo : EIATTR_EXIT_INSTR_OFFSETS
	.align		4
        /*007c*/ 	.byte	0x04, 0x1c
        /*007e*/ 	.short	(.L_1411 - .L_1410)


	//   ....[0]....
.L_1410:
        /*0080*/ 	.word	0x00006710


	//   ....[1]....
        /*0084*/ 	.word	0x000068b0


	//   ....[2]....
        /*0088*/ 	.word	0x00006960


	//----- nvinfo : EIATTR_CRS_STACK_SIZE
	.align		4
.L_1411:
        /*008c*/ 	.byte	0x04, 0x1e
        /*008e*/ 	.short	(.L_1413 - .L_1412)
.L_1412:
        /*0090*/ 	.word	0x00000000


	//----- nvinfo : EIATTR_CBANK_PARAM_SIZE
	.align		4
.L_1413:
        /*0094*/ 	.byte	0x03, 0x19
        /*0096*/ 	.short	0x0030


	//----- nvinfo : EIATTR_PARAM_CBANK
	.align		4
        /*0098*/ 	.byte	0x04, 0x0a
        /*009a*/ 	.short	(.L_1415 - .L_1414)
	.align		4
.L_1414:
        /*009c*/ 	.word	index@(.nv.constant0.uncontiguous_reduce_u8)
        /*00a0*/ 	.short	0x0380
        /*00a2*/ 	.short	0x0030


	//----- nvinfo : EIATTR_SW_WAR
	.align		4
.L_1415:
        /*00a4*/ 	.byte	0x04, 0x36
        /*00a6*/ 	.short	(.L_1417 - .L_1416)
.L_1416:
        /*00a8*/ 	.word	0x00000008
.L_1417:


//--------------------- .nv.info.contiguous_reduce_u8 --------------------------
	.section	.nv.info.contiguous_reduce_u8,"",@"SHT_CUDA_INFO"
	.sectionflags	@""
	.align	4


	//----- nvinfo : EIATTR_CUDA_API_VERSION
	.align		4
        /*0000*/ 	.byte	0x04, 0x37
        /*0002*/ 	.short	(.L_1419 - .L_1418)
.L_1418:
        /*0004*/ 	.word	0x00000082


	//----- nvinfo : EIATTR_KPARAM_INFO
	.align		4
.L_1419:
        /*0008*/ 	.byte	0x04, 0x17
        /*000a*/ 	.short	(.L_1421 - .L_1420)
.L_1420:
        /*000c*/ 	.word	0x00000000
        /*0010*/ 	.short	0x0002
        /*0012*/ 	.short	0x0010
        /*0014*/ 	.byte	0x00, 0xf0, 0x21, 0x00


	//----- nvinfo : EIATTR_KPARAM_INFO
	.align		4
.L_1421:
        /*0018*/ 	.byte	0x04, 0x17
        /*001a*/ 	.short	(.L_1423 - .L_1422)
.L_1422:
        /*001c*/ 	.word	0x00000000
        /*0020*/ 	.short	0x0001
        /*0022*/ 	.short	0x0008
        /*0024*/ 	.byte	0x00, 0xf5, 0x21, 0x00


	//----- nvinfo : EIATTR_KPARAM_INFO
	.align		4
.L_1423:
        /*0028*/ 	.byte	0x04, 0x17
        /*002a*/ 	.short	(.L_1425 - .L_1424)
.L_1424:
        /*002c*/ 	.word	0x00000000
        /*0030*/ 	.short	0x0000
        /*0032*/ 	.short	0x0000
        /*0034*/ 	.byte	0x00, 0xf5, 0x21, 0x00


	//----- nvinfo : EIATTR_SPARSE_MMA_MASK
	.align		4
.L_1425:
        /*0038*/ 	.byte	0x03, 0x50
        /*003a*/ 	.short	0x0000


	//----- nvinfo : EIATTR_MAXREG_COUNT
	.align		4
        /*003c*/ 	.byte	0x03, 0x1b
        /*003e*/ 	.short	0x00ff


	//----- nvinfo : EIATTR_NUM_BARRIERS
	.align		4
        /*0040*/ 	.byte	0x02, 0x4c
        /*0042*/ 	.byte	0x01
	.zero		1


	//----- nvinfo : EIATTR_MERCURY_ISA_VERSION
	.align		4
        /*0044*/ 	.byte	0x03, 0x5f
        /*0046*/ 	.short	0x0101


	//----- nvinfo : EIATTR_VRC_CTA_INIT_COUNT
	.align		4
        /*0048*/ 	.byte	0x02, 0x4a
	.zero		1
	.zero		1


	//----- nvinfo : EIATTR_EXIT_INSTR_OFFSETS
	.align		4
        /*004c*/ 	.byte	0x04, 0x1c
        /*004e*/ 	.short	(.L_1427 - .L_1426)


	//   ....[0]....
.L_1426:
        /*0050*/ 	.word	0x00000330


	//   ....[1]....
        /*0054*/ 	.word	0x000004d0


	//   ....[2]....
        /*0058*/ 	.word	0x00000580


	//----- nvinfo : EIATTR_CRS_STACK_SIZE
	.align		4
.L_1427:
        /*005c*/ 	.byte	0x04, 0x1e
        /*005e*/ 	.short	(.L_1429 - .L_1428)
.L_1428:
        /*0060*/ 	.word	0x00000000


	//----- nvinfo : EIATTR_CBANK_PARAM_SIZE
	.align		4
.L_1429:
        /*0064*/ 	.byte	0x03, 0x19
        /*0066*/ 	.short	0x0018


	//----- nvinfo : EIATTR_PARAM_CBANK
	.align		4
        /*0068*/ 	.byte	0x04, 0x0a
        /*006a*/ 	.short	(.L_1431 - .L_1430)
	.align		4
.L_1430:
        /*006c*/ 	.word	index@(.nv.constant0.contiguous_reduce_u8)
        /*0070*/ 	.short	0x0380
        /*0072*/ 	.short	0x0018


	//----- nvinfo : EIATTR_SW_WAR
	.align		4
.L_1431:
        /*0074*/ 	.byte	0x04, 0x36
        /*0076*/ 	.short	(.L_1433 - .L_1432)
.L_1432:
        /*0078*/ 	.word	0x00000008
.L_1433:


//--------------------- .nv.info.contiguous_reduce33_i64 --------------------------
	.section	.nv.info.contiguous_reduce33_i64,"",@"SHT_CUDA_INFO"
	.sectionflags	@""
	.align	4


	//----- nvinfo : EIATTR_CUDA_API_VERSION
	.align		4
        /*0000*/ 	.byte	0x04, 0x37
        /*0002*/ 	.short	(.L_1435 - .L_1434)
.L_1434:
        /*0004*/ 	.word	0x00000082


	//----- nvinfo : EIATTR_KPARAM_INFO
	.align		4
.L_1435:
        /*0008*/ 	.byte	0x04, 0x17
        /*000a*/ 	.short	(.L_1437 - .L_1436)
.L_1436:
        /*000c*/ 	.word	0x00000000
        /*0010*/ 	.short	0x0004
        /*0012*/ 	.short	0x0020
        /*0014*/ 	.byte	0x00, 0xf0, 0x21, 0x00


	//----- nvinfo : EIATTR_KPARAM_INFO
	.align		4
.L_1437:
        /*0018*/ 	.byte	0x04, 0x17
        /*001a*/ 	.short	(.L_1439 - .L_1438)
.L_1438:
        /*001c*/ 	.word	0x00000000
        /*0020*/ 	.short	0x0003
        /*0022*/ 	.short	0x0018
        /*0024*/ 	.byte	0x00, 0xf0, 0x21, 0x00


	//----- nvinfo : EIATTR_KPARAM_INFO
	.align		4
.L_1439:
        /*0028*/ 	.byte	0x04, 0x17
        /*002a*/ 	.short	(.L_1441 - .L_1440)
.L_1440:
        /*002c*/ 	.word	0x00000000
        /*0030*/ 	.short	0x0002
        /*0032*/ 	.short	0x0010
        /*0034*/ 	.byte	0x00, 0xf0, 0x21, 0x00


	//----- nvinfo : EIATTR_KPARAM_INFO
	.align		4
.L_1441:
        /*0038*/ 	.byte	0x04, 0x17
        /*003a*/ 	.short	(.L_1443 - .L_1442)
.L_1442:
        /*003c*/ 	.word	0x00000000
        /*0040*/ 	.short	0x0001
        /*0042*/ 	.short	0x0008
        /*0044*/ 	.byte	0x00, 0xf5, 0x21, 0x00


	//----- nvinfo : EIATTR_KPARAM_INFO
	.align		4
.L_1443:
        /*0048*/ 	.byte	0x04, 0x17
        /*004a*/ 	.short	(.L_1445 - .L_1444)
.L_1444:
        /*004c*/ 	.word	0x00000000
        /*0050*/ 	.short	0x0000
        /*0052*/ 	.short	0x0000
        /*0054*/ 	.byte	0x00, 0xf5, 0x21, 0x00


	//----- nvinfo : EIATTR_SPARSE_MMA_MASK
	.align		4
.L_1445:
        /*0058*/ 	.byte	0x03, 0x50
        /*005a*/ 	.short	0x0000


	//----- nvinfo : EIATTR_MAXREG_COUNT
	.align		4
        /*005c*/ 	.byte	0x03, 0x1b
        /*005e*/ 	.short	0x00ff


	//----- nvinfo : EIATTR_NUM_BARRIERS
	.align		4
        /*0060*/ 	.byte	0x02, 0x4c
        /*0062*/ 	.byte	0x01
	.zero		1


	//----- nvinfo : EIATTR_MERCURY_ISA_VERSION
	.align		4
        /*0064*/ 	.byte	0x03, 0x5f
        /*0066*/ 	.short	0x0101


	//----- nvinfo : EIATTR_VRC_CTA_INIT_COUNT
	.align		4
        /*0068*/ 	.byte	0x02, 0x4a
	.zero		1
	.zero		1


	//----- nvinfo : EIATTR_EXIT_INSTR_OFFSETS
	.align		4
        /*006c*/ 	.byte	0x04, 0x1c
        /*006e*/ 	.short	(.L_1447 - .L_1446)


	//   ....[0]....
.L_1446:
        /*0070*/ 	.word	0x00000150


	//   ....[1]....
        /*0074*/ 	.word	0x000001e0


	//   ....[2]....
        /*0078*/ 	.word	0x00001270


	//----- nvinfo : EIATTR_CBANK_PARAM_SIZE
	.align		4
.L_1447:
        /*007c*/ 	.byte	0x03, 0x19
        /*007e*/ 	.short	0x0028


	//----- nvinfo : EIATTR_PARAM_CBANK
	.align		4
        /*0080*/ 	.byte	0x04, 0x0a
        /*0082*/ 	.short	(.L_1449 - .L_1448)
	.align		4
.L_1448:
        /*0084*/ 	.word	index@(.nv.constant0.contiguous_reduce33_i64)
        /*0088*/ 	.short	0x0380
        /*008a*/ 	.short	0x0028


	//----- nvinfo : EIATTR_SW_WAR
	.align		4
.L_1449:
        /*008c*/ 	.byte	0x04, 0x36
        /*008e*/ 	.short	(.L_1451 - .L_1450)
.L_1450:
        /*0090*/ 	.word	0x00000008
.L_1451:


//--------------------- .nv.info.contiguous_reduce3_i64 --------------------------
	.section	.nv.info.contiguous_reduce3_i64,"",@"SHT_CUDA_INFO"
	.sectionflags	@""
	.align	4


	//----- nvinfo : EIATTR_CUDA_API_VERSION
	.align		4
        /*0000*/ 	.byte	0x04, 0x37
        /*0002*/ 	.short	(.L_1453 - .L_1452)
.L_1452:
        /*0004*/ 	.word	0x00000082


	//----- nvinfo : EIATTR_KPARAM_INFO
	.align		4
.L_1453:
        /*0008*/ 	.byte	0x04, 0x17
        /*000a*/ 	.short	(.L_1455 - .L_1454)
.L_1454:
        /*000c*/ 	.word	0x00000000
        /*0010*/ 	.short	0x0006
        /*0012*/ 	.short	0x0030
        /*0014*/ 	.byte	0x00, 0xf0, 0x21, 0x00


	//----- nvinfo : EIATTR_KPARAM_INFO
	.align		4
.L_1455:
        /*0018*/ 	.byte	0x04, 0x17
        /*001a*/ 	.short	(.L_1457 - .L_1456)
.L_1456:
        /*001c*/ 	.word	0x00000000
        /*0020*/ 	.short	0x0005
        /*0022*/ 	.short	0x0028
        /*0024*/ 	.byte	0x00, 0xf0, 0x21, 0x00


	//----- nvinfo : EIATTR_KPARAM_INFO
	.align		4
.L_1457:
        /*0028*/ 	.byte	0x04, 0x17
        /*002a*/ 	.short	(.L_1459 - .L_1458)
.L_1458:
        /*002c*/ 	.word	0x00000000
        /*0030*/ 	.short	0x0004
        /*0032*/ 	.short	0x0020
        /*0034*/ 	.byte	0x00, 0xf0, 0x21, 0x00


	//----- nvinfo : EIATTR_KPARAM_INFO
	.align		4
.L_1459:
        /*0038*/ 	.byte	0x04, 0x17
        /*003a*/ 	.short	(.L_1461 - .L_1460)
.L_1460:
        /*003c*/ 	.word	0x00000000
        /*0040*/ 	.short	0x0003
        /*0042*/ 	.short	0x0018
        /*0044*/ 	.byte	0x00, 0xf5, 0x21, 0x00


	//----- nvinfo : EIATTR_KPARAM_INFO
	.align		4
.L_1461:
        /*0048*/ 	.byte	0x04, 0x17
        /*004a*/ 	.short	(.L_1463 - .L_1462)
.L_1462:
        /*004c*/ 	.word	0x00000000
        /*0050*/ 	.short	0x0002
        /*0052*/ 	.short	0x0010
        /*0054*/ 	.byte	0x00, 0xf5, 0x21, 0x00


	//----- nvinfo : EIATTR_KPARAM_INFO
	.align		4
.L_1463:
        /*0058*/ 	.byte	0x04, 0x17
        /*005a*/ 	.short	(.L_1465 - .L_1464)
.L_1464:
        /*005c*/ 	.word	0x00000000
        /*0060*/ 	.short	0x0001
        /*0062*/ 	.short	0x0008
        /*0064*/ 	.byte	0x00, 0xf5, 0x21, 0x00


	//----- nvinfo : EIATTR_KPARAM_INFO
	.align		4
.L_1465:
        /*0068*/ 	.byte	0x04, 0x17
        /*006a*/ 	.short	(.L_1467 - .L_1466)
.L_1466:
        /*006c*/ 	.word	0x00000000
        /*0070*/ 	.short	0x0000
        /*0072*/ 	.short	0x0000
        /*0074*/ 	.byte	0x00, 0xf5, 0x21, 0x00


	//----- nvinfo : EIATTR_SPARSE_MMA_MASK
	.align		4
.L_1467:
        /*0078*/ 	.byte	0x03, 0x50
        /*007a*/ 	.short	0x0000


	//----- nvinfo : EIATTR_MAXREG_COUNT
	.align		4
        /*007c*/ 	.byte	0x03, 0x1b
        /*007e*/ 	.short	0x00ff


	//----- nvinfo : EIATTR_NUM_BARRIERS
	.align		4
        /*0080*/ 	.byte	0x02, 0x4c
        /*0082*/ 	.byte	0x01
	.zero		1


	//----- nvinfo : EIATTR_MERCURY_ISA_VERSION
	.align		4
        /*0084*/ 	.byte	0x03, 0x5f
        /*0086*/ 	.short	0x0101


	//----- nvinfo : EIATTR_VRC_CTA_INIT_COUNT
	.align		4
        /*0088*/ 	.byte	0x02, 0x4a
	.zero		1
	.zero		1


	//----- nvinfo : EIATTR_EXIT_INSTR_OFFSETS
	.align		4
        /*008c*/ 	.byte	0x04, 0x1c
        /*008e*/ 	.short	(.L_1469 - .L_1468)


	//   ....[0]....
.L_1468:
        /*0090*/ 	.word	0x00000150


	//   ....[1]....
        /*0094*/ 	.word	0x00003120


	//   ....[2]....
        /*0098*/ 	.word	0x00004220


	//----- nvinfo : EIATTR_CRS_STACK_SIZE
	.align		4
.L_1469:
        /*009c*/ 	.byte	0x04, 0x1e
        /*009e*/ 	.short	(.L_1471 - .L_1470)
.L_1470:
        /*00a0*/ 	.word	0x00000000


	//----- nvinfo : EIATTR_CBANK_PARAM_SIZE
	.align		4
.L_1471:
        /*00a4*/ 	.byte	0x03, 0x19
        /*00a6*/ 	.short	0x0038


	//----- nvinfo : EIATTR_PARAM_CBANK
	.align		4
        /*00a8*/ 	.byte	0x04, 0x0a
        /*00aa*/ 	.short	(.L_1473 - .L_1472)
	.align		4
.L_1472:
        /*00ac*/ 	.word	index@(.nv.constant0.contiguous_reduce3_i64)
        /*00b0*/ 	.short	0x0380
        /*00b2*/ 	.short	0x0038


	//----- nvinfo : EIATTR_SW_WAR
	.align		4
.L_1473:
        /*00b4*/ 	.byte	0x04, 0x36
        /*00b6*/ 	.short	(.L_1475 - .L_1474)
.L_1474:
        /*00b8*/ 	.word	0x00000008
.L_1475:


//--------------------- .nv.info.contiguous_reduce22_i64 --------------------------
	.section	.nv.info.contiguous_reduce22_i64,"",@"SHT_CUDA_INFO"
	.sectionflags	@""
	.align	4


	//----- nvinfo : EIATTR_CUDA_API_VERSION
	.align		4
        /*0000*/ 	.byte	0x04, 0x37
        /*0002*/ 	.short	(.L_1477 - .L_1476)
.L_1476:
        /*0004*/ 	.word	0x00000082


	//----- nvinfo : EIATTR_KPARAM_INFO
	.align		4
.L_1477:
        /*0008*/ 	.byte	0x04, 0x17
        /*000a*/ 	.short	(.L_1479 - .L_1478)
.L_1478:
        /*000c*/ 	.word	0x00000000
        /*0010*/ 	.short	0x0003
        /*0012*/ 	.short	0x0018
        /*0014*/ 	.byte	0x00, 0xf0, 0x21, 0x00


	//----- nvinfo : EIATTR_KPARAM_INFO
	.align		4
.L_1479:
        /*0018*/ 	.byte	0x04, 0x17
        /*001a*/ 	.short	(.L_1481 - .L_1480)
.L_1480:
        /*001c*/ 	.word	0x00000000
        /*0020*/ 	.short	0x0002
        /*0022*/ 	.short	0x0010
        /*0024*/ 	.byte	0x00, 0xf0, 0x21, 0x00


	//----- nvinfo : EIATTR_KPARAM_INFO
	.align		4
.L_1481:
        /*0028*/ 	.byte	0x04, 0x17
        /*002a*/ 	.short	(.L_1483 - .L_1482)
.L_1482:
        /*002c*/ 	.word	0x00000000
        /*0030*/ 	.short	0x0001
        /*0032*/ 	.short	0x0008
        /*0034*/ 	.byte	0x00, 0xf5, 0x21, 0x00


	//----- nvinfo : EIATTR_KPARAM_INFO
	.align		4
.L_1483:
        /*0038*/ 	.byte	0x04, 0x17
        /*003a*/ 	.short	(.L_1485 - .L_1484)
.L_1484:
        /*003c*/ 	.word	0x00000000
        /*0040*/ 	.short	0x0000
        /*0042*/ 	.short	0x0000
        /*0044*/ 	.byte	0x00, 0xf5, 0x21, 0x00


	//----- nvinfo : EIATTR_SPARSE_MMA_MASK
	.align		4
.L_1485:
        /*0048*/ 	.byte	0x03, 0x50
        /*004a*/ 	.short	0x0000


	//----- nvinfo : EIATTR_MAXREG_COUNT
	.align		4
        /*004c*/ 	.byte	0x03, 0x1b
        /*004e*/ 	.short	0x00ff


	//----- nvinfo : EIATTR_NUM_BARRIERS
	.align		4
        /*0050*/ 	.byte	0x02, 0x4c
        /*0052*/ 	.byte	0x01
	.zero		1


	//----- nvinfo : EIATTR_MERCURY_ISA_VERSION
	.align		4
        /*0054*/ 	.byte	0x03, 0x5f
        /*0056*/ 	.short	0x0101


	//----- nvinfo : EIATTR_VRC_CTA_INIT_COUNT
	.align		4
        /*0058*/ 	.byte	0x02, 0x4a
	.zero		1
	.zero		1


	//----- nvinfo : EIATTR_EXIT_INSTR_OFFSETS
	.align		4
        /*005c*/ 	.byte	0x04, 0x1c
        /*005e*/ 	.short	(.L_1487 - .L_1486)


	//   ....[0]....
.L_1486:
        /*0060*/ 	.word	0x00000590


	//   ....[1]....
        /*0064*/ 	.word	0x00000b50


	//   ....[2]....
        /*0068*/ 	.word	0x00000c60


	//----- nvinfo : EIATTR_CRS_STACK_SIZE
	.align		4
.L_1487:
        /*006c*/ 	.byte	0x04, 0x1e
        /*006e*/ 	.short	(.L_1489 - .L_1488)
.L_1488:
        /*0070*/ 	.word	0x00000000


	//----- nvinfo : EIATTR_CBANK_PARAM_SIZE
	.align		4
.L_1489:
        /*0074*/ 	.byte	0x03, 0x19
        /*0076*/ 	.short	0x0020


	//----- nvinfo : EIATTR_PARAM_CBANK
	.align		4
        /*0078*/ 	.byte	0x04, 0x0a
        /*007a*/ 	.short	(.L_1491 - .L_1490)
	.align		4
.L_1490:
        /*007c*/ 	.word	index@(.nv.constant0.contiguous_reduce22_i64)
        /*0080*/ 	.short	0x0380
        /*0082*/ 	.short	0x0020


	//----- nvinfo : EIATTR_SW_WAR
	.align		4
.L_1491:
        /*0084*/ 	.byte	0x04, 0x36
        /*0086*/ 	.short	(.L_1493 - .L_1492)
.L_1492:
        /*0088*/ 	.word	0x00000008
.L_1493:


//--------------------- .nv.info.contiguous_reduce2_i64 --------------------------
	.section	.nv.info.contiguous_reduce2_i64,"",@"SHT_CUDA_INFO"
	.sectionflags	@""
	.align	4


	//----- nvinfo : EIATTR_CUDA_API_VERSION
	.align		4
        /*0000*/ 	.byte	0x04, 0x37
        /*0002*/ 	.short	(.L_1495 - .L_1494)
.L_1494:
        /*0004*/ 	.word	0x00000082


	//----- nvinfo : EIATTR_KPARAM_INFO
	.align		4
.L_1495:
        /*0008*/ 	.byte	0x04, 0x17
        /*000a*/ 	.short	(.L_1497 - .L_1496)
.L_1496:
        /*000c*/ 	.word	0x00000000
        /*0010*/ 	.short	0x0006
        /*0012*/ 	.short	0x0030
        /*0014*/ 	.byte	0x00, 0xf0, 0x21, 0x00


	//----- nvinfo : EIATTR_KPARAM_INFO
	.align		4
.L_1497:
        /*0018*/ 	.byte	0x04, 0x17
        /*001a*/ 	.short	(.L_1499 - .L_1498)
.L_1498:
        /*001c*/ 	.word	0x00000000
        /*0020*/ 	.short	0x0005
        /*0022*/ 	.short	0x0028
        /*0024*/ 	.byte	0x00, 0xf0, 0x21, 0x00


	//----- nvinfo : EIATTR_KPARAM_INFO
	.align		4
.L_1499:
        /*0028*/ 	.byte	0x04, 0x17
        /*002a*/ 	.short	(.L_1501 - .L_1500)
.L_1500:
        /*002c*/ 	.word	0x00000000
        /*0030*/ 	.short	0x0004
        /*0032*/ 	.short	0x0020
        /*0034*/ 	.byte	0x00, 0xf0, 0x21, 0x00


	//----- nvinfo : EIATTR_KPARAM_INFO
	.align		4
.L_1501:
        /*0038*/ 	.byte	0x04, 0x17
        /*003a*/ 	.short	(.L_1503 - .L_1502)
.L_1502:
        /*003c*/ 	.word	0x00000000
        /*0040*/ 	.short	0x0003
        /*0042*/ 	.short	0x0018
        /*0044*/ 	.byte	0x00, 0xf5, 0x21, 0x00


	//----- nvinfo : EIATTR_KPARAM_INFO
	.align		4
.L_1503:
        /*0048*/ 	.byte	0x04, 0x17
        /*004a*/ 	.short	(.L_1505 - .L_1504)
.L_1504:
        /*004c*/ 	.word	0x00000000
        /*0050*/ 	.short	0x0002
        /*0052*/ 	.short	0x0010
        /*0054*/ 	.byte	0x00, 0xf5, 0x21, 0x00


	//----- nvinfo : EIATTR_KPARAM_INFO
	.align		4
.L_1505:
        /*0058*/ 	.byte	0x04, 0x17
        /*005a*/ 	.short	(.L_1507 - .L_1506)
.L_1506:
        /*005c*/ 	.word	0x00000000
        /*0060*/ 	.short	0x0001
        /*0062*/ 	.short	0x0008
        /*0064*/ 	.byte	0x00, 0xf5, 0x21, 0x00


	//----- nvinfo : EIATTR_KPARAM_INFO
	.align		4
.L_1507:
        /*0068*/ 	.byte	0x04, 0x17
        /*006a*/ 	.short	(.L_1509 - .L_1508)
.L_1508:
        /*006c*/ 	.word	0x00000000
        /*0070*/ 	.short	0x0000
        /*0072*/ 	.short	0x0000
        /*0074*/ 	.byte	0x00, 0xf5, 0x21, 0x00


	//----- nvinfo : EIATTR_SPARSE_MMA_MASK
	.align		4
.L_1509:
        /*0078*/ 	.byte	0x03, 0x50
        /*007a*/ 	.short	0x0000


	//----- nvinfo : EIATTR_MAXREG_COUNT
	.align		4
        /*007c*/ 	.byte	0x03, 0x1b
        /*007e*/ 	.short	0x00ff


	//----- nvinfo : EIATTR_NUM_BARRIERS
	.align		4
        /*0080*/ 	.byte	0x02, 0x4c
        /*0082*/ 	.byte	0x01
	.zero		1


	//----- nvinfo : EIATTR_MERCURY_ISA_VERSION
	.align		4
        /*0084*/ 	.byte	0x03, 0x5f
        /*0086*/ 	.short	0x0101


	//----- nvinfo : EIATTR_VRC_CTA_INIT_COUNT
	.align		4
        /*0088*/ 	.byte	0x02, 0x4a
	.zero		1
	.zero		1


	//----- nvinfo : EIATTR_EXIT_INSTR_OFFSETS
	.align		4
        /*008c*/ 	.byte	0x04, 0x1c
        /*008e*/ 	.short	(.L_1511 - .L_1510)


	//   ....[0]....
.L_1510:
        /*0090*/ 	.word	0x00006970


	//   ....[1]....
        /*0094*/ 	.word	0x00006f30


	//   ....[2]....
        /*0098*/ 	.word	0x00007040


	//----- nvinfo : EIATTR_CRS_STACK_SIZE
	.align		4
.L_1511:
        /*009c*/ 	.byte	0x04, 0x1e
        /*009e*/ 	.short	(.L_1513 - .L_1512)
.L_1512:
        /*00a0*/ 	.word	0x00000000


	//----- nvinfo : EIATTR_CBANK_PARAM_SIZE
	.align		4
.L_1513:
        /*00a4*/ 	.byte	0x03, 0x19
        /*00a6*/ 	.short	0x0038


	//----- nvinfo : EIATTR_PARAM_CBANK
	.align		4
        /*00a8*/ 	.byte	0x04, 0x0a
        /*00aa*/ 	.short	(.L_1515 - .L_1514)
	.align		4
.L_1514:
        /*00ac*/ 	.word	index@(.nv.constant0.contiguous_reduce2_i64)
        /*00b0*/ 	.short	0x0380
        /*00b2*/ 	.short	0x0038


	//----- nvinfo : EIATTR_SW_WAR
	.align		4
.L_1515:
        /*00b4*/ 	.byte	0x04, 0x36
        /*00b6*/ 	.short	(.L_1517 - .L_1516)
.L_1516:
        /*00b8*/ 	.word	0x00000008
.L_1517:


//--------------------- .nv.info.uncontiguous_reduce_i64 --------------------------
	.section	.nv.info.uncontiguous_reduce_i64,"",@"SHT_CUDA_INFO"
	.sectionflags	@""
	.align	4


	//----- nvinfo : EIATTR_CUDA_API_VERSION
	.align		4
        /*0000*/ 	.byte	0x04, 0x37
        /*0002*/ 	.short	(.L_1519 - .L_1518)
.L_1518:
        /*0004*/ 	.word	0x00000082


	//----- nvinfo : EIATTR_KPARAM_INFO
	.align		4
.L_1519:
        /*0008*/ 	.byte	0x04, 0x17
        /*000a*/ 	.short	(.L_1521 - .L_1520)
.L_1520:
        /*000c*/ 	.word	0x00000000
        /*0010*/ 	.short	0x0005
        /*0012*/ 	.short	0x0028
        /*0014*/ 	.byte	0x00, 0xf0, 0x21, 0x00


	//----- nvinfo : EIATTR_KPARAM_INFO
	.align		4
.L_1521:
        /*0018*/ 	.byte	0x04, 0x17
        /*001a*/ 	.short	(.L_1523 - .L_1522)
.L_1522:
        /*001c*/ 	.word	0x00000000
        /*0020*/ 	.short	0x0004
        /*0022*/ 	.short	0x0020
        /*0024*/ 	.byte	0x00, 0xf0, 0x21, 0x00


	//----- nvinfo : EIATTR_KPARAM_INFO
	.align		4
.L_1523:
        /*0028*/ 	.byte	0x04, 0x17
        /*002a*/ 	.short	(.L_1525 - .L_1524)
.L_1524:
        /*002c*/ 	.word	0x00000000
        /*0030*/ 	.short	0x0003
        /*0032*/ 	.short	0x0018
        /*0034*/ 	.byte	0x00, 0xf5, 0x21, 0x00


	//----- nvinfo : EIATTR_KPARAM_INFO
	.align		4
.L_1525:
        /*0038*/ 	.byte	0x04, 0x17
        /*003a*/ 	.short	(.L_1527 - .L_1526)
.L_1526:
        /*003c*/ 	.word	0x00000000
        /*0040*/ 	.short	0x0002
        /*0042*/ 	.short	0x0010
        /*0044*/ 	.byte	0x00, 0xf5, 0x21, 0x00


	//----- nvinfo : EIATTR_KPARAM_INFO
	.align		4
.L_1527:
        /*0048*/ 	.byte	0x04, 0x17
        /*004a*/ 	.short	(.L_1529 - .L_1528)
.L_1528:
        /*004c*/ 	.word	0x00000000
        /*0050*/ 	.short	0x0001
        /*0052*/ 	.short	0x0008
        /*0054*/ 	.byte	0x00, 0xf5, 0x21, 0x00


	//----- nvinfo : EIATTR_KPARAM_INFO
	.align		4
.L_1529:
        /*0058*/ 	.byte	0x04, 0x17
        /*005a*/ 	.short	(.L_1531 - .L_1530)
.L_1530:
        /*005c*/ 	.word	0x00000000
        /*0060*/ 	.short	0x0000
        /*0062*/ 	.short	0x0000
        /*0064*/ 	.byte	0x00, 0xf5, 0x21, 0x00


	//----- nvinfo : EIATTR_SPARSE_MMA_MASK
	.align		4
.L_1531:
        /*0068*/ 	.byte	0x03, 0x50
        /*006a*/ 	.short	0x0000


	//----- nvinfo : EIATTR_MAXREG_COUNT
	.align		4
        /*006c*/ 	.byte	0x03, 0x1b
        /*006e*/ 	.short	0x00ff


	//----- nvinfo : EIATTR_NUM_BARRIERS
	.align		4
        /*0070*/ 	.byte	0x02, 0x4c
        /*0072*/ 	.byte	0x01
	.zero		1


	//----- nvinfo : EIATTR_MERCURY_ISA_VERSION
	.align		4
        /*0074*/ 	.byte	0x03, 0x5f
        /*0076*/ 	.short	0x0101


	//----- nvinfo : EIATTR_VRC_CTA_INIT_COUNT
	.align		4
        /*0078*/ 	.byte	0x02, 0x4a
	.zero		1
	.zero		1


	//----- nvinfo : EIATTR_EXIT_INSTR_OFFSETS
	.align		4
        /*007c*/ 	.byte	0x04, 0x1c
        /*007e*/ 	.short	(.L_1533 - .L_1532)


	//   ....[0]....
.L_1532:
        /*0080*/ 	.word	0x00006ba0


	//   ....[1]....
        /*0084*/ 	.word	0x00007160


	//   ....[2]....
        /*0088*/ 	.word	0x000071e0


	//----- nvinfo : EIATTR_CRS_STACK_SIZE
	.align		4
.L_1533:
        /*008c*/ 	.byte	0x04, 0x1e
        /*008e*/ 	.short	(.L_1535 - .L_1534)
.L_1534:
        /*0090*/ 	.word	0x00000000


	//----- nvinfo : EIATTR_CBANK_PARAM_SIZE
	.align		4
.L_1535:
        /*0094*/ 	.byte	0x03, 0x19
        /*0096*/ 	.short	0x0030


	//----- nvinfo : EIATTR_PARAM_CBANK
	.align		4
        /*0098*/ 	.byte	0x04, 0x0a
        /*009a*/ 	.short	(.L_1537 - .L_1536)
	.align		4
.L_1536:
        /*009c*/ 	.word	index@(.nv.constant0.uncontiguous_reduce_i64)
        /*00a0*/ 	.short	0x0380
        /*00a2*/ 	.short	0x0030


	//----- nvinfo : EIATTR_SW_WAR
	.align		4
.L_1537:
        /*00a4*/ 	.byte	0x04, 0x36
        /*00a6*/ 	.short	(.L_1539 - .L_1538)
.L_1538:
        /*00a8*/ 	.word	0x00000008
.L_1539:


//--------------------- .nv.info.contiguous_reduce_i64 --------------------------
	.section	.nv.info.contiguous_reduce_i64,"",@"SHT_CUDA_INFO"
	.sectionflags	@""
	.align	4


	//----- nvinfo : EIATTR_CUDA_API_VERSION
	.align		4
        /*0000*/ 	.byte	0x04, 0x37
        /*0002*/ 	.short	(.L_1541 - .L_1540)
.L_1540:
        /*0004*/ 	.word	0x00000082


	//----- nvinfo : EIATTR_KPARAM_INFO
	.align		4
.L_1541:
        /*0008*/ 	.byte	0x04, 0x17
        /*000a*/ 	.short	(.L_1543 - .L_1542)
.L_1542:
        /*000c*/ 	.word	0x00000000
        /*0010*/ 	.short	0x0002
        /*0012*/ 	.short	0x0010
        /*0014*/ 	.byte	0x00, 0xf0, 0x21, 0x00


	//----- nvinfo : EIATTR_KPARAM_INFO
	.align		4
.L_1543:
        /*0018*/ 	.byte	0x04, 0x17
        /*001a*/ 	.short	(.L_1545 - .L_1544)
.L_1544:
        /*001c*/ 	.word	0x00000000
        /*0020*/ 	.short	0x0001
        /*0022*/ 	.short	0x0008
        /*0024*/ 	.byte	0x00, 0xf5, 0x21, 0x00


	//----- nvinfo : EIATTR_KPARAM_INFO
	.align		4
.L_1545:
        /*0028*/ 	.byte	0x04, 0x17
        /*002a*/ 	.short	(.L_1547 - .L_1546)
.L_1546:
        /*002c*/ 	.word	0x00000000
        /*0030*/ 	.short	0x0000
        /*0032*/ 	.short	0x0000
        /*0034*/ 	.byte	0x00, 0xf5, 0x21, 0x00


	//----- nvinfo : EIATTR_SPARSE_MMA_MASK
	.align		4
.L_1547:
        /*0038*/ 	.byte	0x03, 0x50
        /*003a*/ 	.short	0x0000


	//----- nvinfo : EIATTR_MAXREG_COUNT
	.align		4
        /*003c*/ 	.byte	0x03, 0x1b
        /*003e*/ 	.short	0x00ff


	//----- nvinfo : EIATTR_NUM_BARRIERS
	.align		4
        /*0040*/ 	.byte	0x02, 0x4c
        /*0042*/ 	.byte	0x01
	.zero		1


	//----- nvinfo : EIATTR_MERCURY_ISA_VERSION
	.align		4
        /*0044*/ 	.byte	0x03, 0x5f
        /*0046*/ 	.short	0x0101


	//----- nvinfo : EIATTR_VRC_CTA_INIT_COUNT
	.align		4
        /*0048*/ 	.byte	0x02, 0x4a
	.zero		1
	.zero		1


	//----- nvinfo : EIATTR_EXIT_INSTR_OFFSETS
	.align		4
        /*004c*/ 	.byte	0x04, 0x1c
        /*004e*/ 	.short	(.L_1549 - .L_1548)


	//   ....[0]....
.L_1548:
        /*0050*/ 	.word	0x000004e0


	//   ....[1]....
        /*0054*/ 	.word	0x00000aa0


	//   ....[2]....
        /*0058*/ 	.word	0x00000b20


	//----- nvinfo : EIATTR_CRS_STACK_SIZE
	.align		4
.L_1549:
        /*005c*/ 	.byte	0x04, 0x1e
        /*005e*/ 	.short	(.L_1551 - .L_1550)
.L_1550:
        /*0060*/ 	.word	0x00000000


	//----- nvinfo : EIATTR_CBANK_PARAM_SIZE
	.align		4
.L_1551:
        /*0064*/ 	.byte	0x03, 0x19
        /*0066*/ 	.short	0x0018


	//----- nvinfo : EIATTR_PARAM_CBANK
	.align		4
        /*0068*/ 	.byte	0x04, 0x0a
        /*006a*/ 	.short	(.L_1553 - .L_1552)
	.align		4
.L_1552:
        /*006c*/ 	.word	index@(.nv.constant0.contiguous_reduce_i64)
        /*0070*/ 	.short	0x0380
        /*0072*/ 	.short	0x0018


	//----- nvinfo : EIATTR_SW_WAR
	.align		4
.L_1553:
        /*0074*/ 	.byte	0x04, 0x36
        /*0076*/ 	.short	(.L_1555 - .L_1554)
.L_1554:
        /*0078*/ 	.word	0x00000008
.L_1555:


//--------------------- .nv.info.contiguous_reduce33_i32 --------------------------
	.section	.nv.info.contiguous_reduce33_i32,"",@"SHT_CUDA_INFO"
	.sectionflags	@""
	.align	4


	//----- nvinfo : EIATTR_CUDA_API_VERSION
	.align		4
        /*0000*/ 	.byte	0x04, 0x37
        /*0002*/ 	.short	(.L_1557 - .L_1556)
.L_1556:
        /*0004*/ 	.word	0x00000082


	//----- nvinfo : EIATTR_KPARAM_INFO
	.align		4
.L_1557:
        /*0008*/ 	.byte	0x04, 0x17
        /*000a*/ 	.short	(.L_1559 - .L_1558)
.L_1558:
        /*000c*/ 	.word	0x00000000
        /*0010*/ 	.short	0x0004
        /*0012*/ 	.short	0x0020
        /*0014*/ 	.byte	0x00, 0xf0, 0x21, 0x00


	//----- nvinfo : EIATTR_KPARAM_INFO
	.align		4
.L_1559:
        /*0018*/ 	.byte	0x04, 0x17
        /*001a*/ 	.short	(.L_1561 - .L_1560)
.L_1560:
        /*001c*/ 	.word	0x00000000
        /*0020*/ 	.short	0x0003
        /*0022*/ 	.short	0x0018
        /*0024*/ 	.byte	0x00, 0xf0, 0x21, 0x00


	//----- nvinfo : EIATTR_KPARAM_INFO
	.align		4
.L_1561:
        /*0028*/ 	.byte	0x04, 0x17
        /*002a*/ 	.short	(.L_1563 - .L_1562)
.L_1562:
        /*002c*/ 	.word	0x00000000
        /*0030*/ 	.short	0x0002
        /*0032*/ 	.short	0x0010
        /*0034*/ 	.byte	0x00, 0xf0, 0x21, 0x00


	//----- nvinfo : EIATTR_KPARAM_INFO
	.align		4
.L_1563:
        /*0038*/ 	.byte	0x04, 0x17
        /*003a*/ 	.short	(.L_1565 - .L_1564)
.L_1564:
        /*003c*/ 	.word	0x00000000
        /*0040*/ 	.short	0x0001
        /*0042*/ 	.short	0x0008
        /*0044*/ 	.byte	0x00, 0xf5, 0x21, 0x00


	//----- nvinfo : EIATTR_KPARAM_INFO
	.align		4
.L_1565:
        /*0048*/ 	.byte	0x04, 0x17
        /*004a*/ 	.short	(.L_1567 - .L_1566)
.L_1566:
        /*004c*/ 	.word	0x00000000
        /*0050*/ 	.short	0x0000
        /*0052*/ 	.short	0x0000
        /*0054*/ 	.byte	0x00, 0xf5, 0x21, 0x00


	//----- nvinfo : EIATTR_SPARSE_MMA_MASK
	.align		4
.L_1567:
        /*0058*/ 	.byte	0x03, 0x50
        /*005a*/ 	.short	0x0000


	//----- nvinfo : EIATTR_MAXREG_COUNT
	.align		4
        /*005c*/ 	.byte	0x03, 0x1b
        /*005e*/ 	.short	0x00ff


	//----- nvinfo : EIATTR_NUM_BARRIERS
	.align		4
        /*0060*/ 	.byte	0x02, 0x4c
        /*0062*/ 	.byte	0x01
	.zero		1


	//----- nvinfo : EIATTR_MERCURY_ISA_VERSION
	.align		4
        /*0064*/ 	.byte	0x03, 0x5f
        /*0066*/ 	.short	0x0101


	//----- nvinfo : EIATTR_VRC_CTA_INIT_COUNT
	.align		4
        /*0068*/ 	.byte	0x02, 0x4a
	.zero		1
	.zero		1


	//----- nvinfo : EIATTR_EXIT_INSTR_OFFSETS
	.align		4
        /*006c*/ 	.byte	0x04, 0x1c
        /*006e*/ 	.short	(.L_1569 - .L_1568)


	//   ....[0]....
.L_1568:
        /*0070*/ 	.word	0x00000150


	//   ....[1]....
        /*0074*/ 	.word	0x000001e0


	//   ....[2]....
        /*0078*/ 	.word	0x00000a90


	//----- nvinfo : EIATTR_CBANK_PARAM_SIZE
	.align		4
.L_1569:
        /*007c*/ 	.byte	0x03, 0x19
        /*007e*/ 	.short	0x0028


	//----- nvinfo : EIATTR_PARAM_CBANK
	.align		4
        /*0080*/ 	.byte	0x04, 0x0a
        /*0082*/ 	.short	(.L_1571 - .L_1570)
	.align		4
.L_1570:
        /*0084*/ 	.word	index@(.nv.constant0.contiguous_reduce33_i32)
        /*0088*/ 	.short	0x0380
        /*008a*/ 	.short	0x0028


	//----- nvinfo : EIATTR_SW_WAR
	.align		4
.L_1571:
        /*008c*/ 	.byte	0x04, 0x36
        /*008e*/ 	.short	(.L_1573 - .L_1572)
.L_1572:
        /*0090*/ 	.word	0x00000008
.L_1573:


//--------------------- .nv.info.contiguous_reduce3_i32 --------------------------
	.section	.nv.info.contiguous_reduce3_i32,"",@"SHT_CUDA_INFO"
	.sectionflags	@""
	.align	4


	//----- nvinfo : EIATTR_CUDA_API_VERSION
	.align		4
        /*0000*/ 	.byte	0x04, 0x37
        /*0002*/ 	.short	(.L_1575 - .L_1574)
.L_1574:
        /*0004*/ 	.word	0x00000082


	//----- nvinfo : EIATTR_KPARAM_INFO
	.align		4
.L_1575:
        /*0008*/ 	.byte	0x04, 0x17
        /*000a*/ 	.short	(.L_1577 - .L_1576)
.L_1576:
        /*000c*/ 	.word	0x00000000
        /*0010*/ 	.short	0x0006
        /*0012*/ 	.short	0x0030
        /*0014*/ 	.byte	0x00, 0xf0, 0x21, 0x00


	//----- nvinfo : EIATTR_KPARAM_INFO
	.align		4
.L_1577:
        /*0018*/ 	.byte	0x04, 0x17
        /*001a*/ 	.short	(.L_1579 - .L_1578)
.L_1578:
        /*001c*/ 	.word	0x00000000
        /*0020*/ 	.short	0x0005
        /*0022*/ 	.short	0x0028
        /*0024*/ 	.byte	0x00, 0xf0, 0x21, 0x00


	//----- nvinfo : EIATTR_KPARAM_INFO
	.align		4
.L_1579:
        /*0028*/ 	.byte	0x04, 0x17
        /*002a*/ 	.short	(.L_1581 - .L_1580)
.L_1580:
        /*002c*/ 	.word	0x00000000
        /*0030*/ 	.short	0x0004
        /*0032*/ 	.short	0x0020
        /*0034*/ 	.byte	0x00, 0xf0, 0x21, 0x00


	//----- nvinfo : EIATTR_KPARAM_INFO
	.align		4
.L_1581:
        /*0038*/ 	.byte	0x04, 0x17
        /*003a*/ 	.short	(.L_1583 - .L_1582)
.L_1582:
        /*003c*/ 	.word	0x00000000
        /*0040*/ 	.short	0x0003
        /*0042*/ 	.short	0x0018
        /*0044*/ 	.byte	0x00, 0xf5, 0x21, 0x00


	//----- nvinfo : EIATTR_KPARAM_INFO
	.align		4
.L_1583:
        /*0048*/ 	.byte	0x04, 0x17
        /*004a*/ 	.short	(.L_1585 - .L_1584)
.L_1584:
        /*004c*/ 	.word	0x00000000
        /*0050*/ 	.short	0x0002
        /*0052*/ 	.short	0x0010
        /*0054*/ 	.byte	0x00, 0xf5, 0x21, 0x00


	//----- nvinfo : EIATTR_KPARAM_INFO
	.align		4
.L_1585:
        /*0058*/ 	.byte	0x04, 0x17
        /*005a*/ 	.short	(.L_1587 - .L_1586)
.L_1586:
        /*005c*/ 	.word	0x00000000
        /*0060*/ 	.short	0x0001
        /*0062*/ 	.short	0x0008
        /*0064*/ 	.byte	0x00, 0xf5, 0x21, 0x00


	//----- nvinfo : EIATTR_KPARAM_INFO
	.align		4
.L_1587:
        /*0068*/ 	.byte	0x04, 0x17
        /*006a*/ 	.short	(.L_1589 - .L_1588)
.L_1588:
        /*006c*/ 	.word	0x00000000
        /*0070*/ 	.short	0x0000
        /*0072*/ 	.short	0x0000
        /*0074*/ 	.byte	0x00, 0xf5, 0x21, 0x00


	//----- nvinfo : EIATTR_SPARSE_MMA_MASK
	.align		4
.L_1589:
        /*0078*/ 	.byte	0x03, 0x50
        /*007a*/ 	.short	0x0000


	//----- nvinfo : EIATTR_MAXREG_COUNT
	.align		4
        /*007c*/ 	.byte	0x03, 0x1b
        /*007e*/ 	.short	0x00ff


	//----- nvinfo : EIATTR_NUM_BARRIERS
	.align		4
        /*0080*/ 	.byte	0x02, 0x4c
        /*0082*/ 	.byte	0x01
	.zero		1


	//----- nvinfo : EIATTR_MERCURY_ISA_VERSION
	.align		4
        /*0084*/ 	.byte	0x03, 0x5f
        /*0086*/ 	.short	0x0101


	//----- nvinfo : EIATTR_VRC_CTA_INIT_COUNT
	.align		4
        /*0088*/ 	.byte	0x02, 0x4a
	.zero		1
	.zero		1


	//----- nvinfo : EIATTR_EXIT_INSTR_OFFSETS
	.align		4
        /*008c*/ 	.byte	0x04, 0x1c
        /*008e*/ 	.short	(.L_1591 - .L_1590)


	//   ....[0]....
.L_1590:
        /*0090*/ 	.word	0x00000150


	//   ....[1]....
        /*0094*/ 	.word	0x00003120


	//   ....[2]....
        /*0098*/ 	.word	0x00003a30


	//----- nvinfo : EIATTR_CRS_STACK_SIZE
	.align		4
.L_1591:
        /*009c*/ 	.byte	0x04, 0x1e
        /*009e*/ 	.short	(.L_1593 - .L_1592)
.L_1592:
        /*00a0*/ 	.word	0x00000000


	//----- nvinfo : EIATTR_CBANK_PARAM_SIZE
	.align		4
.L_1593:
        /*00a4*/ 	.byte	0x03, 0x19
        /*00a6*/ 	.short	0x0038


	//----- nvinfo : EIATTR_PARAM_CBANK
	.align		4
        /*00a8*/ 	.byte	0x04, 0x0a
        /*00aa*/ 	.short	(.L_1595 - .L_1594)
	.align		4
.L_1594:
        /*00ac*/ 	.word	index@(.nv.constant0.contiguous_reduce3_i32)
        /*00b0*/ 	.short	0x0380
        /*00b2*/ 	.short	0x0038


	//----- nvinfo : EIATTR_SW_WAR
	.align		4
.L_1595:
        /*00b4*/ 	.byte	0x04, 0x36
        /*00b6*/ 	.short	(.L_1597 - .L_1596)
.L_1596:
        /*00b8*/ 	.word	0x00000008
.L_1597:


//--------------------- .nv.info.contiguous_reduce22_i32 --------------------------
	.section	.nv.info.contiguous_reduce22_i32,"",@"SHT_CUDA_INFO"
	.sectionflags	@""
	.align	4


	//----- nvinfo : EIATTR_CUDA_API_VERSION
	.align		4
        /*0000*/ 	.byte	0x04, 0x37
        /*0002*/ 	.short	(.L_1599 - .L_1598)
.L_1598:
        /*0004*/ 	.word	0x00000082


	//----- nvinfo : EIATTR_KPARAM_INFO
	.align		4
.L_1599:
        /*0008*/ 	.byte	0x04, 0x17
        /*000a*/ 	.short	(.L_1601 - .L_1600)
.L_1600:
        /*000c*/ 	.word	0x00000000
        /*0010*/ 	.short	0x0003
        /*0012*/ 	.short	0x0018
        /*0014*/ 	.byte	0x00, 0xf0, 0x21, 0x00


	//----- nvinfo : EIATTR_KPARAM_INFO
	.align		4
.L_1601:
        /*0018*/ 	.byte	0x04, 0x17
        /*001a*/ 	.short	(.L_1603 - .L_1602)
.L_1602:
        /*001c*/ 	.word	0x00000000
        /*0020*/ 	.short	0x0002
        /*0022*/ 	.short	0x0010
        /*0024*/ 	.byte	0x00, 0xf0, 0x21, 0x00


	//----- nvinfo : EIATTR_KPARAM_INFO
	.align		4
.L_1603:
        /*0028*/ 	.byte	0x04, 0x17
        /*002a*/ 	.short	(.L_1605 - .L_1604)
.L_1604:
        /*002c*/ 	.word	0x00000000
        /*0030*/ 	.short	0x0001
        /*0032*/ 	.short	0x0008
        /*0034*/ 	.byte	0x00, 0xf5, 0x21, 0x00


	//----- nvinfo : EIATTR_KPARAM_INFO
	.align		4
.L_1605:
        /*0038*/ 	.byte	0x04, 0x17
        /*003a*/ 	.short	(.L_1607 - .L_1606)
.L_1606:
        /*003c*/ 	.word	0x00000000
        /*0040*/ 	.short	0x0000
        /*0042*/ 	.short	0x0000
        /*0044*/ 	.byte	0x00, 0xf5, 0x21, 0x00


	//----- nvinfo : EIATTR_SPARSE_MMA_MASK
	.align		4
.L_1607:
        /*0048*/ 	.byte	0x03, 0x50
        /*004a*/ 	.short	0x0000


	//----- nvinfo : EIATTR_MAXREG_COUNT
	.align		4
        /*004c*/ 	.byte	0x03, 0x1b
        /*004e*/ 	.short	0x00ff


	//----- nvinfo : EIATTR_NUM_BARRIERS
	.align		4
        /*0050*/ 	.byte	0x02, 0x4c
        /*0052*/ 	.byte	0x01
	.zero		1


	//----- nvinfo : EIATTR_MERCURY_ISA_VERSION
	.align		4
        /*0054*/ 	.byte	0x03, 0x5f
        /*0056*/ 	.short	0x0101


	//----- nvinfo : EIATTR_VRC_CTA_INIT_COUNT
	.align		4
        /*0058*/ 	.byte	0x02, 0x4a
	.zero		1
	.zero		1


	//----- nvinfo : EIATTR_EXIT_INSTR_OFFSETS
	.align		4
        /*005c*/ 	.byte	0x04, 0x1c
        /*005e*/ 	.short	(.L_1609 - .L_1608)


	//   ....[0]....
.L_1608:
        /*0060*/ 	.word	0x00000440


	//   ....[1]....
        /*0064*/ 	.word	0x000006b0


	//   ....[2]....
        /*0068*/ 	.word	0x000007c0


	//----- nvinfo : EIATTR_CRS_STACK_SIZE
	.align		4
.L_1609:
        /*006c*/ 	.byte	0x04, 0x1e
        /*006e*/ 	.short	(.L_1611 - .L_1610)
.L_1610:
        /*0070*/ 	.word	0x00000000


	//----- nvinfo : EIATTR_CBANK_PARAM_SIZE
	.align		4
.L_1611:
        /*0074*/ 	.byte	0x03, 0x19
        /*0076*/ 	.short	0x0020


	//----- nvinfo : EIATTR_PARAM_CBANK
	.align		4
        /*0078*/ 	.byte	0x04, 0x0a
        /*007a*/ 	.short	(.L_1613 - .L_1612)
	.align		4
.L_1612:
        /*007c*/ 	.word	index@(.nv.constant0.contiguous_reduce22_i32)
        /*0080*/ 	.short	0x0380
        /*0082*/ 	.short	0x0020


	//----- nvinfo : EIATTR_SW_WAR
	.align		4
.L_1613:
        /*0084*/ 	.byte	0x04, 0x36
        /*0086*/ 	.short	(.L_1615 - .L_1614)
.L_1614:
        /*0088*/ 	.word	0x00000008
.L_1615:


//--------------------- .nv.info.contiguous_reduce2_i32 --------------------------
	.section	.nv.info.contiguous_reduce2_i32,"",@"SHT_CUDA_INFO"
	.sectionflags	@""
	.align	4


	//----- nvinfo : EIATTR_CUDA_API_VERSION
	.align		4
        /*0000*/ 	.byte	0x04, 0x37
        /*0002*/ 	.short	(.L_1617 - .L_1616)
.L_1616:
        /*0004*/ 	.word	0x00000082


	//----- nvinfo : EIATTR_KPARAM_INFO
	.align		4
.L_1617:
        /*0008*/ 	.byte	0x04, 0x17
        /*000a*/ 	.short	(.L_1619 - .L_1618)
.L_1618:
        /*000c*/ 	.word	0x00000000
        /*0010*/ 	.short	0x0006
        /*0012*/ 	.short	0x0030
        /*0014*/ 	.byte	0x00, 0xf0, 0x21, 0x00


	//----- nvinfo : EIATTR_KPARAM_INFO
	.align		4
.L_1619:
        /*0018*/ 	.byte	0x04, 0x17
        /*001a*/ 	.short	(.L_1621 - .L_1620)
.L_1620:
        /*001c*/ 	.word	0x00000000
        /*0020*/ 	.short	0x0005
        /*0022*/ 	.short	0x0028
        /*0024*/ 	.byte	0x00, 0xf0, 0x21, 0x00


	//----- nvinfo : EIATTR_KPARAM_INFO
	.align		4
.L_1621:
        /*0028*/ 	.byte	0x04, 0x17
        /*002a*/ 	.short	(.L_1623 - .L_1622)
.L_1622:
        /*002c*/ 	.word	0x00000000
        /*0030*/ 	.short	0x0004
        /*0032*/ 	.short	0x0020
        /*0034*/ 	.byte	0x00, 0xf0, 0x21, 0x00


	//----- nvinfo : EIATTR_KPARAM_INFO
	.align		4
.L_1623:
        /*0038*/ 	.byte	0x04, 0x17
        /*003a*/ 	.short	(.L_1625 - .L_1624)
.L_1624:
        /*003c*/ 	.word	0x00000000
        /*0040*/ 	.short	0x0003
        /*0042*/ 	.short	0x0018
        /*0044*/ 	.byte	0x00, 0xf5, 0x21, 0x00


	//----- nvinfo : EIATTR_KPARAM_INFO
	.align		4
.L_1625:
        /*0048*/ 	.byte	0x04, 0x17
        /*004a*/ 	.short	(.L_1627 - .L_1626)
.L_1626:
        /*004c*/ 	.word	0x00000000
        /*0050*/ 	.short	0x0002
        /*0052*/ 	.short	0x0010
        /*0054*/ 	.byte	0x00, 0xf5, 0x21, 0x00


	//----- nvinfo : EIATTR_KPARAM_INFO
	.align		4
.L_1627:
        /*0058*/ 	.byte	0x04, 0x17
        /*005a*/ 	.short	(.L_1629 - .L_1628)
.L_1628:
        /*005c*/ 	.word	0x00000000
        /*0060*/ 	.short	0x0001
        /*0062*/ 	.short	0x0008
        /*0064*/ 	.byte	0x00, 0xf5, 0x21, 0x00


	//----- nvinfo : EIATTR_KPARAM_INFO
	.align		4
.L_1629:
        /*0068*/ 	.byte	0x04, 0x17
        /*006a*/ 	.short	(.L_1631 - .L_1630)
.L_1630:
        /*006c*/ 	.word	0x00000000
        /*0070*/ 	.short	0x0000
        /*0072*/ 	.short	0x0000
        /*0074*/ 	.byte	0x00, 0xf5, 0x21, 0x00


	//----- nvinfo : EIATTR_SPARSE_MMA_MASK
	.align		4
.L_1631:
        /*0078*/ 	.byte	0x03, 0x50
        /*007a*/ 	.short	0x0000


	//----- nvinfo : EIATTR_MAXREG_COUNT
	.align		4
        /*007c*/ 	.byte	0x03, 0x1b
        /*007e*/ 	.short	0x00ff


	//----- nvinfo : EIATTR_NUM_BARRIERS
	.align		4
        /*0080*/ 	.byte	0x02, 0x4c
        /*0082*/ 	.byte	0x01
	.zero		1


	//----- nvinfo : EIATTR_MERCURY_ISA_VERSION
	.align		4
        /*0084*/ 	.byte	0x03, 0x5f
        /*0086*/ 	.short	0x0101


	//----- nvinfo : EIATTR_VRC_CTA_INIT_COUNT
	.align		4
        /*0088*/ 	.byte	0x02, 0x4a
	.zero		1
	.zero		1


	//----- nvinfo : EIATTR_EXIT_INSTR_OFFSETS
	.align		4
        /*008c*/ 	.byte	0x04, 0x1c
        /*008e*/ 	.short	(.L_1633 - .L_1632)


	//   ....[0]....
.L_1632:
        /*0090*/ 	.word	0x00006820


	//   ....[1]....
        /*0094*/ 	.word	0x00006a90


	//   ....[2]....
        /*0098*/ 	.word	0x00006ba0


	//----- nvinfo : EIATTR_CRS_STACK_SIZE
	.align		4
.L_1633:
        /*009c*/ 	.byte	0x04, 0x1e
        /*009e*/ 	.short	(.L_1635 - .L_1634)
.L_1634:
        /*00a0*/ 	.word	0x00000000


	//----- nvinfo : EIATTR_CBANK_PARAM_SIZE
	.align		4
.L_1635:
        /*00a4*/ 	.byte	0x03, 0x19
        /*00a6*/ 	.short	0x0038


	//----- nvinfo : EIATTR_PARAM_CBANK
	.align		4
        /*00a8*/ 	.byte	0x04, 0x0a
        /*00aa*/ 	.short	(.L_1637 - .L_1636)
	.align		4
.L_1636:
        /*00ac*/ 	.word	index@(.nv.constant0.contiguous_reduce2_i32)
        /*00b0*/ 	.short	0x0380
        /*00b2*/ 	.short	0x0038


	//----- nvinfo : EIATTR_SW_WAR
	.align		4
.L_1637:
        /*00b4*/ 	.byte	0x04, 0x36
        /*00b6*/ 	.short	(.L_1639 - .L_1638)
.L_1638:
        /*00b8*/ 	.word	0x00000008
.L_1639:


//--------------------- .nv.info.uncontiguous_reduce_i32 --------------------------
	.section	.nv.info.uncontiguous_reduce_i32,"",@"SHT_CUDA_INFO"
	.sectionflags	@""
	.align	4


	//----- nvinfo : EIATTR_CUDA_API_VERSION
	.align		4
        /*0000*/ 	.byte	0x04, 0x37
        /*0002*/ 	.short	(.L_1641 - .L_1640)
.L_1640:
        /*0004*/ 	.word	0x00000082


	//----- nvinfo : EIATTR_KPARAM_INFO
	.align		4
.L_1641:
        /*0008*/ 	.byte	0x04, 0x17
        /*000a*/ 	.short	(.L_1643 - .L_1642)
.L_1642:
        /*000c*/ 	.word	0x00000000
        /*0010*/ 	.short	0x0005
        /*0012*/ 	.short	0x0028
        /*0014*/ 	.byte	0x00, 0xf0, 0x21, 0x00


	//----- nvinfo : EIATTR_KPARAM_INFO
	.align		4
.L_1643:
        /*0018*/ 	.byte	0x04, 0x17
        /*001a*/ 	.short	(.L_1645 - .L_1644)
.L_1644:
        /*001c*/ 	.word	0x00000000
        /*0020*/ 	.short	0x0004
        /*0022*/ 	.short	0x0020
        /*0024*/ 	.byte	0x00, 0xf0, 0x21, 0x00


	//----- nvinfo : EIATTR_KPARAM_INFO
	.align		4
.L_1645:
        /*0028*/ 	.byte	0x04, 0x17
        /*002a*/ 	.short	(.L_1647 - .L_1646)
.L_1646:
        /*002c*/ 	.word	0x00000000
        /*0030*/ 	.short	0x0003
        /*0032*/ 	.short	0x0018
        /*0034*/ 	.byte	0x00, 0xf5, 0x21, 0x00


	//----- nvinfo : EIATTR_KPARAM_INFO
	.align		4
.L_1647:
        /*0038*/ 	.byte	0x04, 0x17
        /*003a*/ 	.short	(.L_1649 - .L_1648)
.L_1648:
        /*003c*/ 	.word	0x00000000
        /*0040*/ 	.short	0x0002
        /*0042*/ 	.short	0x0010
        /*0044*/ 	.byte	0x00, 0xf5, 0x21, 0x00


	//----- nvinfo : EIATTR_KPARAM_INFO
	.align		4
.L_1649:
        /*0048*/ 	.byte	0x04, 0x17
        /*004a*/ 	.short	(.L_1651 - .L_1650)
.L_1650:
        /*004c*/ 	.word	0x00000000
        /*0050*/ 	.short	0x0001
        /*0052*/ 	.short	0x0008
        /*0054*/ 	.byte	0x00, 0xf5, 0x21, 0x00


	//----- nvinfo : EIATTR_KPARAM_INFO
	.align		4
.L_1651:
        /*0058*/ 	.byte	0x04, 0x17
        /*005a*/ 	.short	(.L_1653 - .L_1652)
.L_1652:
        /*005c*/ 	.word	0x00000000
        /*0060*/ 	.short	0x0000
        /*0062*/ 	.short	0x0000
        /*0064*/ 	.byte	0x00, 0xf5, 0x21, 0x00


	//----- nvinfo : EIATTR_SPARSE_MMA_MASK
	.align		4
.L_1653:
        /*0068*/ 	.byte	0x03, 0x50
        /*006a*/ 	.short	0x0000


	//----- nvinfo : EIATTR_MAXREG_COUNT
	.align		4
        /*006c*/ 	.byte	0x03, 0x1b
        /*006e*/ 	.short	0x00ff


	//----- nvinfo : EIATTR_NUM_BARRIERS
	.align		4
        /*0070*/ 	.byte	0x02, 0x4c
        /*0072*/ 	.byte	0x01
	.zero		1


	//----- nvinfo : EIATTR_MERCURY_ISA_VERSION
	.align		4
        /*0074*/ 	.byte	0x03, 0x5f
        /*0076*/ 	.short	0x0101


	//----- nvinfo : EIATTR_VRC_CTA_INIT_COUNT
	.align		4
        /*0078*/ 	.byte	0x02, 0x4a
	.zero		1
	.zero		1


	//----- nvinfo : EIATTR_EXIT_INSTR_OFFSETS
	.align		4
        /*007c*/ 	.byte	0x04, 0x1c
        /*007e*/ 	.short	(.L_1655 - .L_1654)


	//   ....[0]....
.L_1654:
        /*0080*/ 	.word	0x00006a50


	//   ....[1]....
        /*0084*/ 	.word	0x00006cc0


	//   ....[2]....
        /*0088*/ 	.word	0x00006d40


	//----- nvinfo : EIATTR_CRS_STACK_SIZE
	.align		4
.L_1655:
        /*008c*/ 	.byte	0x04, 0x1e
        /*008e*/ 	.short	(.L_1657 - .L_1656)
.L_1656:
        /*0090*/ 	.word	0x00000000


	//----- nvinfo : EIATTR_CBANK_PARAM_SIZE
	.align		4
.L_1657:
        /*0094*/ 	.byte	0x03, 0x19
        /*0096*/ 	.short	0x0030


	//----- nvinfo : EIATTR_PARAM_CBANK
	.align		4
        /*0098*/ 	.byte	0x04, 0x0a
        /*009a*/ 	.short	(.L_1659 - .L_1658)
	.align		4
.L_1658:
        /*009c*/ 	.word	index@(.nv.constant0.uncontiguous_reduce_i32)
        /*00a0*/ 	.short	0x0380
        /*00a2*/ 	.short	0x0030


	//----- nvinfo : EIATTR_SW_WAR
	.align		4
.L_1659:
        /*00a4*/ 	.byte	0x04, 0x36
        /*00a6*/ 	.short	(.L_1661 - .L_1660)
.L_1660:
        /*00a8*/ 	.word	0x00000008
.L_1661:


//--------------------- .nv.info.contiguous_reduce_i32 --------------------------
	.section	.nv.info.contiguous_reduce_i32,"",@"SHT_CUDA_INFO"
	.sectionflags	@""
	.align	4


	//----- nvinfo : EIATTR_CUDA_API_VERSION
	.align		4
        /*0000*/ 	.byte	0x04, 0x37
        /*0002*/ 	.short	(.L_1663 - .L_1662)
.L_1662:
        /*0004*/ 	.word	0x00000082


	//----- nvinfo : EIATTR_KPARAM_INFO
	.align		4
.L_1663:
        /*0008*/ 	.byte	0x04, 0x17
        /*000a*/ 	.short	(.L_1665 - .L_1664)
.L_1664:
        /*000c*/ 	.word	0x00000000
        /*0010*/ 	.short	0x0002
        /*0012*/ 	.short	0x0010
        /*0014*/ 	.byte	0x00, 0xf0, 0x21, 0x00


	//----- nvinfo : EIATTR_KPARAM_INFO
	.align		4
.L_1665:
        /*0018*/ 	.byte	0x04, 0x17
        /*001a*/ 	.short	(.L_1667 - .L_1666)
.L_1666:
        /*001c*/ 	.word	0x00000000
        /*0020*/ 	.short	0x0001
        /*0022*/ 	.short	0x0008
        /*0024*/ 	.byte	0x00, 0xf5, 0x21, 0x00


	//----- nvinfo : EIATTR_KPARAM_INFO
	.align		4
.L_1667:
        /*0028*/ 	.byte	0x04, 0x17
        /*002a*/ 	.short	(.L_1669 - .L_1668)
.L_1668:
        /*002c*/ 	.word	0x00000000
        /*0030*/ 	.short	0x0000
        /*0032*/ 	.short	0x0000
        /*0034*/ 	.byte	0x00, 0xf5, 0x21, 0x00


	//----- nvinfo : EIATTR_SPARSE_MMA_MASK
	.align		4
.L_1669:
        /*0038*/ 	.byte	0x03, 0x50
        /*003a*/ 	.short	0x0000


	//----- nvinfo : EIATTR_MAXREG_COUNT
	.align		4
        /*003c*/ 	.byte	0x03, 0x1b
        /*003e*/ 	.short	0x00ff


	//----- nvinfo : EIATTR_NUM_BARRIERS
	.align		4
        /*0040*/ 	.byte	0x02, 0x4c
        /*0042*/ 	.byte	0x01
	.zero		1


	//----- nvinfo : EIATTR_MERCURY_ISA_VERSION
	.align		4
        /*0044*/ 	.byte	0x03, 0x5f
        /*0046*/ 	.short	0x0101


	//----- nvinfo : EIATTR_VRC_CTA_INIT_COUNT
	.align		4
        /*0048*/ 	.byte	0x02, 0x4a
	.zero		1
	.zero		1


	//----- nvinfo : EIATTR_EXIT_INSTR_OFFSETS
	.align		4
        /*004c*/ 	.byte	0x04, 0x1c
        /*004e*/ 	.short	(.L_1671 - .L_1670)


	//   ....[0]....
.L_1670:
        /*0050*/ 	.word	0x00000380


	//   ....[1]....
        /*0054*/ 	.word	0x000005f0


	//   ....[2]....
        /*0058*/ 	.word	0x00000670


	//----- nvinfo : EIATTR_CRS_STACK_SIZE
	.align		4
.L_1671:
        /*005c*/ 	.byte	0x04, 0x1e
        /*005e*/ 	.short	(.L_1673 - .L_1672)
.L_1672:
        /*0060*/ 	.word	0x00000000


	//----- nvinfo : EIATTR_CBANK_PARAM_SIZE
	.align		4
.L_1673:
        /*0064*/ 	.byte	0x03, 0x19
        /*0066*/ 	.short	0x0018


	//----- nvinfo : EIATTR_PARAM_CBANK
	.align		4
        /*0068*/ 	.byte	0x04, 0x0a
        /*006a*/ 	.short	(.L_1675 - .L_1674)
	.align		4
.L_1674:
        /*006c*/ 	.word	index@(.nv.constant0.contiguous_reduce_i32)
        /*0070*/ 	.short	0x0380
        /*0072*/ 	.short	0x0018


	//----- nvinfo : EIATTR_SW_WAR
	.align		4
.L_1675:
        /*0074*/ 	.byte	0x04, 0x36
        /*0076*/ 	.short	(.L_1677 - .L_1676)
.L_1676:
        /*0078*/ 	.word	0x00000008
.L_1677:


//--------------------- .nv.info.contiguous_reduce33_i16 --------------------------
	.section	.nv.info.contiguous_reduce33_i16,"",@"SHT_CUDA_INFO"
	.sectionflags	@""
	.align	4


	//----- nvinfo : EIATTR_CUDA_API_VERSION
	.align		4
        /*0000*/ 	.byte	0x04, 0x37
        /*0002*/ 	.short	(.L_1679 - .L_1678)
.L_1678:
        /*0004*/ 	.word	0x00000082


	//----- nvinfo : EIATTR_KPARAM_INFO
	.align		4
.L_1679:
        /*0008*/ 	.byte	0x04, 0x17
        /*000a*/ 	.short	(.L_1681 - .L_1680)
.L_1680:
        /*000c*/ 	.word	0x00000000
        /*0010*/ 	.short	0x0004
        /*0012*/ 	.short	0x0020
        /*0014*/ 	.byte	0x00, 0xf0, 0x21, 0x00


	//----- nvinfo : EIATTR_KPARAM_INFO
	.align		4
.L_1681:
        /*0018*/ 	.byte	0x04, 0x17
        /*001a*/ 	.short	(.L_1683 - .L_1682)
.L_1682:
        /*001c*/ 	.word	0x00000000
        /*0020*/ 	.short	0x0003
        /*0022*/ 	.short	0x0018
        /*0024*/ 	.byte	0x00, 0xf0, 0x21, 0x00


	//----- nvinfo : EIATTR_KPARAM_INFO
	.align		4
.L_1683:
        /*0028*/ 	.byte	0x04, 0x17
        /*002a*/ 	.short	(.L_1685 - .L_1684)
.L_1684:
        /*002c*/ 	.word	0x00000000
        /*0030*/ 	.short	0x0002
        /*0032*/ 	.short	0x0010
        /*0034*/ 	.byte	0x00, 0xf0, 0x21, 0x00


	//----- nvinfo : EIATTR_KPARAM_INFO
	.align		4
.L_1685:
        /*0038*/ 	.byte	0x04, 0x17
        /*003a*/ 	.short	(.L_1687 - .L_1686)
.L_1686:
        /*003c*/ 	.word	0x00000000
        /*0040*/ 	.short	0x0001
        /*0042*/ 	.short	0x0008
        /*0044*/ 	.byte	0x00, 0xf5, 0x21, 0x00


	//----- nvinfo : EIATTR_KPARAM_INFO
	.align		4
.L_1687:
        /*0048*/ 	.byte	0x04, 0x17
        /*004a*/ 	.short	(.L_1689 - .L_1688)
.L_1688:
        /*004c*/ 	.word	0x00000000
        /*0050*/ 	.short	0x0000
        /*0052*/ 	.short	0x0000
        /*0054*/ 	.byte	0x00, 0xf5, 0x21, 0x00


	//----- nvinfo : EIATTR_SPARSE_MMA_MASK
	.align		4
.L_1689:
        /*0058*/ 	.byte	0x03, 0x50
        /*005a*/ 	.short	0x0000


	//----- nvinfo : EIATTR_MAXREG_COUNT
	.align		4
        /*005c*/ 	.byte	0x03, 0x1b
        /*005e*/ 	.short	0x00ff


	//----- nvinfo : EIATTR_NUM_BARRIERS
	.align		4
        /*0060*/ 	.byte	0x02, 0x4c
        /*0062*/ 	.byte	0x01
	.zero		1


	//----- nvinfo : EIATTR_MERCURY_ISA_VERSION
	.align		4
        /*0064*/ 	.byte	0x03, 0x5f
        /*0066*/ 	.short	0x0101


	//----- nvinfo : EIATTR_VRC_CTA_INIT_COUNT
	.align		4
        /*0068*/ 	.byte	0x02, 0x4a
	.zero		1
	.zero		1


	//----- nvinfo : EIATTR_EXIT_INSTR_OFFSETS
	.align		4
        /*006c*/ 	.byte	0x04, 0x1c
        /*006e*/ 	.short	(.L_1691 - .L_1690)


	//   ....[0]....
.L_1690:
        /*0070*/ 	.word	0x00000150


	//   ....[1]....
        /*0074*/ 	.word	0x000001e0


	//   ....[2]....
        /*0078*/ 	.word	0x00000de0


	//----- nvinfo : EIATTR_CBANK_PARAM_SIZE
	.align		4
.L_1691:
        /*007c*/ 	.byte	0x03, 0x19
        /*007e*/ 	.short	0x0028


	//----- nvinfo : EIATTR_PARAM_CBANK
	.align		4
        /*0080*/ 	.byte	0x04, 0x0a
        /*0082*/ 	.short	(.L_1693 - .L_1692)
	.align		4
.L_1692:
        /*0084*/ 	.word	index@(.nv.constant0.contiguous_reduce33_i16)
        /*0088*/ 	.short	0x0380
        /*008a*/ 	.short	0x0028


	//----- nvinfo : EIATTR_SW_WAR
	.align		4
.L_1693:
        /*008c*/ 	.byte	0x04, 0x36
        /*008e*/ 	.short	(.L_1695 - .L_1694)
.L_1694:
        /*0090*/ 	.word	0x00000008
.L_1695:


//--------------------- .nv.info.contiguous_reduce3_i16 --------------------------
	.section	.nv.info.contiguous_reduce3_i16,"",@"SHT_CUDA_INFO"
	.sectionflags	@""
	.align	4


	//----- nvinfo : EIATTR_CUDA_API_VERSION
	.align		4
        /*0000*/ 	.byte	0x04, 0x37
        /*0002*/ 	.short	(.L_1697 - .L_1696)
.L_1696:
        /*0004*/ 	.word	0x00000082


	//----- nvinfo : EIATTR_KPARAM_INFO
	.align		4
.L_1697:
        /*0008*/ 	.byte	0x04, 0x17
        /*000a*/ 	.short	(.L_1699 - .L_1698)
.L_1698:
        /*000c*/ 	.word	0x00000000
        /*0010*/ 	.short	0x0006
        /*0012*/ 	.short	0x0030
        /*0014*/ 	.byte	0x00, 0xf0, 0x21, 0x00


	//----- nvinfo : EIATTR_KPARAM_INFO
	.align		4
.L_1699:
        /*0018*/ 	.byte	0x04, 0x17
        /*001a*/ 	.short	(.L_1701 - .L_1700)
.L_1700:
        /*001c*/ 	.word	0x00000000
        /*0020*/ 	.short	0x0005
        /*0022*/ 	.short	0x0028
        /*0024*/ 	.byte	0x00, 0xf0, 0x21, 0x00


	//----- nvinfo : EIATTR_KPARAM_INFO
	.align		4
.L_1701:
        /*0028*/ 	.byte	0x04, 0x17
        /*002a*/ 	.short	(.L_1703 - .L_1702)
.L_1702:
        /*002c*/ 	.word	0x00000000
        /*0030*/ 	.short	0x0004
        /*0032*/ 	.short	0x0020
        /*0034*/ 	.byte	0x00, 0xf0, 0x21, 0x00


	//----- nvinfo : EIATTR_KPARAM_INFO
	.align		4
.L_1703:
        /*0038*/ 	.byte	0x04, 0x17
        /*003a*/ 	.short	(.L_1705 - .L_1704)
.L_1704:
        /*003c*/ 	.word	0x00000000
        /*0040*/ 	.short	0x0003
        /*0042*/ 	.short	0x0018
        /*0044*/ 	.byte	0x00, 0xf5, 0x21, 0x00


	//----- nvinfo : EIATTR_KPARAM_INFO
	.align		4
.L_1705:
        /*0048*/ 	.byte	0x04, 0x17
        /*004a*/ 	.short	(.L_1707 - .L_1706)
.L_1706:
        /*004c*/ 	.word	0x00000000
        /*0050*/ 	.short	0x0002
        /*0052*/ 	.short	0x0010
        /*0054*/ 	.byte	0x00, 0xf5, 0x21, 0x00


	//----- nvinfo : EIATTR_KPARAM_INFO
	.align		4
.L_1707:
        /*0058*/ 	.byte	0x04, 0x17
        /*005a*/ 	.short	(.L_1709 - .L_1708)
.L_1708:
        /*005c*/ 	.word	0x00000000
        /*0060*/ 	.short	0x0001
        /*0062*/ 	.short	0x0008
        /*0064*/ 	.byte	0x00, 0xf5, 0x21, 0x00


	//----- nvinfo : EIATTR_KPARAM_INFO
	.align		4
.L_1709:
        /*0068*/ 	.byte	0x04, 0x17
        /*006a*/ 	.short	(.L_1711 - .L_1710)
.L_1710:
        /*006c*/ 	.word	0x00000000
        /*0070*/ 	.short	0x0000
        /*0072*/ 	.short	0x0000
        /*0074*/ 	.byte	0x00, 0xf5, 0x21, 0x00


	//----- nvinfo : EIATTR_SPARSE_MMA_MASK
	.align		4
.L_1711:
        /*0078*/ 	.byte	0x03, 0x50
        /*007a*/ 	.short	0x0000


	//----- nvinfo : EIATTR_MAXREG_COUNT
	.align		4
        /*007c*/ 	.byte	0x03, 0x1b
        /*007e*/ 	.short	0x00ff


	//----- nvinfo : EIATTR_NUM_BARRIERS
	.align		4
        /*0080*/ 	.byte	0x02, 0x4c
        /*0082*/ 	.byte	0x01
	.zero		1


	//----- nvinfo : EIATTR_MERCURY_ISA_VERSION
	.align		4
        /*0084*/ 	.byte	0x03, 0x5f
        /*0086*/ 	.short	0x0101


	//----- nvinfo : EIATTR_VRC_CTA_INIT_COUNT
	.align		4
        /*0088*/ 	.byte	0x02, 0x4a
	.zero		1
	.zero		1


	//----- nvinfo : EIATTR_EXIT_INSTR_OFFSETS
	.align		4
        /*008c*/ 	.byte	0x04, 0x1c
        /*008e*/ 	.short	(.L_1713 - .L_1712)


	//   ....[0]....
.L_1712:
        /*0090*/ 	.word	0x00000150


	//   ....[1]....
        /*0094*/ 	.word	0x00003120


	//   ....[2]....
        /*0098*/ 	.word	0x00003d80


	//----- nvinfo : EIATTR_CRS_STACK_SIZE
	.align		4
.L_1713:
        /*009c*/ 	.byte	0x04, 0x1e
        /*009e*/ 	.short	(.L_1715 - .L_1714)
.L_1714:
        /*00a0*/ 	.word	0x00000000


	//----- nvinfo : EIATTR_CBANK_PARAM_SIZE
	.align		4
.L_1715:
        /*00a4*/ 	.byte	0x03, 0x19
        /*00a6*/ 	.short	0x0038


	//----- nvinfo : EIATTR_PARAM_CBANK
	.align		4
        /*00a8*/ 	.byte	0x04, 0x0a
        /*00aa*/ 	.short	(.L_1717 - .L_1716)
	.align		4
.L_1716:
        /*00ac*/ 	.word	index@(.nv.constant0.contiguous_reduce3_i16)
        /*00b0*/ 	.short	0x0380
        /*00b2*/ 	.short	0x0038


	//----- nvinfo : EIATTR_SW_WAR
	.align		4
.L_1717:
        /*00b4*/ 	.byte	0x04, 0x36
        /*00b6*/ 	.short	(.L_1719 - .L_1718)
.L_1718:
        /*00b8*/ 	.word	0x00000008
.L_1719:


//--------------------- .nv.info.contiguous_reduce22_i16 --------------------------
	.section	.nv.info.contiguous_reduce22_i16,"",@"SHT_CUDA_INFO"
	.sectionflags	@""
	.align	4


	//----- nvinfo : EIATTR_CUDA_API_VERSION
	.align		4
        /*0000*/ 	.byte	0x04, 0x37
        /*0002*/ 	.short	(.L_1721 - .L_1720)
.L_1720:
        /*0004*/ 	.word	0x00000082


	//----- nvinfo : EIATTR_KPARAM_INFO
	.align		4
.L_1721:
        /*0008*/ 	.byte	0x04, 0x17
        /*000a*/ 	.short	(.L_1723 - .L_1722)
.L_1722:
        /*000c*/ 	.word	0x00000000
        /*0010*/ 	.short	0x0003
        /*0012*/ 	.short	0x0018
        /*0014*/ 	.byte	0x00, 0xf0, 0x21, 0x00


	//----- nvinfo : EIATTR_KPARAM_INFO
	.align		4
.L_1723:
        /*0018*/ 	.byte	0x04, 0x17
        /*001a*/ 	.short	(.L_1725 - .L_1724)
.L_1724:
        /*001c*/ 	.word	0x00000000
        /*0020*/ 	.short	0x0002
        /*0022*/ 	.short	0x0010
        /*0024*/ 	.byte	0x00, 0xf0, 0x21, 0x00


	//----- nvinfo : EIATTR_KPARAM_INFO
	.align		4
.L_1725:
        /*0028*/ 	.byte	0x04, 0x17
        /*002a*/ 	.short	(.L_1727 - .L_1726)
.L_1726:
        /*002c*/ 	.word	0x00000000
        /*0030*/ 	.short	0x0001
        /*0032*/ 	.short	0x0008
        /*0034*/ 	.byte	0x00, 0xf5, 0x21, 0x00


	//----- nvinfo : EIATTR_KPARAM_INFO
	.align		4
.L_1727:
        /*0038*/ 	.byte	0x04, 0x17
        /*003a*/ 	.short	(.L_1729 - .L_1728)
.L_1728:
        /*003c*/ 	.word	0x00000000
        /*0040*/ 	.short	0x0000
        /*0042*/ 	.short	0x0000
        /*0044*/ 	.byte	0x00, 0xf5, 0x21, 0x00


	//----- nvinfo : EIATTR_SPARSE_MMA_MASK
	.align		4
.L_1729:
        /*0048*/ 	.byte	0x03, 0x50
        /*004a*/ 	.short	0x0000


	//----- nvinfo : EIATTR_MAXREG_COUNT
	.align		4
        /*004c*/ 	.byte	0x03, 0x1b
        /*004e*/ 	.short	0x00ff


	//----- nvinfo : EIATTR_NUM_BARRIERS
	.align		4
        /*0050*/ 	.byte	0x02, 0x4c
        /*0052*/ 	.byte	0x01
	.zero		1


	//----- nvinfo : EIATTR_MERCURY_ISA_VERSION
	.align		4
        /*0054*/ 	.byte	0x03, 0x5f
        /*0056*/ 	.short	0x0101


	//----- nvinfo : EIATTR_VRC_CTA_INIT_COUNT
	.align		4
        /*0058*/ 	.byte	0x02, 0x4a
	.zero		1
	.zero		1


	//----- nvinfo : EIATTR_EXIT_INSTR_OFFSETS
	.align		4
        /*005c*/ 	.byte	0x04, 0x1c
        /*005e*/ 	.short	(.L_1731 - .L_1730)


	//   ....[0]....
.L_1730:
        /*0060*/ 	.word	0x000004d0


	//   ....[1]....
        /*0064*/ 	.word	0x000008b0


	//   ....[2]....
        /*0068*/ 	.word	0x000009c0


	//----- nvinfo : EIATTR_CRS_STACK_SIZE
	.align		4
.L_1731:
        /*006c*/ 	.byte	0x04, 0x1e
        /*006e*/ 	.short	(.L_1733 - .L_1732)
.L_1732:
        /*0070*/ 	.word	0x00000000


	//----- nvinfo : EIATTR_CBANK_PARAM_SIZE
	.align		4
.L_1733:
        /*0074*/ 	.byte	0x03, 0x19
        /*0076*/ 	.short	0x0020


	//----- nvinfo : EIATTR_PARAM_CBANK
	.align		4
        /*0078*/ 	.byte	0x04, 0x0a
        /*007a*/ 	.short	(.L_1735 - .L_1734)
	.align		4
.L_1734:
        /*007c*/ 	.word	index@(.nv.constant0.contiguous_reduce22_i16)
        /*0080*/ 	.short	0x0380
        /*0082*/ 	.short	0x0020


	//----- nvinfo : EIATTR_SW_WAR
	.align		4
.L_1735:
        /*0084*/ 	.byte	0x04, 0x36
        /*0086*/ 	.short	(.L_1737 - .L_1736)
.L_1736:
        /*0088*/ 	.word	0x00000008
.L_1737:


//--------------------- .nv.info.contiguous_reduce2_i16 --------------------------
	.section	.nv.info.contiguous_reduce2_i16,"",@"SHT_CUDA_INFO"
	.sectionflags	@""
	.align	4


	//----- nvinfo : EIATTR_CUDA_API_VERSION
	.align		4
        /*0000*/ 	.byte	0x04, 0x37
        /*0002*/ 	.short	(.L_1739 - .L_1738)
.L_1738:
        /*0004*/ 	.word	0x00000082


	//----- nvinfo : EIATTR_KPARAM_INFO
	.align		4
.L_1739:
        /*0008*/ 	.byte	0x04, 0x17
        /*000a*/ 	.short	(.L_1741 - .L_1740)
.L_1740:
        /*000c*/ 	.word	0x00000000
        /*0010*/ 	.short	0x0006
        /*0012*/ 	.short	0x0030
        /*0014*/ 	.byte	0x00, 0xf0, 0x21, 0x00


	//----- nvinfo : EIATTR_KPARAM_INFO
	.align		4
.L_1741:
        /*0018*/ 	.byte	0x04, 0x17
        /*001a*/ 	.short	(.L_1743 - .L_1742)
.L_1742:
        /*001c*/ 	.word	0x00000000
        /*0020*/ 	.short	0x0005
        /*0022*/ 	.short	0x0028
        /*0024*/ 	.byte	0x00, 0xf0, 0x21, 0x00


	//----- nvinfo : EIATTR_KPARAM_INFO
	.align		4
.L_1743:
        /*0028*/ 	.byte	0x04, 0x17
        /*002a*/ 	.short	(.L_1745 - .L_1744)
.L_1744:
        /*002c*/ 	.word	0x00000000
        /*0030*/ 	.short	0x0004
        /*0032*/ 	.short	0x0020
        /*0034*/ 	.byte	0x00, 0xf0, 0x21, 0x00


	//----- nvinfo : EIATTR_KPARAM_INFO
	.align		4
.L_1745:
        /*0038*/ 	.byte	0x04, 0x17
        /*003a*/ 	.short	(.L_1747 - .L_1746)
.L_1746:
        /*003c*/ 	.word	0x00000000
        /*0040*/ 	.short	0x0003
        /*0042*/ 	.short	0x0018
        /*0044*/ 	.byte	0x00, 0xf5, 0x21, 0x00


	//----- nvinfo : EIATTR_KPARAM_INFO
	.align		4
.L_1747:
        /*0048*/ 	.byte	0x04, 0x17
        /*004a*/ 	.short	(.L_1749 - .L_1748)
.L_1748:
        /*004c*/ 	.word	0x00000000
        /*0050*/ 	.short	0x0002
        /*0052*/ 	.short	0x0010
        /*0054*/ 	.byte	0x00, 0xf5, 0x21, 0x00


	//----- nvinfo : EIATTR_KPARAM_INFO
	.align		4
.L_1749:
        /*0058*/ 	.byte	0x04, 0x17
        /*005a*/ 	.short	(.L_1751 - .L_1750)
.L_1750:
        /*005c*/ 	.word	0x00000000
        /*0060*/ 	.short	0x0001
        /*0062*/ 	.short	0x0008
        /*0064*/ 	.byte	0x00, 0xf5, 0x21, 0x00


	//----- nvinfo : EIATTR_KPARAM_INFO
	.align		4
.L_1751:
        /*0068*/ 	.byte	0x04, 0x17
        /*006a*/ 	.short	(.L_1753 - .L_1752)
.L_1752:
        /*006c*/ 	.word	0x00000000
        /*0070*/ 	.short	0x0000
        /*0072*/ 	.short	0x0000
        /*0074*/ 	.byte	0x00, 0xf5, 0x21, 0x00


	//----- nvinfo : EIATTR_SPARSE_MMA_MASK
	.align		4
.L_1753:
        /*0078*/ 	.byte	0x03, 0x50
        /*007a*/ 	.short	0x0000


	//----- nvinfo : EIATTR_MAXREG_COUNT
	.align		4
        /*007c*/ 	.byte	0x03, 0x1b
        /*007e*/ 	.short	0x00ff


	//----- nvinfo : EIATTR_NUM_BARRIERS
	.align		4
        /*0080*/ 	.byte	0x02, 0x4c
        /*0082*/ 	.byte	0x01
	.zero		1


	//----- nvinfo : EIATTR_MERCURY_ISA_VERSION
	.align		4
        /*0084*/ 	.byte	0x03, 0x5f
        /*0086*/ 	.short	0x0101


	//----- nvinfo : EIATTR_VRC_CTA_INIT_COUNT
	.align		4
        /*0088*/ 	.byte	0x02, 0x4a
	.zero		1
	.zero		1


	//----- nvinfo : EIATTR_EXIT_INSTR_OFFSETS
	.align		4
        /*008c*/ 	.byte	0x04, 0x1c
        /*008e*/ 	.short	(.L_1755 - .L_1754)


	//   ....[0]....
.L_1754:
        /*0090*/ 	.word	0x000068b0


	//   ....[1]....
        /*0094*/ 	.word	0x00006c90


	//   ....[2]....
        /*0098*/ 	.word	0x00006da0


	//----- nvinfo : EIATTR_CRS_STACK_SIZE
	.align		4
.L_1755:
        /*009c*/ 	.byte	0x04, 0x1e
        /*009e*/ 	.short	(.L_1757 - .L_1756)
.L_1756:
        /*00a0*/ 	.word	0x00000000


	//----- nvinfo : EIATTR_CBANK_PARAM_SIZE
	.align		4
.L_1757:
        /*00a4*/ 	.byte	0x03, 0x19
        /*00a6*/ 	.short	0x0038


	//----- nvinfo : EIATTR_PARAM_CBANK
	.align		4
        /*00a8*/ 	.byte	0x04, 0x0a
        /*00aa*/ 	.short	(.L_1759 - .L_1758)
	.align		4
.L_1758:
        /*00ac*/ 	.word	index@(.nv.constant0.contiguous_reduce2_i16)
        /*00b0*/ 	.short	0x0380
        /*00b2*/ 	.short	0x0038


	//----- nvinfo : EIATTR_SW_WAR
	.align		4
.L_1759:
        /*00b4*/ 	.byte	0x04, 0x36
        /*00b6*/ 	.short	(.L_1761 - .L_1760)
.L_1760:
        /*00b8*/ 	.word	0x00000008
.L_1761:


//--------------------- .nv.info.uncontiguous_reduce_i16 --------------------------
	.section	.nv.info.uncontiguous_reduce_i16,"",@"SHT_CUDA_INFO"
	.sectionflags	@""
	.align	4


	//----- nvinfo : EIATTR_CUDA_API_VERSION
	.align		4
        /*0000*/ 	.byte	0x04, 0x37
        /*0002*/ 	.short	(.L_1763 - .L_1762)
.L_1762:
        /*0004*/ 	.word	0x00000082


	//----- nvinfo : EIATTR_KPARAM_INFO
	.align		4
.L_1763:
        /*0008*/ 	.byte	0x04, 0x17
        /*000a*/ 	.short	(.L_1765 - .L_1764)
.L_1764:
        /*000c*/ 	.word	0x00000000
        /*0010*/ 	.short	0x0005
        /*0012*/ 	.short	0x0028
        /*0014*/ 	.byte	0x00, 0xf0, 0x21, 0x00


	//----- nvinfo : EIATTR_KPARAM_INFO
	.align		4
.L_1765:
        /*0018*/ 	.byte	0x04, 0x17
        /*001a*/ 	.short	(.L_1767 - .L_1766)
.L_1766:
        /*001c*/ 	.word	0x00000000
        /*0020*/ 	.short	0x0004
        /*0022*/ 	.short	0x0020
        /*0024*/ 	.byte	0x00, 0xf0, 0x21, 0x00


	//----- nvinfo : EIATTR_KPARAM_INFO
	.align		4
.L_1767:
        /*0028*/ 	.byte	0x04, 0x17
        /*002a*/ 	.short	(.L_1769 - .L_1768)
.L_1768:
        /*002c*/ 	.word	0x00000000
        /*0030*/ 	.short	0x0003
        /*0032*/ 	.short	0x0018
        /*0034*/ 	.byte	0x00, 0xf5, 0x21, 0x00


	//----- nvinfo : EIATTR_KPARAM_INFO
	.align		4
.L_1769:
        /*0038*/ 	.byte	0x04, 0x17
        /*003a*/ 	.short	(.L_1771 - .L_1770)
.L_1770:
        /*003c*/ 	.word	0x00000000
        /*0040*/ 	.short	0x0002
        /*0042*/ 	.short	0x0010
        /*0044*/ 	.byte	0x00, 0xf5, 0x21, 0x00


	//----- nvinfo : EIATTR_KPARAM_INFO
	.align		4
.L_1771:
        /*0048*/ 	.byte	0x04, 0x17
        /*004a*/ 	.short	(.L_1773 - .L_1772)
.L_1772:
        /*004c*/ 	.word	0x00000000
        /*0050*/ 	.short	0x0001
        /*0052*/ 	.short	0x0008
        /*0054*/ 	.byte	0x00, 0xf5, 0x21, 0x00


	//----- nvinfo : EIATTR_KPARAM_INFO
	.align		4
.L_1773:
        /*0058*/ 	.byte	0x04, 0x17
        /*005a*/ 	.short	(.L_1775 - .L_1774)
.L_1774:
        /*005c*/ 	.word	0x00000000
        /*0060*/ 	.short	0x0000
        /*0062*/ 	.short	0x0000
        /*0064*/ 	.byte	0x00, 0xf5, 0x21, 0x00


	//----- nvinfo : EIATTR_SPARSE_MMA_MASK
	.align		4
.L_1775:
        /*0068*/ 	.byte	0x03, 0x50
        /*006a*/ 	.short	0x0000


	//----- nvinfo : EIATTR_MAXREG_COUNT
	.align		4
        /*006c*/ 	.byte	0x03, 0x1b
        /*006e*/ 	.short	0x00ff


	//----- nvinfo : EIATTR_NUM_BARRIERS
	.align		4
        /*0070*/ 	.byte	0x02, 0x4c
        /*0072*/ 	.byte	0x01
	.zero		1


	//----- nvinfo : EIATTR_MERCURY_ISA_VERSION
	.align		4
        /*0074*/ 	.byte	0x03, 0x5f
        /*0076*/ 	.short	0x0101


	//----- nvinfo : EIATTR_INT_WARP_WIDE_INSTR_OFFSETS
	.align		4
        /*0078*/ 	.byte	0x04, 0x31
        /*007a*/ 	.short	(.L_1777 - .L_1776)


	//   ....[0]....
.L_1776:
        /*007c*/ 	.word	0x000066a0


	//----- nvinfo : EIATTR_VRC_CTA_INIT_COUNT
	.align		4
.L_1777:
        /*0080*/ 	.byte	0x02, 0x4a
	.zero		1
	.zero		1


	//----- nvinfo : EIATTR_EXIT_INSTR_OFFSETS
	.align		4
        /*0084*/ 	.byte	0x04, 0x1c
        /*0086*/ 	.short	(.L_1779 - .L_1778)


	//   ....[0]....
.L_1778:
        /*0088*/ 	.word	0x000067a0


	//   ....[1]....
        /*008c*/ 	.word	0x00006b80


	//   ....[2]....
        /*0090*/ 	.word	0x00006c00


	//----- nvinfo : EIATTR_CRS_STACK_SIZE
	.align		4
.L_1779:
        /*0094*/ 	.byte	0x04, 0x1e
        /*0096*/ 	.short	(.L_1781 - .L_1780)
.L_1780:
        /*0098*/ 	.word	0x00000000


	//----- nvinfo : EIATTR_CBANK_PARAM_SIZE
	.align		4
.L_1781:
        /*009c*/ 	.byte	0x03, 0x19
        /*009e*/ 	.short	0x0030


	//----- nvinfo : EIATTR_PARAM_CBANK
	.align		4
        /*00a0*/ 	.byte	0x04, 0x0a
        /*00a2*/ 	.short	(.L_1783 - .L_1782)
	.align		4
.L_1782:
        /*00a4*/ 	.word	index@(.nv.constant0.uncontiguous_reduce_i16)
        /*00a8*/ 	.short	0x0380
        /*00aa*/ 	.short	0x0030


	//----- nvinfo : EIATTR_SW_WAR
	.align		4
.L_1783:
        /*00ac*/ 	.byte	0x04, 0x36
        /*00ae*/ 	.short	(.L_1785 - .L_1784)
.L_1784:
        /*00b0*/ 	.word	0x00000008
.L_1785:


//--------------------- .nv.info.contiguous_reduce_i16 --------------------------
	.section	.nv.info.contiguous_reduce_i16,"",@"SHT_CUDA_INFO"
	.sectionflags	@""
	.align	4


	//----- nvinfo : EIATTR_CUDA_API_VERSION
	.align		4
        /*0000*/ 	.byte	0x04, 0x37
        /*0002*/ 	.short	(.L_1787 - .L_1786)
.L_1786:
        /*0004*/ 	.word	0x00000082


	//----- nvinfo : EIATTR_KPARAM_INFO
	.align		4
.L_1787:
        /*0008*/ 	.byte	0x04, 0x17
        /*000a*/ 	.short	(.L_1789 - .L_1788)
.L_1788:
        /*000c*/ 	.word	0x00000000
        /*0010*/ 	.short	0x0002
        /*0012*/ 	.short	0x0010
        /*0014*/ 	.byte	0x00, 0xf0, 0x21, 0x00


	//----- nvinfo : EIATTR_KPARAM_INFO
	.align		4
.L_1789:
        /*0018*/ 	.byte	0x04, 0x17
        /*001a*/ 	.short	(.L_1791 - .L_1790)
.L_1790:
        /*001c*/ 	.word	0x00000000
        /*0020*/ 	.short	0x0001
        /*0022*/ 	.short	0x0008
        /*0024*/ 	.byte	0x00, 0xf5, 0x21, 0x00


	//----- nvinfo : EIATTR_KPARAM_INFO
	.align		4
.L_1791:
        /*0028*/ 	.byte	0x04, 0x17
        /*002a*/ 	.short	(.L_1793 - .L_1792)
.L_1792:
        /*002c*/ 	.word	0x00000000
        /*0030*/ 	.short	0x0000
        /*0032*/ 	.short	0x0000
        /*0034*/ 	.byte	0x00, 0xf5, 0x21, 0x00


	//----- nvinfo : EIATTR_SPARSE_MMA_MASK
	.align		4
.L_1793:
        /*0038*/ 	.byte	0x03, 0x50
        /*003a*/ 	.short	0x0000


	//----- nvinfo : EIATTR_MAXREG_COUNT
	.align		4
        /*003c*/ 	.byte	0x03, 0x1b
        /*003e*/ 	.short	0x00ff


	//----- nvinfo : EIATTR_NUM_BARRIERS
	.align		4
        /*0040*/ 	.byte	0x02, 0x4c
        /*0042*/ 	.byte	0x01
	.zero		1


	//----- nvinfo : EIATTR_MERCURY_ISA_VERSION
	.align		4
        /*0044*/ 	.byte	0x03, 0x5f
        /*0046*/ 	.short	0x0101


	//----- nvinfo : EIATTR_INT_WARP_WIDE_INSTR_OFFSETS
	.align		4
        /*0048*/ 	.byte	0x04, 0x31
        /*004a*/ 	.short	(.L_1795 - .L_1794)


	//   ....[0]....
.L_1794:
        /*004c*/ 	.word	0x00000300


	//----- nvinfo : EIATTR_VRC_CTA_INIT_COUNT
	.align		4
.L_1795:
        /*0050*/ 	.byte	0x02, 0x4a
	.zero		1
	.zero		1


	//----- nvinfo : EIATTR_EXIT_INSTR_OFFSETS
	.align		4
        /*0054*/ 	.byte	0x04, 0x1c
        /*0056*/ 	.short	(.L_1797 - .L_1796)


	//   ....[0]....
.L_1796:
        /*0058*/ 	.word	0x00000400


	//   ....[1]....
        /*005c*/ 	.word	0x000007e0


	//   ....[2]....
        /*0060*/ 	.word	0x00000860


	//----- nvinfo : EIATTR_CRS_STACK_SIZE
	.align		4
.L_1797:
        /*0064*/ 	.byte	0x04, 0x1e
        /*0066*/ 	.short	(.L_1799 - .L_1798)
.L_1798:
        /*0068*/ 	.word	0x00000000


	//----- nvinfo : EIATTR_CBANK_PARAM_SIZE
	.align		4
.L_1799:
        /*006c*/ 	.byte	0x03, 0x19
        /*006e*/ 	.short	0x0018


	//----- nvinfo : EIATTR_PARAM_CBANK
	.align		4
        /*0070*/ 	.byte	0x04, 0x0a
        /*0072*/ 	.short	(.L_1801 - .L_1800)
	.align		4
.L_1800:
        /*0074*/ 	.word	index@(.nv.constant0.contiguous_reduce_i16)
        /*0078*/ 	.short	0x0380
        /*007a*/ 	.short	0x0018


	//----- nvinfo : EIATTR_SW_WAR
	.align		4
.L_1801:
        /*007c*/ 	.byte	0x04, 0x36
        /*007e*/ 	.short	(.L_1803 - .L_1802)
.L_1802:
        /*0080*/ 	.word	0x00000008
.L_1803:


//--------------------- .nv.info.contiguous_reduce33_i8 --------------------------
	.section	.nv.info.contiguous_reduce33_i8,"",@"SHT_CUDA_INFO"
	.sectionflags	@""
	.align	4


	//----- nvinfo : EIATTR_CUDA_API_VERSION
	.align		4
        /*0000*/ 	.byte	0x04, 0x37
        /*0002*/ 	.short	(.L_1805 - .L_1804)
.L_1804:
        /*0004*/ 	.word	0x00000082


	//----- nvinfo : EIATTR_KPARAM_INFO
	.align		4
.L_1805:
        /*0008*/ 	.byte	0x04, 0x17
        /*000a*/ 	.short	(.L_1807 - .L_1806)
.L_1806:
        /*000c*/ 	.word	0x00000000
        /*0010*/ 	.short	0x0004
        /*0012*/ 	.short	0x0020
        /*0014*/ 	.byte	0x00, 0xf0, 0x21, 0x00


	//----- nvinfo : EIATTR_KPARAM_INFO
	.align		4
.L_1807:
        /*0018*/ 	.byte	0x04, 0x17
        /*001a*/ 	.short	(.L_1809 - .L_1808)
.L_1808:
        /*001c*/ 	.word	0x00000000
        /*0020*/ 	.short	0x0003
        /*0022*/ 	.short	0x0018
        /*0024*/ 	.byte	0x00, 0xf0, 0x21, 0x00


	//----- nvinfo : EIATTR_KPARAM_INFO
	.align		4
.L_1809:
        /*0028*/ 	.byte	0x04, 0x17
        /*002a*/ 	.short	(.L_1811 - .L_1810)
.L_1810:
        /*002c*/ 	.word	0x00000000
        /*0030*/ 	.short	0x0002
        /*0032*/ 	.short	0x0010
        /*0034*/ 	.byte	0x00, 0xf0, 0x21, 0x00


	//----- nvinfo : EIATTR_KPARAM_INFO
	.align		4
.L_1811:
        /*0038*/ 	.byte	0x04, 0x17
        /*003a*/ 	.short	(.L_1813 - .L_1812)
.L_1812:
        /*003c*/ 	.word	0x00000000
        /*0040*/ 	.short	0x0001
        /*0042*/ 	.short	0x0008
        /*0044*/ 	.byte	0x00, 0xf5, 0x21, 0x00


	//----- nvinfo : EIATTR_KPARAM_INFO
	.align		4
.L_1813:
        /*0048*/ 	.byte	0x04, 0x17
        /*004a*/ 	.short	(.L_1815 - .L_1814)
.L_1814:
        /*004c*/ 	.word	0x00000000
        /*0050*/ 	.short	0x0000
        /*0052*/ 	.short	0x0000
        /*0054*/ 	.byte	0x00, 0xf5, 0x21, 0x00


	//----- nvinfo : EIATTR_SPARSE_MMA_MASK
	.align		4
.L_1815:
        /*0058*/ 	.byte	0x03, 0x50
        /*005a*/ 	.short	0x0000


	//----- nvinfo : EIATTR_MAXREG_COUNT
	.align		4
        /*005c*/ 	.byte	0x03, 0x1b
        /*005e*/ 	.short	0x00ff


	//----- nvinfo : EIATTR_NUM_BARRIERS
	.align		4
        /*0060*/ 	.byte	0x02, 0x4c
        /*0062*/ 	.byte	0x01
	.zero		1


	//----- nvinfo : EIATTR_MERCURY_ISA_VERSION
	.align		4
        /*0064*/ 	.byte	0x03, 0x5f
        /*0066*/ 	.short	0x0101


	//----- nvinfo : EIATTR_VRC_CTA_INIT_COUNT
	.align		4
        /*0068*/ 	.byte	0x02, 0x4a
	.zero		1
	.zero		1


	//----- nvinfo : EIATTR_EXIT_INSTR_OFFSETS
	.align		4
        /*006c*/ 	.byte	0x04, 0x1c
        /*006e*/ 	.short	(.L_1817 - .L_1816)


	//   ....[0]....
.L_1816:
        /*0070*/ 	.word	0x00000140


	//   ....[1]....
        /*0074*/ 	.word	0x000001e0


	//   ....[2]....
        /*0078*/ 	.word	0x00000ed0


	//----- nvinfo : EIATTR_CBANK_PARAM_SIZE
	.align		4
.L_1817:
        /*007c*/ 	.byte	0x03, 0x19
        /*007e*/ 	.short	0x0028


	//----- nvinfo : EIATTR_PARAM_CBANK
	.align		4
        /*0080*/ 	.byte	0x04, 0x0a
        /*0082*/ 	.short	(.L_1819 - .L_1818)
	.align		4
.L_1818:
        /*0084*/ 	.word	index@(.nv.constant0.contiguous_reduce33_i8)
        /*0088*/ 	.short	0x0380
        /*008a*/ 	.short	0x0028


	//----- nvinfo : EIATTR_SW_WAR
	.align		4
.L_1819:
        /*008c*/ 	.byte	0x04, 0x36
        /*008e*/ 	.short	(.L_1821 - .L_1820)
.L_1820:
        /*0090*/ 	.word	0x00000008
.L_1821:


//--------------------- .nv.info.contiguous_reduce3_i8 --------------------------
	.section	.nv.info.contiguous_reduce3_i8,"",@"SHT_CUDA_INFO"
	.sectionflags	@""
	.align	4


	//----- nvinfo : EIATTR_CUDA_API_VERSION
	.align		4
        /*0000*/ 	.byte	0x04, 0x37
        /*0002*/ 	.short	(.L_1823 - .L_1822)
.L_1822:
        /*0004*/ 	.word	0x00000082


	//----- nvinfo : EIATTR_KPARAM_INFO
	.align		4
.L_1823:
        /*0008*/ 	.byte	0x04, 0x17
        /*000a*/ 	.short	(.L_1825 - .L_1824)
.L_1824:
        /*000c*/ 	.word	0x00000000
        /*0010*/ 	.short	0x0006
        /*0012*/ 	.short	0x0030
        /*0014*/ 	.byte	0x00, 0xf0, 0x21, 0x00


	//----- nvinfo : EIATTR_KPARAM_INFO
	.align		4
.L_1825:
        /*0018*/ 	.byte	0x04, 0x17
        /*001a*/ 	.short	(.L_1827 - .L_1826)
.L_1826:
        /*001c*/ 	.word	0x00000000
        /*0020*/ 	.short	0x0005
        /*0022*/ 	.short	0x0028
        /*0024*/ 	.byte	0x00, 0xf0, 0x21, 0x00


	//----- nvinfo : EIATTR_KPARAM_INFO
	.align		4
.L_1827:
        /*0028*/ 	.byte	0x04, 0x17
        /*002a*/ 	.short	(.L_1829 - .L_1828)
.L_1828:
        /*002c*/ 	.word	0x00000000
        /*0030*/ 	.short	0x0004
        /*0032*/ 	.short	0x0020
        /*0034*/ 	.byte	0x00, 0xf0, 0x21, 0x00


	//----- nvinfo : EIATTR_KPARAM_INFO
	.align		4
.L_1829:
        /*0038*/ 	.byte	0x04, 0x17
        /*003a*/ 	.short	(.L_1831 - .L_1830)
.L_1830:
        /*003c*/ 	.word	0x00000000
        /*0040*/ 	.short	0x0003
        /*0042*/ 	.short	0x0018
        /*0044*/ 	.byte	0x00, 0xf5, 0x21, 0x00


	//----- nvinfo : EIATTR_KPARAM_INFO
	.align		4
.L_1831:
        /*0048*/ 	.byte	0x04, 0x17
        /*004a*/ 	.short	(.L_1833 - .L_1832)
.L_1832:
        /*004c*/ 	.word	0x00000000
        /*0050*/ 	.short	0x0002
        /*0052*/ 	.short	0x0010
        /*0054*/ 	.byte	0x00, 0xf5, 0x21, 0x00


	//----- nvinfo : EIATTR_KPARAM_INFO
	.align		4
.L_1833:
        /*0058*/ 	.byte	0x04, 0x17
        /*005a*/ 	.short	(.L_1835 - .L_1834)
.L_1834:
        /*005c*/ 	.word	0x00000000
        /*0060*/ 	.short	0x0001
        /*0062*/ 	.short	0x0008
        /*0064*/ 	.byte	0x00, 0xf5, 0x21, 0x00


	//----- nvinfo : EIATTR_KPARAM_INFO
	.align		4
.L_1835:
        /*0068*/ 	.byte	0x04, 0x17
        /*006a*/ 	.short	(.L_1837 - .L_1836)
.L_1836:
        /*006c*/ 	.word	0x00000000
        /*0070*/ 	.short	0x0000
        /*0072*/ 	.short	0x0000
        /*0074*/ 	.byte	0x00, 0xf5, 0x21, 0x00


	//----- nvinfo : EIATTR_SPARSE_MMA_MASK
	.align		4
.L_1837:
        /*0078*/ 	.byte	0x03, 0x50
        /*007a*/ 	.short	0x0000


	//----- nvinfo : EIATTR_MAXREG_COUNT
	.align		4
        /*007c*/ 	.byte	0x03, 0x1b
        /*007e*/ 	.short	0x00ff


	//----- nvinfo : EIATTR_NUM_BARRIERS
	.align		4
        /*0080*/ 	.byte	0x02, 0x4c
        /*0082*/ 	.byte	0x01
	.zero		1


	//----- nvinfo : EIATTR_MERCURY_ISA_VERSION
	.align		4
        /*0084*/ 	.byte	0x03, 0x5f
        /*0086*/ 	.short	0x0101


	//----- nvinfo : EIATTR_VRC_CTA_INIT_COUNT
	.align		4
        /*0088*/ 	.byte	0x02, 0x4a
	.zero		1
	.zero		1


	//----- nvinfo : EIATTR_EXIT_INSTR_OFFSETS
	.align		4
        /*008c*/ 	.byte	0x04, 0x1c
        /*008e*/ 	.short	(.L_1839 - .L_1838)


	//   ....[0]....
.L_1838:
        /*0090*/ 	.word	0x00000140


	//   ....[1]....
        /*0094*/ 	.word	0x00003110


	//   ....[2]....
        /*0098*/ 	.word	0x00003e90


	//----- nvinfo : EIATTR_CRS_STACK_SIZE
	.align		4
.L_1839:
        /*009c*/ 	.byte	0x04, 0x1e
        /*009e*/ 	.short	(.L_1841 - .L_1840)
.L_1840:
        /*00a0*/ 	.word	0x00000000


	//----- nvinfo : EIATTR_CBANK_PARAM_SIZE
	.align		4
.L_1841:
        /*00a4*/ 	.byte	0x03, 0x19
        /*00a6*/ 	.short	0x0038


	//----- nvinfo : EIATTR_PARAM_CBANK
	.align		4
        /*00a8*/ 	.byte	0x04, 0x0a
        /*00aa*/ 	.short	(.L_1843 - .L_1842)
	.align		4
.L_1842:
        /*00ac*/ 	.word	index@(.nv.constant0.contiguous_reduce3_i8)
        /*00b0*/ 	.short	0x0380
        /*00b2*/ 	.short	0x0038


	//----- nvinfo : EIATTR_SW_WAR
	.align		4
.L_1843:
        /*00b4*/ 	.byte	0x04, 0x36
        /*00b6*/ 	.short	(.L_1845 - .L_1844)
.L_1844:
        /*00b8*/ 	.word	0x00000008
.L_1845:


//--------------------- .nv.info.contiguous_reduce22_i8 --------------------------
	.section	.nv.info.contiguous_reduce22_i8,"",@"SHT_CUDA_INFO"
	.sectionflags	@""
	.align	4


	//----- nvinfo : EIATTR_CUDA_API_VERSION
	.align		4
        /*0000*/ 	.byte	0x04, 0x37
        /*0002*/ 	.short	(.L_1847 - .L_1846)
.L_1846:
        /*0004*/ 	.word	0x00000082


	//----- nvinfo : EIATTR_KPARAM_INFO
	.align		4
.L_1847:
        /*0008*/ 	.byte	0x04, 0x17
        /*000a*/ 	.short	(.L_1849 - .L_1848)
.L_1848:
        /*000c*/ 	.word	0x00000000
        /*0010*/ 	.short	0x0003
        /*0012*/ 	.short	0x0018
        /*0014*/ 	.byte	0x00, 0xf0, 0x21, 0x00


	//----- nvinfo : EIATTR_KPARAM_INFO
	.align		4
.L_1849:
        /*0018*/ 	.byte	0x04, 0x17
        /*001a*/ 	.short	(.L_1851 - .L_1850)
.L_1850:
        /*001c*/ 	.word	0x00000000
        /*0020*/ 	.short	0x0002
        /*0022*/ 	.short	0x0010
        /*0024*/ 	.byte	0x00, 0xf0, 0x21, 0x00


	//----- nvinfo : EIATTR_KPARAM_INFO
	.align		4
.L_1851:
        /*0028*/ 	.byte	0x04, 0x17
        /*002a*/ 	.short	(.L_1853 - .L_1852)
.L_1852:
        /*002c*/ 	.word	0x00000000
        /*0030*/ 	.short	0x0001
        /*0032*/ 	.short	0x0008
        /*0034*/ 	.byte	0x00, 0xf5, 0x21, 0x00


	//----- nvinfo : EIATTR_KPARAM_INFO
	.align		4
.L_1853:
        /*0038*/ 	.byte	0x04, 0x17
        /*003a*/ 	.short	(.L_1855 - .L_1854)
.L_1854:
        /*003c*/ 	.word	0x00000000
        /*0040*/ 	.short	0x0000
        /*0042*/ 	.short	0x0000
        /*0044*/ 	.byte	0x00, 0xf5, 0x21, 0x00


	//----- nvinfo : EIATTR_SPARSE_MMA_MASK
	.align		4
.L_1855:
        /*0048*/ 	.byte	0x03, 0x50
        /*004a*/ 	.short	0x0000


	//----- nvinfo : EIATTR_MAXREG_COUNT
	.align		4
        /*004c*/ 	.byte	0x03, 0x1b
        /*004e*/ 	.short	0x00ff


	//----- nvinfo : EIATTR_NUM_BARRIERS
	.align		4
        /*0050*/ 	.byte	0x02, 0x4c
        /*0052*/ 	.byte	0x01
	.zero		1


	//----- nvinfo : EIATTR_MERCURY_ISA_VERSION
	.align		4
        /*0054*/ 	.byte	0x03, 0x5f
        /*0056*/ 	.short	0x0101


	//----- nvinfo : EIATTR_VRC_CTA_INIT_COUNT
	.align		4
        /*0058*/ 	.byte	0x02, 0x4a
	.zero		1
	.zero		1


	//----- nvinfo : EIATTR_EXIT_INSTR_OFFSETS
	.align		4
        /*005c*/ 	.byte	0x04, 0x1c
        /*005e*/ 	.short	(.L_1857 - .L_1856)


	//   ....[0]....
.L_1856:
        /*0060*/ 	.word	0x00000490


	//   ....[1]....
        /*0064*/ 	.word	0x00000870


	//   ....[2]....
        /*0068*/ 	.word	0x00000980


	//----- nvinfo : EIATTR_CRS_STACK_SIZE
	.align		4
.L_1857:
        /*006c*/ 	.byte	0x04, 0x1e
        /*006e*/ 	.short	(.L_1859 - .L_1858)
.L_1858:
        /*0070*/ 	.word	0x00000000


	//----- nvinfo : EIATTR_CBANK_PARAM_SIZE
	.align		4
.L_1859:
        /*0074*/ 	.byte	0x03, 0x19
        /*0076*/ 	.short	0x0020


	//----- nvinfo : EIATTR_PARAM_CBANK
	.align		4
        /*0078*/ 	.byte	0x04, 0x0a
        /*007a*/ 	.short	(.L_1861 - .L_1860)
	.align		4
.L_1860:
        /*007c*/ 	.word	index@(.nv.constant0.contiguous_reduce22_i8)
        /*0080*/ 	.short	0x0380
        /*0082*/ 	.short	0x0020


	//----- nvinfo : EIATTR_SW_WAR
	.align		4
.L_1861:
        /*0084*/ 	.byte	0x04, 0x36
        /*0086*/ 	.short	(.L_1863 - .L_1862)
.L_1862:
        /*0088*/ 	.word	0x00000008
.L_1863:


//--------------------- .nv.info.contiguous_reduce2_i8 --------------------------
	.section	.nv.info.contiguous_reduce2_i8,"",@"SHT_CUDA_INFO"
	.sectionflags	@""
	.align	4


	//----- nvinfo : EIATTR_CUDA_API_VERSION
	.align		4
        /*0000*/ 	.byte	0x04, 0x37
        /*0002*/ 	.short	(.L_1865 - .L_1864)
.L_1864:
        /*0004*/ 	.word	0x00000082


	//----- nvinfo : EIATTR_KPARAM_INFO
	.align		4
.L_1865:
        /*0008*/ 	.byte	0x04, 0x17
        /*000a*/ 	.short	(.L_1867 - .L_1866)
.L_1866:
        /*000c*/ 	.word	0x00000000
        /*0010*/ 	.short	0x0006
        /*0012*/ 	.short	0x0030
        /*0014*/ 	.byte	0x00, 0xf0, 0x21, 0x00


	//----- nvinfo : EIATTR_KPARAM_INFO
	.align		4
.L_1867:
        /*0018*/ 	.byte	0x04, 0x17
        /*001a*/ 	.short	(.L_1869 - .L_1868)
.L_1868:
        /*001c*/ 	.word	0x00000000
        /*0020*/ 	.short	0x0005
        /*0022*/ 	.short	0x0028
        /*0024*/ 	.byte	0x00, 0xf0, 0x21, 0x00


	//----- nvinfo : EIATTR_KPARAM_INFO
	.align		4
.L_1869:
        /*0028*/ 	.byte	0x04, 0x17
        /*002a*/ 	.short	(.L_1871 - .L_1870)
.L_1870:
        /*002c*/ 	.word	0x00000000
        /*0030*/ 	.short	0x0004
        /*0032*/ 	.short	0x0020
        /*0034*/ 	.byte	0x00, 0xf0, 0x21, 0x00


	//----- nvinfo : EIATTR_KPARAM_INFO
	.align		4
.L_1871:
        /*0038*/ 	.byte	0x04, 0x17
        /*003a*/ 	.short	(.L_1873 - .L_1872)
.L_1872:
        /*003c*/ 	.word	0x00000000
        /*0040*/ 	.short	0x0003
        /*0042*/ 	.short	0x0018
        /*0044*/ 	.byte	0x00, 0xf5, 0x21, 0x00


	//----- nvinfo : EIATTR_KPARAM_INFO
	.align		4
.L_1873:
        /*0048*/ 	.byte	0x04, 0x17
        /*004a*/ 	.short	(.L_1875 - .L_1874)
.L_1874:
        /*004c*/ 	.word	0x00000000
        /*0050*/ 	.short	0x0002
        /*0052*/ 	.short	0x0010
        /*0054*/ 	.byte	0x00, 0xf5, 0x21, 0x00


	//----- nvinfo : EIATTR_KPARAM_INFO
	.align		4
.L_1875:
        /*0058*/ 	.byte	0x04, 0x17
        /*005a*/ 	.short	(.L_1877 - .L_1876)
.L_1876:
        /*005c*/ 	.word	0x00000000
        /*0060*/ 	.short	0x0001
        /*0062*/ 	.short	0x0008
        /*0064*/ 	.byte	0x00, 0xf5, 0x21, 0x00


	//----- nvinfo : EIATTR_KPARAM_INFO
	.align		4
.L_1877:
        /*0068*/ 	.byte	0x04, 0x17
        /*006a*/ 	.short	(.L_1879 - .L_1878)
.L_1878:
        /*006c*/ 	.word	0x00000000
        /*0070*/ 	.short	0x0000
        /*0072*/ 	.short	0x0000
        /*0074*/ 	.byte	0x00, 0xf5, 0x21, 0x00


	//----- nvinfo : EIATTR_SPARSE_MMA_MASK
	.align		4
.L_1879:
        /*0078*/ 	.byte	0x03, 0x50
        /*007a*/ 	.short	0x0000


	//----- nvinfo : EIATTR_MAXREG_COUNT
	.align		4
        /*007c*/ 	.byte	0x03, 0x1b
        /*007e*/ 	.short	0x00ff


	//----- nvinfo : EIATTR_NUM_BARRIERS
	.align		4
        /*0080*/ 	.byte	0x02, 0x4c
        /*0082*/ 	.byte	0x01
	.zero		1


	//----- nvinfo : EIATTR_MERCURY_ISA_VERSION
	.align		4
        /*0084*/ 	.byte	0x03, 0x5f
        /*0086*/ 	.short	0x0101


	//----- nvinfo : EIATTR_VRC_CTA_INIT_COUNT
	.align		4
        /*0088*/ 	.byte	0x02, 0x4a
	.zero		1
	.zero		1


	//----- nvinfo : EIATTR_EXIT_INSTR_OFFSETS
	.align		4
        /*008c*/ 	.byte	0x04, 0x1c
        /*008e*/ 	.short	(.L_1881 - .L_1880)


	//   ....[0]....
.L_1880:
        /*0090*/ 	.word	0x00006810


	//   ....[1]....
        /*0094*/ 	.word	0x00006bf0


	//   ....[2]....
        /*0098*/ 	.word	0x00006d00


	//----- nvinfo : EIATTR_CRS_STACK_SIZE
	.align		4
.L_1881:
        /*009c*/ 	.byte	0x04, 0x1e
        /*009e*/ 	.short	(.L_1883 - .L_1882)
.L_1882:
        /*00a0*/ 	.word	0x00000000


	//----- nvinfo : EIATTR_CBANK_PARAM_SIZE
	.align		4
.L_1883:
        /*00a4*/ 	.byte	0x03, 0x19
        /*00a6*/ 	.short	0x0038


	//----- nvinfo : EIATTR_PARAM_CBANK
	.align		4
        /*00a8*/ 	.byte	0x04, 0x0a
        /*00aa*/ 	.short	(.L_1885 - .L_1884)
	.align		4
.L_1884:
        /*00ac*/ 	.word	index@(.nv.constant0.contiguous_reduce2_i8)
        /*00b0*/ 	.short	0x0380
        /*00b2*/ 	.short	0x0038


	//----- nvinfo : EIATTR_SW_WAR
	.align		4
.L_1885:
        /*00b4*/ 	.byte	0x04, 0x36
        /*00b6*/ 	.short	(.L_1887 - .L_1886)
.L_1886:
        /*00b8*/ 	.word	0x00000008
.L_1887:


//--------------------- .nv.info.uncontiguous_reduce_i8 --------------------------
	.section	.nv.info.uncontiguous_reduce_i8,"",@"SHT_CUDA_INFO"
	.sectionflags	@""
	.align	4


	//----- nvinfo : EIATTR_CUDA_API_VERSION
	.align		4
        /*0000*/ 	.byte	0x04, 0x37
        /*0002*/ 	.short	(.L_1889 - .L_1888)
.L_1888:
        /*0004*/ 	.word	0x00000082


	//----- nvinfo : EIATTR_KPARAM_INFO
	.align		4
.L_1889:
        /*0008*/ 	.byte	0x04, 0x17
        /*000a*/ 	.short	(.L_1891 - .L_1890)
.L_1890:
        /*000c*/ 	.word	0x00000000
        /*0010*/ 	.short	0x0005
        /*0012*/ 	.short	0x0028
        /*0014*/ 	.byte	0x00, 0xf0, 0x21, 0x00


	//----- nvinfo : EIATTR_KPARAM_INFO
	.align		4
.L_1891:
        /*0018*/ 	.byte	0x04, 0x17
        /*001a*/ 	.short	(.L_1893 - .L_1892)
.L_1892:
        /*001c*/ 	.word	0x00000000
        /*0020*/ 	.short	0x0004
        /*0022*/ 	.short	0x0020
        /*0024*/ 	.byte	0x00, 0xf0, 0x21, 0x00


	//----- nvinfo : EIATTR_KPARAM_INFO
	.align		4
.L_1893:
        /*0028*/ 	.byte	0x04, 0x17
        /*002a*/ 	.short	(.L_1895 - .L_1894)
.L_1894:
        /*002c*/ 	.word	0x00000000
        /*0030*/ 	.short	0x0003
        /*0032*/ 	.short	0x0018
        /*0034*/ 	.byte	0x00, 0xf5, 0x21, 0x00


	//----- nvinfo : EIATTR_KPARAM_INFO
	.align		4
.L_1895:
        /*0038*/ 	.byte	0x04, 0x17
        /*003a*/ 	.short	(.L_1897 - .L_1896)
.L_1896:
        /*003c*/ 	.word	0x00000000
        /*0040*/ 	.short	0x0002
        /*0042*/ 	.short	0x0010
        /*0044*/ 	.byte	0x00, 0xf5, 0x21, 0x00


	//----- nvinfo : EIATTR_KPARAM_INFO
	.align		4
.L_1897:
        /*0048*/ 	.byte	0x04, 0x17
        /*004a*/ 	.short	(.L_1899 - .L_1898)
.L_1898:
        /*004c*/ 	.word	0x00000000
        /*0050*/ 	.short	0x0001
        /*0052*/ 	.short	0x0008
        /*0054*/ 	.byte	0x00, 0xf5, 0x21, 0x00


	//----- nvinfo : EIATTR_KPARAM_INFO
	.align		4
.L_1899:
        /*0058*/ 	.byte	0x04, 0x17
        /*005a*/ 	.short	(.L_1901 - .L_1900)
.L_1900:
        /*005c*/ 	.word	0x00000000
        /*0060*/ 	.short	0x0000
        /*0062*/ 	.short	0x0000
        /*0064*/ 	.byte	0x00, 0xf5, 0x21, 0x00


	//----- nvinfo : EIATTR_SPARSE_MMA_MASK
	.align		4
.L_1901:
        /*0068*/ 	.byte	0x03, 0x50
        /*006a*/ 	.short	0x0000


	//----- nvinfo : EIATTR_MAXREG_COUNT
	.align		4
        /*006c*/ 	.byte	0x03, 0x1b
        /*006e*/ 	.short	0x00ff


	//----- nvinfo : EIATTR_NUM_BARRIERS
	.align		4
        /*0070*/ 	.byte	0x02, 0x4c
        /*0072*/ 	.byte	0x01
	.zero		1


	//----- nvinfo : EIATTR_MERCURY_ISA_VERSION
	.align		4
        /*0074*/ 	.byte	0x03, 0x5f
        /*0076*/ 	.short	0x0101


	//----- nvinfo : EIATTR_VRC_CTA_INIT_COUNT
	.align		4
        /*0078*/ 	.byte	0x02, 0x4a
	.zero		1
	.zero		1


	//----- nvinfo : EIATTR_EXIT_INSTR_OFFSETS
	.align		4
        /*007c*/ 	.byte	0x04, 0x1c
        /*007e*/ 	.short	(.L_1903 - .L_1902)


	//   ....[0]....
.L_1902:
        /*0080*/ 	.word	0x000067d0


	//   ....[1]....
        /*0084*/ 	.word	0x00006bb0


	//   ....[2]....
        /*0088*/ 	.word	0x00006c60


	//----- nvinfo : EIATTR_CRS_STACK_SIZE
	.align		4
.L_1903:
        /*008c*/ 	.byte	0x04, 0x1e
        /*008e*/ 	.short	(.L_1905 - .L_1904)
.L_1904:
        /*0090*/ 	.word	0x00000000


	//----- nvinfo : EIATTR_CBANK_PARAM_SIZE
	.align		4
.L_1905:
        /*0094*/ 	.byte	0x03, 0x19
        /*0096*/ 	.short	0x0030


	//----- nvinfo : EIATTR_PARAM_CBANK
	.align		4
        /*0098*/ 	.byte	0x04, 0x0a
        /*009a*/ 	.short	(.L_1907 - .L_1906)
	.align		4
.L_1906:
        /*009c*/ 	.word	index@(.nv.constant0.uncontiguous_reduce_i8)
        /*00a0*/ 	.short	0x0380
        /*00a2*/ 	.short	0x0030


	//----- nvinfo : EIATTR_SW_WAR
	.align		4
.L_1907:
        /*00a4*/ 	.byte	0x04, 0x36
        /*00a6*/ 	.short	(.L_1909 - .L_1908)
.L_1908:
        /*00a8*/ 	.word	0x00000008
.L_1909:


//--------------------- .nv.info.contiguous_reduce_i8 --------------------------
	.section	.nv.info.contiguous_reduce_i8,"",@"SHT_CUDA_INFO"
	.sectionflags	@""
	.align	4


	//----- nvinfo : EIATTR_CUDA_API_VERSION
	.align		4
        /*0000*/ 	.byte	0x04, 0x37
        /*0002*/ 	.short	(.L_1911 - .L_1910)
.L_1910:
        /*0004*/ 	.word	0x00000082


	//----- nvinfo : EIATTR_KPARAM_INFO
	.align		4
.L_1911:
        /*0008*/ 	.byte	0x04, 0x17
        /*000a*/ 	.short	(.L_1913 - .L_1912)
.L_1912:
        /*000c*/ 	.word	0x00000000
        /*0010*/ 	.short	0x0002
        /*0012*/ 	.short	0x0010
        /*0014*/ 	.byte	0x00, 0xf0, 0x21, 0x00


	//----- nvinfo : EIATTR_KPARAM_INFO
	.align		4
.L_1913:
        /*0018*/ 	.byte	0x04, 0x17
        /*001a*/ 	.short	(.L_1915 - .L_1914)
.L_1914:
        /*001c*/ 	.word	0x00000000
        /*0020*/ 	.short	0x0001
        /*0022*/ 	.short	0x0008
        /*0024*/ 	.byte	0x00, 0xf5, 0x21, 0x00


	//----- nvinfo : EIATTR_KPARAM_INFO
	.align		4
.L_1915:
        /*0028*/ 	.byte	0x04, 0x17
        /*002a*/ 	.short	(.L_1917 - .L_1916)
.L_1916:
        /*002c*/ 	.word	0x00000000
        /*0030*/ 	.short	0x0000
        /*0032*/ 	.short	0x0000
        /*0034*/ 	.byte	0x00, 0xf5, 0x21, 0x00


	//----- nvinfo : EIATTR_SPARSE_MMA_MASK
	.align		4
.L_1917:
        /*0038*/ 	.byte	0x03, 0x50
        /*003a*/ 	.short	0x0000


	//----- nvinfo : EIATTR_MAXREG_COUNT
	.align		4
        /*003c*/ 	.byte	0x03, 0x1b
        /*003e*/ 	.short	0x00ff


	//----- nvinfo : EIATTR_NUM_BARRIERS
	.align		4
        /*0040*/ 	.byte	0x02, 0x4c
        /*0042*/ 	.byte	0x01
	.zero		1


	//----- nvinfo : EIATTR_MERCURY_ISA_VERSION
	.align		4
        /*0044*/ 	.byte	0x03, 0x5f
        /*0046*/ 	.short	0x0101


	//----- nvinfo : EIATTR_VRC_CTA_INIT_COUNT
	.align		4
        /*0048*/ 	.byte	0x02, 0x4a
	.zero		1
	.zero		1


	//----- nvinfo : EIATTR_EXIT_INSTR_OFFSETS
	.align		4
        /*004c*/ 	.byte	0x04, 0x1c
        /*004e*/ 	.short	(.L_1919 - .L_1918)


	//   ....[0]....
.L_1918:
        /*0050*/ 	.word	0x000003f0


	//   ....[1]....
        /*0054*/ 	.word	0x000007d0


	//   ....[2]....
        /*0058*/ 	.word	0x00000880


	//----- nvinfo : EIATTR_CRS_STACK_SIZE
	.align		4
.L_1919:
        /*005c*/ 	.byte	0x04, 0x1e
        /*005e*/ 	.short	(.L_1921 - .L_1920)
.L_1920:
        /*0060*/ 	.word	0x00000000


	//----- nvinfo : EIATTR_CBANK_PARAM_SIZE
	.align		4
.L_1921:
        /*0064*/ 	.byte	0x03, 0x19
        /*0066*/ 	.short	0x0018


	//----- nvinfo : EIATTR_PARAM_CBANK
	.align		4
        /*0068*/ 	.byte	0x04, 0x0a
        /*006a*/ 	.short	(.L_1923 - .L_1922)
	.align		4
.L_1922:
        /*006c*/ 	.word	index@(.nv.constant0.contiguous_reduce_i8)
        /*0070*/ 	.short	0x0380
        /*0072*/ 	.short	0x0018


	//----- nvinfo : EIATTR_SW_WAR
	.align		4
.L_1923:
        /*0074*/ 	.byte	0x04, 0x36
        /*0076*/ 	.short	(.L_1925 - .L_1924)
.L_1924:
        /*0078*/ 	.word	0x00000008
.L_1925:


//--------------------- .nv.info.contiguous_reduce33_bool --------------------------
	.section	.nv.info.contiguous_reduce33_bool,"",@"SHT_CUDA_INFO"
	.sectionflags	@""
	.align	4


	//----- nvinfo : EIATTR_CUDA_API_VERSION
	.align		4
        /*0000*/ 	.byte	0x04, 0x37
        /*0002*/ 	.short	(.L_1927 - .L_1926)
.L_1926:
        /*0004*/ 	.word	0x00000082


	//----- nvinfo : EIATTR_KPARAM_INFO
	.align		4
.L_1927:
        /*0008*/ 	.byte	0x04, 0x17
        /*000a*/ 	.short	(.L_1929 - .L_1928)
.L_1928:
        /*000c*/ 	.word	0x00000000
        /*0010*/ 	.short	0x0004
        /*0012*/ 	.short	0x0020
        /*0014*/ 	.byte	0x00, 0xf0, 0x21, 0x00


	//----- nvinfo : EIATTR_KPARAM_INFO
	.align		4
.L_1929:
        /*0018*/ 	.byte	0x04, 0x17
        /*001a*/ 	.short	(.L_1931 - .L_1930)
.L_1930:
        /*001c*/ 	.word	0x00000000
        /*0020*/ 	.short	0x0003
        /*0022*/ 	.short	0x0018
        /*0024*/ 	.byte	0x00, 0xf0, 0x21, 0x00


	//----- nvinfo : EIATTR_KPARAM_INFO
	.align		4
.L_1931:
        /*0028*/ 	.byte	0x04, 0x17
        /*002a*/ 	.short	(.L_1933 - .L_1932)
.L_1932:
        /*002c*/ 	.word	0x00000000
        /*0030*/ 	.short	0x0002
        /*0032*/ 	.short	0x0010
        /*0034*/ 	.byte	0x00, 0xf0, 0x21, 0x00


	//----- nvinfo : EIATTR_KPARAM_INFO
	.align		4
.L_1933:
        /*0038*/ 	.byte	0x04, 0x17
        /*003a*/ 	.short	(.L_1935 - .L_1934)
.L_1934:
        /*003c*/ 	.word	0x00000000
        /*0040*/ 	.short	0x0001
        /*0042*/ 	.short	0x0008
        /*0044*/ 	.byte	0x00, 0xf5, 0x21, 0x00


	//----- nvinfo : EIATTR_KPARAM_INFO
	.align		4
.L_1935:
        /*0048*/ 	.byte	0x04, 0x17
        /*004a*/ 	.short	(.L_1937 - .L_1936)
.L_1936:
        /*004c*/ 	.word	0x00000000
        /*0050*/ 	.short	0x0000
        /*0052*/ 	.short	0x0000
        /*0054*/ 	.byte	0x00, 0xf5, 0x21, 0x00


	//----- nvinfo : EIATTR_SPARSE_MMA_MASK
	.align		4
.L_1937:
        /*0058*/ 	.byte	0x03, 0x50
        /*005a*/ 	.short	0x0000


	//----- nvinfo : EIATTR_MAXREG_COUNT
	.align		4
        /*005c*/ 	.byte	0x03, 0x1b
        /*005e*/ 	.short	0x00ff


	//----- nvinfo : EIATTR_NUM_BARRIERS
	.align		4
        /*0060*/ 	.byte	0x02, 0x4c
        /*0062*/ 	.byte	0x01
	.zero		1


	//----- nvinfo : EIATTR_MERCURY_ISA_VERSION
	.align		4
        /*0064*/ 	.byte	0x03, 0x5f
        /*0066*/ 	.short	0x0101


	//----- nvinfo : EIATTR_VRC_CTA_INIT_COUNT
	.align		4
        /*0068*/ 	.byte	0x02, 0x4a
	.zero		1
	.zero		1


	//----- nvinfo : EIATTR_EXIT_INSTR_OFFSETS
	.align		4
        /*006c*/ 	.byte	0x04, 0x1c
        /*006e*/ 	.short	(.L_1939 - .L_1938)


	//   ....[0]....
.L_1938:
        /*0070*/ 	.word	0x00000140


	//   ....[1]....
        /*0074*/ 	.word	0x000001e0


	//   ....[2]....
        /*0078*/ 	.word	0x00000850


	//----- nvinfo : EIATTR_CBANK_PARAM_SIZE
	.align		4
.L_1939:
        /*007c*/ 	.byte	0x03, 0x19
        /*007e*/ 	.short	0x0028


	//----- nvinfo : EIATTR_PARAM_CBANK
	.align		4
        /*0080*/ 	.byte	0x04, 0x0a
        /*0082*/ 	.short	(.L_1941 - .L_1940)
	.align		4
.L_1940:
        /*0084*/ 	.word	index@(.nv.constant0.contiguous_reduce33_bool)
        /*0088*/ 	.short	0x0380
        /*008a*/ 	.short	0x0028


	//----- nvinfo : EIATTR_SW_WAR
	.align		4
.L_1941:
        /*008c*/ 	.byte	0x04, 0x36
        /*008e*/ 	.short	(.L_1943 - .L_1942)
.L_1942:
        /*0090*/ 	.word	0x00000008
.L_1943:


//--------------------- .nv.info.contiguous_reduce3_bool --------------------------
	.section	.nv.info.contiguous_reduce3_bool,"",@"SHT_CUDA_INFO"
	.sectionflags	@""
	.align	4


	//----- nvinfo : EIATTR_CUDA_API_VERSION
	.align		4
        /*0000*/ 	.byte	0x04, 0x37
        /*0002*/ 	.short	(.L_1945 - .L_1944)
.L_1944:
        /*0004*/ 	.word	0x00000082


	//----- nvinfo : EIATTR_KPARAM_INFO
	.align		4
.L_1945:
        /*0008*/ 	.byte	0x04, 0x17
        /*000a*/ 	.short	(.L_1947 - .L_1946)
.L_1946:
        /*000c*/ 	.word	0x00000000
        /*0010*/ 	.short	0x0006
        /*0012*/ 	.short	0x0030
        /*0014*/ 	.byte	0x00, 0xf0, 0x21, 0x00


	//----- nvinfo : EIATTR_KPARAM_INFO
	.align		4
.L_1947:
        /*0018*/ 	.byte	0x04, 0x17
        /*001a*/ 	.short	(.L_1949 - .L_1948)
.L_1948:
        /*001c*/ 	.word	0x00000000
        /*0020*/ 	.short	0x0005
        /*0022*/ 	.short	0x0028
        /*0024*/ 	.byte	0x00, 0xf0, 0x21, 0x00


	//----- nvinfo : EIATTR_KPARAM_INFO
	.align		4
.L_1949:
        /*0028*/ 	.byte	0x04, 0x17
        /*002a*/ 	.short	(.L_1951 - .L_1950)
.L_1950:
        /*002c*/ 	.word	0x00000000
        /*0030*/ 	.short	0x0004
        /*0032*/ 	.short	0x0020
        /*0034*/ 	.byte	0x00, 0xf0, 0x21, 0x00


	//----- nvinfo : EIATTR_KPARAM_INFO
	.align		4
.L_1951:
        /*0038*/ 	.byte	0x04, 0x17
        /*003a*/ 	.short	(.L_1953 - .L_1952)
.L_1952:
        /*003c*/ 	.word	0x00000000
        /*0040*/ 	.short	0x0003
        /*0042*/ 	.short	0x0018
        /*0044*/ 	.byte	0x00, 0xf5, 0x21, 0x00


	//----- nvinfo : EIATTR_KPARAM_INFO
	.align		4
.L_1953:
        /*0048*/ 	.byte	0x04, 0x17
        /*004a*/ 	.short	(.L_1955 - .L_1954)
.L_1954:
        /*004c*/ 	.word	0x00000000
        /*0050*/ 	.short	0x0002
        /*0052*/ 	.short	0x0010
        /*0054*/ 	.byte	0x00, 0xf5, 0x21, 0x00


	//----- nvinfo : EIATTR_KPARAM_INFO
	.align		4
.L_1955:
        /*0058*/ 	.byte	0x04, 0x17
        /*005a*/ 	.short	(.L_1957 - .L_1956)
.L_1956:
        /*005c*/ 	.word	0x00000000
        /*0060*/ 	.short	0x0001
        /*0062*/ 	.short	0x0008
        /*0064*/ 	.byte	0x00, 0xf5, 0x21, 0x00


	//----- nvinfo : EIATTR_KPARAM_INFO
	.align		4
.L_1957:
        /*0068*/ 	.byte	0x04, 0x17
        /*006a*/ 	.short	(.L_1959 - .L_1958)
.L_1958:
        /*006c*/ 	.word	0x00000000
        /*0070*/ 	.short	0x0000
        /*0072*/ 	.short	0x0000
        /*0074*/ 	.byte	0x00, 0xf5, 0x21, 0x00


	//----- nvinfo : EIATTR_SPARSE_MMA_MASK
	.align		4
.L_1959:
        /*0078*/ 	.byte	0x03, 0x50
        /*007a*/ 	.short	0x0000


	//----- nvinfo : EIATTR_MAXREG_COUNT
	.align		4
        /*007c*/ 	.byte	0x03, 0x1b
        /*007e*/ 	.short	0x00ff


	//----- nvinfo : EIATTR_NUM_BARRIERS
	.align		4
        /*0080*/ 	.byte	0x02, 0x4c
        /*0082*/ 	.byte	0x01
	.zero		1


	//----- nvinfo : EIATTR_MERCURY_ISA_VERSION
	.align		4
        /*0084*/ 	.byte	0x03, 0x5f
        /*0086*/ 	.short	0x0101


	//----- nvinfo : EIATTR_VRC_CTA_INIT_COUNT
	.align		4
        /*0088*/ 	.byte	0x02, 0x4a
	.zero		1
	.zero		1


	//----- nvinfo : EIATTR_EXIT_INSTR_OFFSETS
	.align		4
        /*008c*/ 	.byte	0x04, 0x1c
        /*008e*/ 	.short	(.L_1961 - .L_1960)


	//   ....[0]....
.L_1960:
        /*0090*/ 	.word	0x00000140


	//   ....[1]....
        /*0094*/ 	.word	0x00003110


	//   ....[2]....
        /*0098*/ 	.word	0x00003810


	//----- nvinfo : EIATTR_CRS_STACK_SIZE
	.align		4
.L_1961:
        /*009c*/ 	.byte	0x04, 0x1e
        /*009e*/ 	.short	(.L_1963 - .L_1962)
.L_1962:
        /*00a0*/ 	.word	0x00000000


	//----- nvinfo : EIATTR_CBANK_PARAM_SIZE
	.align		4
.L_1963:
        /*00a4*/ 	.byte	0x03, 0x19
        /*00a6*/ 	.short	0x0038


	//----- nvinfo : EIATTR_PARAM_CBANK
	.align		4
        /*00a8*/ 	.byte	0x04, 0x0a
        /*00aa*/ 	.short	(.L_1965 - .L_1964)
	.align		4
.L_1964:
        /*00ac*/ 	.word	index@(.nv.constant0.contiguous_reduce3_bool)
        /*00b0*/ 	.short	0x0380
        /*00b2*/ 	.short	0x0038


	//----- nvinfo : EIATTR_SW_WAR
	.align		4
.L_1965:
        /*00b4*/ 	.byte	0x04, 0x36
        /*00b6*/ 	.short	(.L_1967 - .L_1966)
.L_1966:
        /*00b8*/ 	.word	0x00000008
.L_1967:


//--------------------- .nv.info.contiguous_reduce22_bool --------------------------
	.section	.nv.info.contiguous_reduce22_bool,"",@"SHT_CUDA_INFO"
	.sectionflags	@""
	.align	4


	//----- nvinfo : EIATTR_CUDA_API_VERSION
	.align		4
        /*0000*/ 	.byte	0x04, 0x37
        /*0002*/ 	.short	(.L_1969 - .L_1968)
.L_1968:
        /*0004*/ 	.word	0x00000082


	//----- nvinfo : EIATTR_KPARAM_INFO
	.align		4
.L_1969:
        /*0008*/ 	.byte	0x04, 0x17
        /*000a*/ 	.short	(.L_1971 - .L_1970)
.L_1970:
        /*000c*/ 	.word	0x00000000
        /*0010*/ 	.short	0x0003
        /*0012*/ 	.short	0x0018
        /*0014*/ 	.byte	0x00, 0xf0, 0x21, 0x00


	//----- nvinfo : EIATTR_KPARAM_INFO
	.align		4
.L_1971:
        /*0018*/ 	.byte	0x04, 0x17
        /*001a*/ 	.short	(.L_1973 - .L_1972)
.L_1972:
        /*001c*/ 	.word	0x00000000
        /*0020*/ 	.short	0x0002
        /*0022*/ 	.short	0x0010
        /*0024*/ 	.byte	0x00, 0xf0, 0x21, 0x00


	//----- nvinfo : EIATTR_KPARAM_INFO
	.align		4
.L_1973:
        /*0028*/ 	.byte	0x04, 0x17
        /*002a*/ 	.short	(.L_1975 - .L_1974)
.L_1974:
        /*002c*/ 	.word	0x00000000
        /*0030*/ 	.short	0x0001
        /*0032*/ 	.short	0x0008
        /*0034*/ 	.byte	0x00, 0xf5, 0x21, 0x00


	//----- nvinfo : EIATTR_KPARAM_INFO
	.align		4
.L_1975:
        /*0038*/ 	.byte	0x04, 0x17
        /*003a*/ 	.short	(.L_1977 - .L_1976)
.L_1976:
        /*003c*/ 	.word	0x00000000
        /*0040*/ 	.short	0x0000
        /*0042*/ 	.short	0x0000
        /*0044*/ 	.byte	0x00, 0xf5, 0x21, 0x00


	//----- nvinfo : EIATTR_SPARSE_MMA_MASK
	.align		4
.L_1977:
        /*0048*/ 	.byte	0x03, 0x50
        /*004a*/ 	.short	0x0000


	//----- nvinfo : EIATTR_MAXREG_COUNT
	.align		4
        /*004c*/ 	.byte	0x03, 0x1b
        /*004e*/ 	.short	0x00ff


	//----- nvinfo : EIATTR_NUM_BARRIERS
	.align		4
        /*0050*/ 	.byte	0x02, 0x4c
        /*0052*/ 	.byte	0x01
	.zero		1


	//----- nvinfo : EIATTR_MERCURY_ISA_VERSION
	.align		4
        /*0054*/ 	.byte	0x03, 0x5f
        /*0056*/ 	.short	0x0101


	//----- nvinfo : EIATTR_VRC_CTA_INIT_COUNT
	.align		4
        /*0058*/ 	.byte	0x02, 0x4a
	.zero		1
	.zero		1


	//----- nvinfo : EIATTR_EXIT_INSTR_OFFSETS
	.align		4
        /*005c*/ 	.byte	0x04, 0x1c
        /*005e*/ 	.short	(.L_1979 - .L_1978)


	//   ....[0]....
.L_1978:
        /*0060*/ 	.word	0x00000440


	//   ....[1]....
        /*0064*/ 	.word	0x00000700


	//   ....[2]....
        /*0068*/ 	.word	0x00000810


	//----- nvinfo : EIATTR_CRS_STACK_SIZE
	.align		4
.L_1979:
        /*006c*/ 	.byte	0x04, 0x1e
        /*006e*/ 	.short	(.L_1981 - .L_1980)
.L_1980:
        /*0070*/ 	.word	0x00000000


	//----- nvinfo : EIATTR_CBANK_PARAM_SIZE
	.align		4
.L_1981:
        /*0074*/ 	.byte	0x03, 0x19
        /*0076*/ 	.short	0x0020


	//----- nvinfo : EIATTR_PARAM_CBANK
	.align		4
        /*0078*/ 	.byte	0x04, 0x0a
        /*007a*/ 	.short	(.L_1983 - .L_1982)
	.align		4
.L_1982:
        /*007c*/ 	.word	index@(.nv.constant0.contiguous_reduce22_bool)
        /*0080*/ 	.short	0x0380
        /*0082*/ 	.short	0x0020


	//----- nvinfo : EIATTR_SW_WAR
	.align		4
.L_1983:
        /*0084*/ 	.byte	0x04, 0x36
        /*0086*/ 	.short	(.L_1985 - .L_1984)
.L_1984:
        /*0088*/ 	.word	0x00000008
.L_1985:


//--------------------- .nv.info.contiguous_reduce2_bool --------------------------
	.section	.nv.info.contiguous_reduce2_bool,"",@"SHT_CUDA_INFO"
	.sectionflags	@""
	.align	4


	//----- nvinfo : EIATTR_CUDA_API_VERSION
	.align		4
        /*0000*/ 	.byte	0x04, 0x37
        /*0002*/ 	.short	(.L_1987 - .L_1986)
.L_1986:
        /*0004*/ 	.word	0x00000082


	//----- nvinfo : EIATTR_KPARAM_INFO
	.align		4
.L_1987:
        /*0008*/ 	.byte	0x04, 0x17
        /*000a*/ 	.short	(.L_1989 - .L_1988)
.L_1988:
        /*000c*/ 	.word	0x00000000
        /*0010*/ 	.short	0x0006
        /*0012*/ 	.short	0x0030
        /*0014*/ 	.byte	0x00, 0xf0, 0x21, 0x00


	//----- nvinfo : EIATTR_KPARAM_INFO
	.align		4
.L_1989:
        /*0018*/ 	.byte	0x04, 0x17
        /*001a*/ 	.short	(.L_1991 - .L_1990)
.L_1990:
        /*001c*/ 	.word	0x00000000
        /*0020*/ 	.short	0x0005
        /*0022*/ 	.short	0x0028
        /*0024*/ 	.byte	0x00, 0xf0, 0x21, 0x00


	//----- nvinfo : EIATTR_KPARAM_INFO
	.align		4
.L_1991:
        /*0028*/ 	.byte	0x04, 0x17
        /*002a*/ 	.short	(.L_1993 - .L_1992)
.L_1992:
        /*002c*/ 	.word	0x00000000
        /*0030*/ 	.short	0x0004
        /*0032*/ 	.short	0x0020
        /*0034*/ 	.byte	0x00, 0xf0, 0x21, 0x00


	//----- nvinfo : EIATTR_KPARAM_INFO
	.align		4
.L_1993:
        /*0038*/ 	.byte	0x04, 0x17
        /*003a*/ 	.short	(.L_1995 - .L_1994)
.L_1994:
        /*003c*/ 	.word	0x00000000
        /*0040*/ 	.short	0x0003
        /*0042*/ 	.short	0x0018
        /*0044*/ 	.byte	0x00, 0xf5, 0x21, 0x00


	//----- nvinfo : EIATTR_KPARAM_INFO
	.align		4
.L_1995:
        /*0048*/ 	.byte	0x04, 0x17
        /*004a*/ 	.short	(.L_1997 - .L_1996)
.L_1996:
        /*004c*/ 	.word	0x00000000
        /*0050*/ 	.short	0x0002
        /*0052*/ 	.short	0x0010
        /*0054*/ 	.byte	0x00, 0xf5, 0x21, 0x00


	//----- nvinfo : EIATTR_KPARAM_INFO
	.align		4
.L_1997:
        /*0058*/ 	.byte	0x04, 0x17
        /*005a*/ 	.short	(.L_1999 - .L_1998)
.L_1998:
        /*005c*/ 	.word	0x00000000
        /*0060*/ 	.short	0x0001
        /*0062*/ 	.short	0x0008
        /*0064*/ 	.byte	0x00, 0xf5, 0x21, 0x00


	//----- nvinfo : EIATTR_KPARAM_INFO
	.align		4
.L_1999:
        /*0068*/ 	.byte	0x04, 0x17
        /*006a*/ 	.short	(.L_2001 - .L_2000)
.L_2000:
        /*006c*/ 	.word	0x00000000
        /*0070*/ 	.short	0x0000
        /*0072*/ 	.short	0x0000
        /*0074*/ 	.byte	0x00, 0xf5, 0x21, 0x00


	//----- nvinfo : EIATTR_SPARSE_MMA_MASK
	.align		4
.L_2001:
        /*0078*/ 	.byte	0x03, 0x50
        /*007a*/ 	.short	0x0000


	//----- nvinfo : EIATTR_MAXREG_COUNT
	.align		4
        /*007c*/ 	.byte	0x03, 0x1b
        /*007e*/ 	.short	0x00ff


	//----- nvinfo : EIATTR_NUM_BARRIERS
	.align		4
        /*0080*/ 	.byte	0x02, 0x4c
        /*0082*/ 	.byte	0x01
	.zero		1


	//----- nvinfo : EIATTR_MERCURY_ISA_VERSION
	.align		4
        /*0084*/ 	.byte	0x03, 0x5f
        /*0086*/ 	.short	0x0101


	//----- nvinfo : EIATTR_VRC_CTA_INIT_COUNT
	.align		4
        /*0088*/ 	.byte	0x02, 0x4a
	.zero		1
	.zero		1


	//----- nvinfo : EIATTR_EXIT_INSTR_OFFSETS
	.align		4
        /*008c*/ 	.byte	0x04, 0x1c
        /*008e*/ 	.short	(.L_2003 - .L_2002)


	//   ....[0]....
.L_2002:
        /*0090*/ 	.word	0x000067b0


	//   ....[1]....
        /*0094*/ 	.word	0x00006a70


	//   ....[2]....
        /*0098*/ 	.word	0x00006b80


	//----- nvinfo : EIATTR_CRS_STACK_SIZE
	.align		4
.L_2003:
        /*009c*/ 	.byte	0x04, 0x1e
        /*009e*/ 	.short	(.L_2005 - .L_2004)
.L_2004:
        /*00a0*/ 	.word	0x00000000


	//----- nvinfo : EIATTR_CBANK_PARAM_SIZE
	.align		4
.L_2005:
        /*00a4*/ 	.byte	0x03, 0x19
        /*00a6*/ 	.short	0x0038


	//----- nvinfo : EIATTR_PARAM_CBANK
	.align		4
        /*00a8*/ 	.byte	0x04, 0x0a
        /*00aa*/ 	.short	(.L_2007 - .L_2006)
	.align		4
.L_2006:
        /*00ac*/ 	.word	index@(.nv.constant0.contiguous_reduce2_bool)
        /*00b0*/ 	.short	0x0380
        /*00b2*/ 	.short	0x0038


	//----- nvinfo : EIATTR_SW_WAR
	.align		4
.L_2007:
        /*00b4*/ 	.byte	0x04, 0x36
        /*00b6*/ 	.short	(.L_2009 - .L_2008)
.L_2008:
        /*00b8*/ 	.word	0x00000008
.L_2009:


//--------------------- .nv.info.uncontiguous_reduce_bool --------------------------
	.section	.nv.info.uncontiguous_reduce_bool,"",@"SHT_CUDA_INFO"
	.sectionflags	@""
	.align	4


	//----- nvinfo : EIATTR_CUDA_API_VERSION
	.align		4
        /*0000*/ 	.byte	0x04, 0x37
        /*0002*/ 	.short	(.L_2011 - .L_2010)
.L_2010:
        /*0004*/ 	.word	0x00000082


	//----- nvinfo : EIATTR_KPARAM_INFO
	.align		4
.L_2011:
        /*0008*/ 	.byte	0x04, 0x17
        /*000a*/ 	.short	(.L_2013 - .L_2012)
.L_2012:
        /*000c*/ 	.word	0x00000000
        /*0010*/ 	.short	0x0005
        /*0012*/ 	.short	0x0028
        /*0014*/ 	.byte	0x00, 0xf0, 0x21, 0x00


	//----- nvinfo : EIATTR_KPARAM_INFO
	.align		4
.L_2013:
        /*0018*/ 	.byte	0x04, 0x17
        /*001a*/ 	.short	(.L_2015 - .L_2014)
.L_2014:
        /*001c*/ 	.word	0x00000000
        /*0020*/ 	.short	0x0004
        /*0022*/ 	.short	0x0020
        /*0024*/ 	.byte	0x00, 0xf0, 0x21, 0x00


	//----- nvinfo : EIATTR_KPARAM_INFO
	.align		4
.L_2015:
        /*0028*/ 	.byte	0x04, 0x17
        /*002a*/ 	.short	(.L_2017 - .L_2016)
.L_2016:
        /*002c*/ 	.word	0x00000000
        /*0030*/ 	.short	0x0003
        /*0032*/ 	.short	0x0018
        /*0034*/ 	.byte	0x00, 0xf5, 0x21, 0x00


	//----- nvinfo : EIATTR_KPARAM_INFO
	.align		4
.L_2017:
        /*0038*/ 	.byte	0x04, 0x17
        /*003a*/ 	.short	(.L_2019 - .L_2018)
.L_2018:
        /*003c*/ 	.word	0x00000000
        /*0040*/ 	.short	0x0002
        /*0042*/ 	.short	0x0010
        /*0044*/ 	.byte	0x00, 0xf5, 0x21, 0x00


	//----- nvinfo : EIATTR_KPARAM_INFO
	.align		4
.L_2019:
        /*0048*/ 	.byte	0x04, 0x17
        /*004a*/ 	.short	(.L_2021 - .L_2020)
.L_2020:
        /*004c*/ 	.word	0x00000000
        /*0050*/ 	.short	0x0001
        /*0052*/ 	.short	0x0008
        /*0054*/ 	.byte	0x00, 0xf5, 0x21, 0x00


	//----- nvinfo : EIATTR_KPARAM_INFO
	.align		4
.L_2021:
        /*0058*/ 	.byte	0x04, 0x17
        /*005a*/ 	.short	(.L_2023 - .L_2022)
.L_2022:
        /*005c*/ 	.word	0x00000000
        /*0060*/ 	.short	0x0000
        /*0062*/ 	.short	0x0000
        /*0064*/ 	.byte	0x00, 0xf5, 0x21, 0x00


	//----- nvinfo : EIATTR_SPARSE_MMA_MASK
	.align		4
.L_2023:
        /*0068*/ 	.byte	0x03, 0x50
        /*006a*/ 	.short	0x0000


	//----- nvinfo : EIATTR_MAXREG_COUNT
	.align		4
        /*006c*/ 	.byte	0x03, 0x1b
        /*006e*/ 	.short	0x00ff


	//----- nvinfo : EIATTR_NUM_BARRIERS
	.align		4
        /*0070*/ 	.byte	0x02, 0x4c
        /*0072*/ 	.byte	0x01
	.zero		1


	//----- nvinfo : EIATTR_MERCURY_ISA_VERSION
	.align		4
        /*0074*/ 	.byte	0x03, 0x5f
        /*0076*/ 	.short	0x0101


	//----- nvinfo : EIATTR_VRC_CTA_INIT_COUNT
	.align		4
        /*0078*/ 	.byte	0x02, 0x4a
	.zero		1
	.zero		1


	//----- nvinfo : EIATTR_EXIT_INSTR_OFFSETS
	.align		4
        /*007c*/ 	.byte	0x04, 0x1c
        /*007e*/ 	.short	(.L_2025 - .L_2024)


	//   ....[0]....
.L_2024:
        /*0080*/ 	.word	0x00006770


	//   ....[1]....
        /*0084*/ 	.word	0x00006a30


	//   ....[2]....
        /*0088*/ 	.word	0x00006ae0


	//----- nvinfo : EIATTR_CRS_STACK_SIZE
	.align		4
.L_2025:
        /*008c*/ 	.byte	0x04, 0x1e
        /*008e*/ 	.short	(.L_2027 - .L_2026)
.L_2026:
        /*0090*/ 	.word	0x00000000


	//----- nvinfo : EIATTR_CBANK_PARAM_SIZE
	.align		4
.L_2027:
        /*0094*/ 	.byte	0x03, 0x19
        /*0096*/ 	.short	0x0030


	//----- nvinfo : EIATTR_PARAM_CBANK
	.align		4
        /*0098*/ 	.byte	0x04, 0x0a
        /*009a*/ 	.short	(.L_2029 - .L_2028)
	.align		4
.L_2028:
        /*009c*/ 	.word	index@(.nv.constant0.uncontiguous_reduce_bool)
        /*00a0*/ 	.short	0x0380
        /*00a2*/ 	.short	0x0030


	//----- nvinfo : EIATTR_SW_WAR
	.align		4
.L_2029:
        /*00a4*/ 	.byte	0x04, 0x36
        /*00a6*/ 	.short	(.L_2031 - .L_2030)
.L_2030:
        /*00a8*/ 	.word	0x00000008
.L_2031:


//--------------------- .nv.info.contiguous_reduce_bool --------------------------
	.section	.nv.info.contiguous_reduce_bool,"",@"SHT_CUDA_INFO"
	.sectionflags	@""
	.align	4


	//----- nvinfo : EIATTR_CUDA_API_VERSION
	.align		4
        /*0000*/ 	.byte	0x04, 0x37
        /*0002*/ 	.short	(.L_2033 - .L_2032)
.L_2032:
        /*0004*/ 	.word	0x00000082


	//----- nvinfo : EIATTR_KPARAM_INFO
	.align		4
.L_2033:
        /*0008*/ 	.byte	0x04, 0x17
        /*000a*/ 	.short	(.L_2035 - .L_2034)
.L_2034:
        /*000c*/ 	.word	0x00000000
        /*0010*/ 	.short	0x0002
        /*0012*/ 	.short	0x0010
        /*0014*/ 	.byte	0x00, 0xf0, 0x21, 0x00


	//----- nvinfo : EIATTR_KPARAM_INFO
	.align		4
.L_2035:
        /*0018*/ 	.byte	0x04, 0x17
        /*001a*/ 	.short	(.L_2037 - .L_2036)
.L_2036:
        /*001c*/ 	.word	0x00000000
        /*0020*/ 	.short	0x0001
        /*0022*/ 	.short	0x0008
        /*0024*/ 	.byte	0x00, 0xf5, 0x21, 0x00


	//----- nvinfo : EIATTR_KPARAM_INFO
	.align		4
.L_2037:
        /*0028*/ 	.byte	0x04, 0x17
        /*002a*/ 	.short	(.L_2039 - .L_2038)
.L_2038:
        /*002c*/ 	.word	0x00000000
        /*0030*/ 	.short	0x0000
        /*0032*/ 	.short	0x0000
        /*0034*/ 	.byte	0x00, 0xf5, 0x21, 0x00


	//----- nvinfo : EIATTR_SPARSE_MMA_MASK
	.align		4
.L_2039:
        /*0038*/ 	.byte	0x03, 0x50
        /*003a*/ 	.short	0x0000


	//----- nvinfo : EIATTR_MAXREG_COUNT
	.align		4
        /*003c*/ 	.byte	0x03, 0x1b
        /*003e*/ 	.short	0x00ff


	//----- nvinfo : EIATTR_NUM_BARRIERS
	.align		4
        /*0040*/ 	.byte	0x02, 0x4c
        /*0042*/ 	.byte	0x01
	.zero		1


	//----- nvinfo : EIATTR_MERCURY_ISA_VERSION
	.align		4
        /*0044*/ 	.byte	0x03, 0x5f
        /*0046*/ 	.short	0x0101


	//----- nvinfo : EIATTR_VRC_CTA_INIT_COUNT
	.align		4
        /*0048*/ 	.byte	0x02, 0x4a
	.zero		1
	.zero		1


	//----- nvinfo : EIATTR_EXIT_INSTR_OFFSETS
	.align		4
        /*004c*/ 	.byte	0x04, 0x1c
        /*004e*/ 	.short	(.L_2041 - .L_2040)


	//   ....[0]....
.L_2040:
        /*0050*/ 	.word	0x00000390


	//   ....[1]....
        /*0054*/ 	.word	0x00000650


	//   ....[2]....
        /*0058*/ 	.word	0x00000700


	//----- nvinfo : EIATTR_CRS_STACK_SIZE
	.align		4
.L_2041:
        /*005c*/ 	.byte	0x04, 0x1e
        /*005e*/ 	.short	(.L_2043 - .L_2042)
.L_2042:
        /*0060*/ 	.word	0x00000000


	//----- nvinfo : EIATTR_CBANK_PARAM_SIZE
	.align		4
.L_2043:
        /*0064*/ 	.byte	0x03, 0x19
        /*0066*/ 	.short	0x0018


	//----- nvinfo : EIATTR_PARAM_CBANK
	.align		4
        /*0068*/ 	.byte	0x04, 0x0a
        /*006a*/ 	.short	(.L_2045 - .L_2044)
	.align		4
.L_2044:
        /*006c*/ 	.word	index@(.nv.constant0.contiguous_reduce_bool)
        /*0070*/ 	.short	0x0380
        /*0072*/ 	.short	0x0018


	//----- nvinfo : EIATTR_SW_WAR
	.align		4
.L_2045:
        /*0074*/ 	.byte	0x04, 0x36
        /*0076*/ 	.short	(.L_2047 - .L_2046)
.L_2046:
        /*0078*/ 	.word	0x00000008
.L_2047:


//--------------------- .nv.callgraph             --------------------------
	.section	.nv.callgraph,"",@"SHT_CUDA_CALLGRAPH"
	.align	4
	.sectionentsize	8
	.align		4
        /*0000*/ 	.word	0x00000000
	.align		4
        /*0004*/ 	.word	0xffffffff
	.align		4
        /*0008*/ 	.word	0x00000000
	.align		4
        /*000c*/ 	.word	0xfffffffe
	.align		4
        /*0010*/ 	.word	0x00000000
	.align		4
        /*0014*/ 	.word	0xfffffffd
	.align		4
        /*0018*/ 	.word	0x00000000
	.align		4
        /*001c*/ 	.word	0xfffffffc


//--------------------- .text.contiguous_reduce33_f16 --------------------------
	.section	.text.contiguous_reduce33_f16,"ax",@progbits
	.align	128
        .global         contiguous_reduce33_f16
        .type           contiguous_reduce33_f16,@function
        .size           contiguous_reduce33_f16,(.L_x_3249 - contiguous_reduce33_f16)
        .other          contiguous_reduce33_f16,@"STO_CUDA_ENTRY STV_DEFAULT"
contiguous_reduce33_f16:
.text.contiguous_reduce33_f16:
[----:B------:R-:W-:Y:S01]  /*0000*/  LDC R1, c[0x0][0x37c] ;  /* 0x0000df00ff017b82 */ /* 0x000fe20000000800 */
[----:B------:R-:W0:Y:S01]  /*0010*/  S2R R8, SR_TID.Y ;  /* 0x0000000000087919 */ /* 0x000e220000002200 */
[----:B------:R-:W1:Y:S06]  /*0020*/  LDCU UR8, c[0x0][0x360] ;  /* 0x00006c00ff0877ac */ /* 0x000e6c0008000800 */
[----:B------:R-:W0:Y:S01]  /*0030*/  S2UR UR9, SR_CTAID.Y ;  /* 0x00000000000979c3 */ /* 0x000e220000002600 */
[----:B------:R-:W1:Y:S01]  /*0040*/  S2R R13, SR_TID.X ;  /* 0x00000000000d7919 */ /* 0x000e620000002100 */
[----:B------:R-:W2:Y:S01]  /*0050*/  LDCU.64 UR6, c[0x0][0x3a0] ;  /* 0x00007400ff0677ac */ /* 0x000ea20008000a00 */
[----:B------:R-:W3:Y:S01]  /*0060*/  S2R R4, SR_CTAID.X ;  /* 0x0000000000047919 */ /* 0x000ee20000002500 */
[----:B------:R-:W-:-:S04]  /*0070*/  UMOV UR4, 0x400 ;  /* 0x0000040000047882 */ /* 0x000fc80000000000 */
[----:B------:R-:W0:Y:S08]  /*0080*/  LDC R15, c[0x0][0x364] ;  /* 0x0000d900ff0f7b82 */ /* 0x000e300000000800 */
[----:B------:R-:W4:Y:S08]  /*0090*/  LDC.64 R2, c[0x0][0x398] ;  /* 0x0000e600ff027b82 */ /* 0x000f300000000a00 */
[----:B------:R-:W5:Y:S01]  /*00a0*/  S2UR UR5, SR_CgaCtaId ;  /* 0x00000000000579c3 */ /* 0x000f620000008800 */
[----:B0-----:R-:W-:-:S02]  /*00b0*/  IMAD R5, R15, UR9, R8 ;  /* 0x000000090f057c24 */ /* 0x001fc4000f8e0208 */
[----:B-1----:R-:W-:-:S03]  /*00c0*/  IMAD R0, R8, UR8, R13 ;  /* 0x0000000808007c24 */ /* 0x002fc6000f8e020d */
[----:B--2---:R-:W-:Y:S01]  /*00d0*/  ISETP.GE.U32.AND P0, PT, R5, UR6, PT ;  /* 0x0000000605007c0c */ /* 0x004fe2000bf06070 */
[----:B---3--:R-:W-:-:S03]  /*00e0*/  IMAD R4, R4, UR8, R13 ;  /* 0x0000000804047c24 */ /* 0x008fc6000f8e020d */
[----:B------:R-:W-:Y:S02]  /*00f0*/  ISETP.GE.U32.AND.EX P0, PT, RZ, UR7, PT, P0 ;  /* 0x00000007ff007c0c */ /* 0x000fe4000bf06100 */
[----:B----4-:R-:W-:-:S04]  /*0100*/  ISETP.GE.U32.AND P1, PT, R4, R2, PT ;  /* 0x000000020400720c */ /* 0x010fc80003f26070 */
[----:B------:R-:W-:Y:S01]  /*0110*/  ISETP.GE.U32.OR.EX P0, PT, RZ, R3, P0, P1 ;  /* 0x00000003ff00720c */ /* 0x000fe20000706510 */
[----:B-----5:R-:W-:-:S06]  /*0120*/  ULEA UR4, UR5, UR4, 0x18 ;  /* 0x0000000405047291 */ /* 0x020fcc000f8ec0ff */
[----:B------:R-:W-:-:S05]  /*0130*/  LEA R0, R0, UR4, 0x1 ;  /* 0x0000000400007c11 */ /* 0x000fca000f8e08ff */
[----:B------:R0:W-:Y:S01]  /*0140*/  STS.U16 [R0], RZ ;  /* 0x000000ff00007388 */ /* 0x0001e20000000400 */
[----:B------:R-:W-:Y:S05]  /*0150*/  @P0 EXIT ;  /* 0x000000000000094d */ /* 0x000fea0003800000 */
[----:B------:R-:W1:Y:S01]  /*0160*/  LDC.64 R6, c[0x0][0x388] ;  /* 0x0000e200ff067b82 */ /* 0x000e620000000a00 */
[----:B------:R-:W2:Y:S01]  /*0170*/  LDCU.64 UR6, c[0x0][0x358] ;  /* 0x00006b00ff0677ac */ /* 0x000ea20008000a00 */
[----:B------:R-:W-:-:S04]  /*0180*/  IMAD R9, R5, R2, R4 ;  /* 0x0000000205097224 */ /* 0x000fc800078e0204 */
[----:B-1----:R-:W-:-:S06]  /*0190*/  IMAD.WIDE.U32 R6, R9, 0x2, R6 ;  /* 0x0000000209067825 */ /* 0x002fcc00078e0006 */
[----:B--2---:R-:W2:Y:S01]  /*01a0*/  LDG.E.U16 R7, desc[UR6][R6.64] ;  /* 0x0000000606077981 */ /* 0x004ea2000c1e1500 */
[----:B------:R-:W-:-:S03]  /*01b0*/  ISETP.NE.AND P0, PT, R8, RZ, PT ;  /* 0x000000ff0800720c */ /* 0x000fc60003f05270 */
[----:B--2---:R1:W-:Y:S01]  /*01c0*/  STS.U16 [R0], R7 ;  /* 0x0000000700007388 */ /* 0x0043e20000000400 */
[----:B------:R-:W-:Y:S09]  /*01d0*/  BAR.SYNC.DEFER_BLOCKING 0x0 ;  /* 0x0000000000007b1d */ /* 0x000ff20000010000 */
[----:B------:R-:W-:Y:S05]  /*01e0*/  @P0 EXIT ;  /* 0x000000000000094d */ /* 0x000fea0003800000 */
[----:B------:R-:W-:-:S13]  /*01f0*/  ISETP.GT.U32.AND P0, PT, R15, 0x1, PT ;  /* 0x000000010f00780c */ /* 0x000fda0003f04070 */
[----:B01----:R-:W-:-:S06]  /*0200*/  @!P0 LEA R0, R13, UR4, 0x1 ;  /* 0x000000040d008c11 */ /* 0x003fcc000f8e08ff */
[----:B------:R-:W0:Y:S02]  /*0210*/  @!P0 LDS.U16 R0, [R0] ;  /* 0x0000000000008984 */ /* 0x000e240000000400 */
[----:B0-----:R-:W-:Y:S01]  /*0220*/  @!P0 PRMT R11, R0, 0x7610, R11 ;  /* 0x00007610000b8816 */ /* 0x001fe2000000000b */
[----:B------:R-:W-:Y:S06]  /*0230*/  @!P0 BRA `(.L_x_0) ;  /* 0x0000000800148947 */ /* 0x000fec0003800000 */
[----:B------:R-:W-:Y:S01]  /*0240*/  LEA R0, R13, UR4, 0x1 ;  /* 0x000000040d007c11 */ /* 0x000fe2000f8e08ff */
[----:B------:R-:W-:Y:S01]  /*0250*/  HFMA2 R8, -RZ, RZ, 0, 5.9604644775390625e-08 ;  /* 0x00000001ff087431 */ /* 0x000fe200000001ff */
[C---:B------:R-:W-:Y:S02]  /*0260*/  IADD3 R6, PT, PT, R15.reuse, -0x2, RZ ;  /* 0xfffffffe0f067810 */ /* 0x040fe40007ffe0ff */
[----:B------:R-:W-:Y:S01]  /*0270*/  IADD3 R7, PT, PT, R15, -0x1, RZ ;  /* 0xffffffff0f077810 */ /* 0x000fe20007ffe0ff */
[----:B------:R0:W1:Y:S01]  /*0280*/  LDS.U16 R11, [R0] ;  /* 0x00000000000b7984 */ /* 0x0000620000000400 */
[----:B------:R-:W-:Y:S02]  /*0290*/  ISETP.GE.U32.AND P0, PT, R6, 0x7, PT ;  /* 0x000000070600780c */ /* 0x000fe40003f06070 */
[----:B------:R-:W-:-:S11]  /*02a0*/  LOP3.LUT R6, R7, 0x7, RZ, 0xc0, !PT ;  /* 0x0000000707067812 */ /* 0x000fd600078ec0ff */
[----:B0-----:R-:W-:Y:S05]  /*02b0*/  @!P0 BRA `(.L_x_1) ;  /* 0x0000000000fc8947 */ /* 0x001fea0003800000 */
[----:B------:R-:W-:Y:S01]  /*02c0*/  USHF.L.U32 UR5, UR8, 0x1, URZ ;  /* 0x0000000108057899 */ /* 0x000fe200080006ff */
[----:B------:R-:W-:Y:S01]  /*02d0*/  LOP3.LUT R9, R7, 0xfffffff8, RZ, 0xc0, !PT ;  /* 0xfffffff807097812 */ /* 0x000fe200078ec0ff */
[----:B------:R-:W-:Y:S01]  /*02e0*/  IMAD.MOV.U32 R16, RZ, RZ, 0x1 ;  /* 0x00000001ff107424 */ /* 0x000fe200078e00ff */
[----:B------:R-:W-:Y:S02]  /*02f0*/  MOV R8, RZ ;  /* 0x000000ff00087202 */ /* 0x000fe40000000f00 */
[----:B------:R-:W-:Y:S02]  /*0300*/  IADD3 R9, PT, PT, -R9, RZ, RZ ;  /* 0x000000ff09097210 */ /* 0x000fe40007ffe1ff */
[----:B------:R-:W-:-:S04]  /*0310*/  LEA R10, R13, UR5, 0x1 ;  /* 0x000000050d0a7c11 */ /* 0x000fc8000f8e08ff */
[----:B------:R-:W-:-:S07]  /*0320*/  IADD3 R10, PT, PT, R10, UR4, RZ ;  /* 0x000000040a0a7c10 */ /* 0x000fce000fffe0ff */
.L_x_2:
[----:B------:R-:W0:Y:S01]  /*0330*/  LDS.U16 R12, [R10] ;  /* 0x000000000a0c7984 */ /* 0x000e220000000400 */
[----:B------:R-:W-:Y:S01]  /*0340*/  IMAD R13, R16, UR8, RZ ;  /* 0x00000008100d7c24 */ /* 0x000fe2000f8e02ff */
[----:B------:R-:W-:Y:S01]  /*0350*/  IADD3 R9, PT, PT, R9, 0x8, RZ ;  /* 0x0000000809097810 */ /* 0x000fe20007ffe0ff */
[----:B-1----:R-:W-:Y:S01]  /*0360*/  HADD2.F32 R11, -RZ, R11.H0_H0 ;  /* 0x2000000bff0b7230 */ /* 0x002fe20000004100 */
[----:B------:R-:W-:Y:S01]  /*0370*/  IADD3 R8, PT, PT, R8, 0x8, RZ ;  /* 0x0000000808087810 */ /* 0x000fe20007ffe0ff */
[----:B------:R-:W-:Y:S01]  /*0380*/  IMAD R13, R13, 0x2, R0 ;  /* 0x000000020d0d7824 */ /* 0x000fe200078e0200 */
[----:B------:R-:W-:Y:S02]  /*0390*/  ISETP.NE.AND P0, PT, R9, RZ, PT ;  /* 0x000000ff0900720c */ /* 0x000fe40003f05270 */
[----:B------:R-:W-:Y:S02]  /*03a0*/  IADD3 R16, PT, PT, R16, 0x8, RZ ;  /* 0x0000000810107810 */ /* 0x000fe40007ffe0ff */
[----:B------:R-:W1:Y:S01]  /*03b0*/  LDS.U16 R15, [R13+UR5] ;  /* 0x000000050d0f7984 */ /* 0x000e620008000400 */
[----:B------:R-:W-:-:S04]  /*03c0*/  IADD3 R14, PT, PT, R13, UR5, RZ ;  /* 0x000000050d0e7c10 */ /* 0x000fc8000fffe0ff */
[----:B------:R-:W-:Y:S01]  /*03d0*/  IADD3 R17, PT, PT, R14, UR5, RZ ;  /* 0x000000050e117c10 */ /* 0x000fe2000fffe0ff */
[----:B------:R-:W2:Y:S03]  /*03e0*/  LDS.U16 R18, [R14+UR5] ;  /* 0x000000050e127984 */ /* 0x000ea60008000400 */
[----:B------:R-:W-:-:S05]  /*03f0*/  IADD3 R19, PT, PT, R17, UR5, RZ ;  /* 0x0000000511137c10 */ /* 0x000fca000fffe0ff */
[----:B------:R-:W-:-:S05]  /*0400*/  VIADD R20, R19, UR5 ;  /* 0x0000000513147c36 */ /* 0x000fca0008000000 */
[----:B------:R-:W-:Y:S01]  /*0410*/  LDS.U16 R13, [R20+UR5] ;  /* 0x00000005140d7984 */ /* 0x000fe20008000400 */
[----:B0-----:R-:W-:-:S05]  /*0420*/  HADD2.F32 R12, -RZ, R12.H0_H0 ;  /* 0x2000000cff0c7230 */ /* 0x001fca0000004100 */
[----:B------:R-:W-:Y:S02]  /*0430*/  FADD R12, |R11|, |R12| ;  /* 0x4000000c0b0c7221 */ /* 0x000fe40000000200 */
[----:B------:R0:W3:Y:S03]  /*0440*/  LDS.U16 R11, [R17+UR5] ;  /* 0x00000005110b7984 */ /* 0x0000e60008000400 */
[----:B------:R-:W-:Y:S01]  /*0450*/  F2FP.F16.F32.PACK_AB R12, RZ, R12 ;  /* 0x0000000cff0c723e */ /* 0x000fe200000000ff */
[----:B-1----:R-:W-:-:S04]  /*0460*/  HADD2.F32 R15, -RZ, R15.H0_H0 ;  /* 0x2000000fff0f7230 */ /* 0x002fc80000004100 */
[----:B------:R-:W-:Y:S01]  /*0470*/  HADD2.F32 R12, -RZ, R12.H0_H0 ;  /* 0x2000000cff0c7230 */ /* 0x000fe20000004100 */
[----:B0-----:R-:W-:Y:S01]  /*0480*/  IADD3 R17, PT, PT, R20, UR5, RZ ;  /* 0x0000000514117c10 */ /* 0x001fe2000fffe0ff */
[----:B--2---:R-:W-:-:S03]  /*0490*/  HADD2.F32 R18, -RZ, R18.H0_H0 ;  /* 0x20000012ff127230 */ /* 0x004fc60000004100 */
[----:B------:R-:W-:Y:S02]  /*04a0*/  FADD R15, |R12|, |R15| ;  /* 0x4000000f0c0f7221 */ /* 0x000fe40000000200 */
[----:B------:R-:W0:Y:S03]  /*04b0*/  LDS.U16 R12, [R19+UR5] ;  /* 0x00000005130c7984 */ /* 0x000e260008000400 */
[----:B------:R-:W-:-:S05]  /*04c0*/  F2FP.F16.F32.PACK_AB R15, RZ, R15 ;  /* 0x0000000fff0f723e */ /* 0x000fca00000000ff */
[----:B------:R-:W-:-:S05]  /*04d0*/  HADD2.F32 R15, -RZ, R15.H0_H0 ;  /* 0x2000000fff0f7230 */ /* 0x000fca0000004100 */
[----:B------:R-:W-:Y:S02]  /*04e0*/  FADD R15, |R15|, |R18| ;  /* 0x400000120f0f7221 */ /* 0x000fe40000000200 */
[----:B------:R-:W1:Y:S03]  /*04f0*/  LDS.U16 R18, [R17+UR5] ;  /* 0x0000000511127984 */ /* 0x000e660008000400 */
[----:B------:R-:W-:-:S05]  /*0500*/  F2FP.F16.F32.PACK_AB R15, RZ, R15 ;  /* 0x0000000fff0f723e */ /* 0x000fca00000000ff */
[----:B------:R-:W-:Y:S02]  /*0510*/  HADD2.F32 R15, -RZ, R15.H0_H0 ;  /* 0x2000000fff0f7230 */ /* 0x000fe40000004100 */
[----:B---3--:R-:W-:-:S05]  /*0520*/  HADD2.F32 R14, -RZ, R11.H0_H0 ;  /* 0x2000000bff0e7230 */ /* 0x008fca0000004100 */
[----:B------:R-:W-:Y:S01]  /*0530*/  FADD R14, |R15|, |R14| ;  /* 0x4000000e0f0e7221 */ /* 0x000fe20000000200 */
[----:B------:R-:W-:-:S04]  /*0540*/  IADD3 R15, PT, PT, R17, UR5, RZ ;  /* 0x00000005110f7c10 */ /* 0x000fc8000fffe0ff */
[----:B------:R-:W-:Y:S02]  /*0550*/  F2FP.F16.F32.PACK_AB R14, RZ, R14 ;  /* 0x0000000eff0e723e */ /* 0x000fe400000000ff */
[----:B------:R-:W2:Y:S03]  /*0560*/  LDS.U16 R15, [R15+UR5] ;  /* 0x000000050f0f7984 */ /* 0x000ea60008000400 */
[----:B------:R-:W-:Y:S02]  /*0570*/  HADD2.F32 R14, -RZ, R14.H0_H0 ;  /* 0x2000000eff0e7230 */ /* 0x000fe40000004100 */
[----:B0-----:R-:W-:Y:S02]  /*0580*/  HADD2.F32 R11, -RZ, R12.H0_H0 ;  /* 0x2000000cff0b7230 */ /* 0x001fe40000004100 */
[----:B------:R-:W-:Y:S02]  /*0590*/  HADD2.F32 R12, -RZ, R13.H0_H0 ;  /* 0x2000000dff0c7230 */ /* 0x000fe40000004100 */
[----:B------:R-:W0:Y:S01]  /*05a0*/  LDC R13, c[0x0][0x360] ;  /* 0x0000d800ff0d7b82 */ /* 0x000e220000000800 */
[----:B------:R-:W-:-:S05]  /*05b0*/  FADD R11, |R14|, |R11| ;  /* 0x4000000b0e0b7221 */ /* 0x000fca0000000200 */
[----:B------:R-:W-:Y:S01]  /*05c0*/  F2FP.F16.F32.PACK_AB R11, RZ, R11 ;  /* 0x0000000bff0b723e */ /* 0x000fe200000000ff */
[----:B-1----:R-:W-:-:S04]  /*05d0*/  HADD2.F32 R18, -RZ, R18.H0_H0 ;  /* 0x20000012ff127230 */ /* 0x002fc80000004100 */
[----:B------:R-:W-:-:S05]  /*05e0*/  HADD2.F32 R11, -RZ, R11.H0_H0 ;  /* 0x2000000bff0b7230 */ /* 0x000fca0000004100 */
[----:B------:R-:W-:-:S05]  /*05f0*/  FADD R11, |R11|, |R12| ;  /* 0x4000000c0b0b7221 */ /* 0x000fca0000000200 */
[----:B------:R-:W-:Y:S01]  /*0600*/  F2FP.F16.F32.PACK_AB R11, RZ, R11 ;  /* 0x0000000bff0b723e */ /* 0x000fe200000000ff */
[----:B0-----:R-:W-:-:S04]  /*0610*/  IMAD R10, R13, 0x10, R10 ;  /* 0x000000100d0a7824 */ /* 0x001fc800078e020a */
[----:B------:R-:W-:-:S05]  /*0620*/  HADD2.F32 R11, -RZ, R11.H0_H0 ;  /* 0x2000000bff0b7230 */ /* 0x000fca0000004100 */
[----:B------:R-:W-:Y:S01]  /*0630*/  FADD R11, |R11|, |R18| ;  /* 0x400000120b0b7221 */ /* 0x000fe20000000200 */
[----:B--2---:R-:W-:-:S04]  /*0640*/  HADD2.F32 R12, -RZ, R15.H0_H0 ;  /* 0x2000000fff0c7230 */ /* 0x004fc80000004100 */
[----:B------:R-:W-:-:S05]  /*0650*/  F2FP.F16.F32.PACK_AB R11, RZ, R11 ;  /* 0x0000000bff0b723e */ /* 0x000fca00000000ff */
[----:B------:R-:W-:-:S05]  /*0660*/  HADD2.F32 R11, -RZ, R11.H0_H0 ;  /* 0x2000000bff0b7230 */ /* 0x000fca0000004100 */
[----:B------:R-:W-:-:S05]  /*0670*/  FADD R11, |R11|, |R12| ;  /* 0x4000000c0b0b7221 */ /* 0x000fca0000000200 */
[----:B------:R-:W-:Y:S01]  /*0680*/  F2FP.F16.F32.PACK_AB R11, RZ, R11 ;  /* 0x0000000bff0b723e */ /* 0x000fe200000000ff */
[----:B------:R-:W-:Y:S06]  /*0690*/  @P0 BRA `(.L_x_2) ;  /* 0xfffffffc00240947 */ /* 0x000fec000383ffff */
[----:B------:R-:W-:-:S07]  /*06a0*/  IADD3 R8, PT, PT, R8, 0x1, RZ ;  /* 0x0000000108087810 */ /* 0x000fce0007ffe0ff */
.L_x_1:
[----:B------:R-:W-:-:S13]  /*06b0*/  ISETP.NE.AND P0, PT, R6, RZ, PT ;  /* 0x000000ff0600720c */ /* 0x000fda0003f05270 */
[----:B------:R-:W-:Y:S05]  /*06c0*/  @!P0 BRA `(.L_x_3) ;  /* 0x0000000000ec8947 */ /* 0x000fea0003800000 */
[----:B------:R-:W-:Y:S02]  /*06d0*/  ISETP.GE.U32.AND P0, PT, R6, 0x4, PT ;  /* 0x000000040600780c */ /* 0x000fe40003f06070 */
[----:B------:R-:W-:-:S04]  /*06e0*/  LOP3.LUT R15, R7, 0x3, RZ, 0xc0, !PT ;  /* 0x00000003070f7812 */ /* 0x000fc800078ec0ff */
[----:B------:R-:W-:-:S07]  /*06f0*/  ISETP.NE.AND P1, PT, R15, RZ, PT ;  /* 0x000000ff0f00720c */ /* 0x000fce0003f25270 */
[----:B------:R-:W-:Y:S06]  /*0700*/  @!P0 BRA `(.L_x_4) ;  /* 0x00000000006c8947 */ /* 0x000fec0003800000 */
[----:B------:R-:W0:Y:S01]  /*0710*/  LDC R16, c[0x0][0x360] ;  /* 0x0000d800ff107b82 */ /* 0x000e220000000800 */
[C---:B------:R-:W-:Y:S01]  /*0720*/  IMAD R9, R8.reuse, UR8, RZ ;  /* 0x0000000808097c24 */ /* 0x040fe2000f8e02ff */
[----:B------:R-:W-:Y:S01]  /*0730*/  IADD3 R8, PT, PT, R8, 0x4, RZ ;  /* 0x0000000408087810 */ /* 0x000fe20007ffe0ff */
[----:B-1----:R-:W-:Y:S02]  /*0740*/  HADD2.F32 R11, -RZ, R11.H0_H0 ;  /* 0x2000000bff0b7230 */ /* 0x002fe40000004100 */
[----:B------:R-:W-:-:S05]  /*0750*/  IMAD R9, R9, 0x2, R0 ;  /* 0x0000000209097824 */ /* 0x000fca00078e0200 */
[----:B------:R-:W1:Y:S01]  /*0760*/  LDS.U16 R6, [R9] ;  /* 0x0000000009067984 */ /* 0x000e620000000400 */
[----:B0-----:R-:W-:-:S04]  /*0770*/  LEA R10, R16, R9, 0x1 ;  /* 0x00000009100a7211 */ /* 0x001fc800078e08ff */
[C---:B------:R-:W-:Y:S01]  /*0780*/  LEA R13, R16.reuse, R10, 0x1 ;  /* 0x0000000a100d7211 */ /* 0x040fe200078e08ff */
[----:B------:R-:W0:Y:S03]  /*0790*/  LDS.U16 R12, [R10] ;  /* 0x000000000a0c7984 */ /* 0x000e260000000400 */
[----:B------:R-:W-:Y:S01]  /*07a0*/  LEA R16, R16, R13, 0x1 ;  /* 0x0000000d10107211 */ /* 0x000fe200078e08ff */
[----:B------:R-:W2:Y:S05]  /*07b0*/  LDS.U16 R14, [R13] ;  /* 0x000000000d0e7984 */ /* 0x000eaa0000000400 */
[----:B------:R-:W3:Y:S01]  /*07c0*/  LDS.U16 R16, [R16] ;  /* 0x0000000010107984 */ /* 0x000ee20000000400 */
[----:B-1----:R-:W-:-:S05]  /*07d0*/  HADD2.F32 R6, -RZ, R6.H0_H0 ;  /* 0x20000006ff067230 */ /* 0x002fca0000004100 */
[----:B------:R-:W-:-:S05]  /*07e0*/  FADD R6, |R11|, |R6| ;  /* 0x400000060b067221 */ /* 0x000fca0000000200 */
[----:B------:R-:W-:-:S05]  /*07f0*/  F2FP.F16.F32.PACK_AB R6, RZ, R6 ;  /* 0x00000006ff06723e */ /* 0x000fca00000000ff */
[----:B------:R-:W-:Y:S02]  /*0800*/  HADD2.F32 R6, -RZ, R6.H0_H0 ;  /* 0x20000006ff067230 */ /* 0x000fe40000004100 */
[----:B0-----:R-:W-:-:S05]  /*0810*/  HADD2.F32 R9, -RZ, R12.H0_H0 ;  /* 0x2000000cff097230 */ /* 0x001fca0000004100 */
[----:B------:R-:W-:Y:S01]  /*0820*/  FADD R6, |R6|, |R9| ;  /* 0x4000000906067221 */ /* 0x000fe20000000200 */
[----:B--2---:R-:W-:-:S04]  /*0830*/  HADD2.F32 R9, -RZ, R14.H0_H0 ;  /* 0x2000000eff097230 */ /* 0x004fc80000004100 */
[----:B------:R-:W-:-:S05]  /*0840*/  F2FP.F16.F32.PACK_AB R6, RZ, R6 ;  /* 0x00000006ff06723e */ /* 0x000fca00000000ff */
[----:B------:R-:W-:-:S05]  /*0850*/  HADD2.F32 R6, -RZ, R6.H0_H0 ;  /* 0x20000006ff067230 */ /* 0x000fca0000004100 */
[----:B------:R-:W-:Y:S01]  /*0860*/  FADD R6, |R6|, |R9| ;  /* 0x4000000906067221 */ /* 0x000fe20000000200 */
[----:B---3--:R-:W-:-:S04]  /*0870*/  HADD2.F32 R9, -RZ, R16.H0_H0 ;  /* 0x20000010ff097230 */ /* 0x008fc80000004100 */
[----:B------:R-:W-:-:S05]  /*0880*/  F2FP.F16.F32.PACK_AB R6, RZ, R6 ;  /* 0x00000006ff06723e */ /* 0x000fca00000000ff */
[----:B------:R-:W-:-:S05]  /*0890*/  HADD2.F32 R6, -RZ, R6.H0_H0 ;  /* 0x20000006ff067230 */ /* 0x000fca0000004100 */
[----:B------:R-:W-:-:S05]  /*08a0*/  FADD R6, |R6|, |R9| ;  /* 0x4000000906067221 */ /* 0x000fca0000000200 */
[----:B------:R-:W-:-:S07]  /*08b0*/  F2FP.F16.F32.PACK_AB R11, RZ, R6 ;  /* 0x00000006ff0b723e */ /* 0x000fce00000000ff */
.L_x_4:
[----:B------:R-:W-:Y:S05]  /*08c0*/  @!P1 BRA `(.L_x_3) ;  /* 0x00000000006c9947 */ /* 0x000fea0003800000 */
[----:B------:R-:W-:Y:S02]  /*08d0*/  ISETP.NE.AND P0, PT, R15, 0x1, PT ;  /* 0x000000010f00780c */ /* 0x000fe40003f05270 */
[----:B------:R-:W-:-:S04]  /*08e0*/  LOP3.LUT R7, R7, 0x1, RZ, 0xc0, !PT ;  /* 0x0000000107077812 */ /* 0x000fc800078ec0ff */
[----:B------:R-:W-:-:S07]  /*08f0*/  ISETP.NE.U32.AND P1, PT, R7, 0x1, PT ;  /* 0x000000010700780c */ /* 0x000fce0003f25070 */
[----:B------:R-:W-:Y:S06]  /*0900*/  @!P0 BRA `(.L_x_5) ;  /* 0x00000000003c8947 */ /* 0x000fec0003800000 */
[----:B------:R-:W0:Y:S01]  /*0910*/  LDC R10, c[0x0][0x360] ;  /* 0x0000d800ff0a7b82 */ /* 0x000e220000000800 */
[C---:B------:R-:W-:Y:S01]  /*0920*/  IMAD R7, R8.reuse, UR8, RZ ;  /* 0x0000000808077c24 */ /* 0x040fe2000f8e02ff */
[----:B------:R-:W-:Y:S01]  /*0930*/  IADD3 R8, PT, PT, R8, 0x2, RZ ;  /* 0x0000000208087810 */ /* 0x000fe20007ffe0ff */
[----:B-1----:R-:W-:Y:S02]  /*0940*/  HADD2.F32 R11, -RZ, R11.H0_H0 ;  /* 0x2000000bff0b7230 */ /* 0x002fe40000004100 */
[----:B------:R-:W-:-:S05]  /*0950*/  IMAD R7, R7, 0x2, R0 ;  /* 0x0000000207077824 */ /* 0x000fca00078e0200 */
[----:B------:R-:W1:Y:S01]  /*0960*/  LDS.U16 R6, [R7] ;  /* 0x0000000007067984 */ /* 0x000e620000000400 */
[----:B0-----:R-:W-:-:S06]  /*0970*/  LEA R9, R10, R7, 0x1 ;  /* 0x000000070a097211 */ /* 0x001fcc00078e08ff */
[----:B------:R-:W0:Y:S01]  /*0980*/  LDS.U16 R9, [R9] ;  /* 0x0000000009097984 */ /* 0x000e220000000400 */
[----:B-1----:R-:W-:-:S05]  /*0990*/  HADD2.F32 R6, -RZ, R6.H0_H0 ;  /* 0x20000006ff067230 */ /* 0x002fca0000004100 */
[----:B------:R-:W-:-:S05]  /*09a0*/  FADD R6, |R11|, |R6| ;  /* 0x400000060b067221 */ /* 0x000fca0000000200 */
[----:B------:R-:W-:-:S05]  /*09b0*/  F2FP.F16.F32.PACK_AB R6, RZ, R6 ;  /* 0x00000006ff06723e */ /* 0x000fca00000000ff */
[----:B------:R-:W-:Y:S02]  /*09c0*/  HADD2.F32 R6, -RZ, R6.H0_H0 ;  /* 0x20000006ff067230 */ /* 0x000fe40000004100 */
[----:B0-----:R-:W-:-:S05]  /*09d0*/  HADD2.F32 R11, -RZ, R9.H0_H0 ;  /* 0x20000009ff0b7230 */ /* 0x001fca0000004100 */
[----:B------:R-:W-:-:S05]  /*09e0*/  FADD R11, |R6|, |R11| ;  /* 0x4000000b060b7221 */ /* 0x000fca0000000200 */
[----:B------:R-:W-:-:S07]  /*09f0*/  F2FP.F16.F32.PACK_AB R11, RZ, R11 ;  /* 0x0000000bff0b723e */ /* 0x000fce00000000ff */
.L_x_5:
[----:B------:R-:W-:Y:S05]  /*0a00*/  @P1 BRA `(.L_x_3) ;  /* 0x00000000001c1947 */ /* 0x000fea0003800000 */
[----:B------:R-:W-:Y:S02]  /*0a10*/  IMAD R7, R8, UR8, RZ ;  /* 0x0000000808077c24 */ /* 0x000fe4000f8e02ff */
[----:B-1----:R-:W-:-:S03]  /*0a20*/  HADD2.F32 R11, -RZ, R11.H0_H0 ;  /* 0x2000000bff0b7230 */ /* 0x002fc60000004100 */
[----:B------:R-:W-:-:S06]  /*0a30*/  LEA R7, R7, R0, 0x1 ;  /* 0x0000000007077211 */ /* 0x000fcc00078e08ff */
[----:B------:R-:W0:Y:S02]  /*0a40*/  LDS.U16 R7, [R7] ;  /* 0x0000000007077984 */ /* 0x000e240000000400 */
[----:B0-----:R-:W-:-:S05]  /*0a50*/  HADD2.F32 R6, -RZ, R7.H0_H0 ;  /* 0x20000007ff067230 */ /* 0x001fca0000004100 */
[----:B------:R-:W-:-:S05]  /*0a60*/  FADD R6, |R11|, |R6| ;  /* 0x400000060b067221 */ /* 0x000fca0000000200 */
[----:B------:R-:W-:-:S07]  /*0a70*/  F2FP.F16.F32.PACK_AB R11, RZ, R6 ;  /* 0x00000006ff0b723e */ /* 0x000fce00000000ff */
.L_x_3:
[----:B-1----:R0:W-:Y:S02]  /*0a80*/  STS.U16 [R0], R11 ;  /* 0x0000000b00007388 */ /* 0x0021e40000000400 */
.L_x_0:
[----:B------:R-:W1:Y:S01]  /*0a90*/  LDCU.64 UR10, c[0x0][0x380] ;  /* 0x00007000ff0a77ac */ /* 0x000e620008000a00 */
[----:B------:R-:W-:-:S03]  /*0aa0*/  MOV R5, RZ ;  /* 0x000000ff00057202 */ /* 0x000fc60000000f00 */
[----:B------:R-:W-:-:S04]  /*0ab0*/  IMAD.WIDE.U32 R4, R2, UR9, R4 ;  /* 0x0000000902047c25 */ /* 0x000fc8000f8e0004 */
[----:B------:R-:W-:Y:S01]  /*0ac0*/  IMAD R3, R3, UR9, R5 ;  /* 0x0000000903037c24 */ /* 0x000fe2000f8e0205 */
[----:B-1----:R-:W-:-:S04]  /*0ad0*/  LEA R2, P0, R4, UR10, 0x1 ;  /* 0x0000000a04027c11 */ /* 0x002fc8000f8008ff */
[----:B------:R-:W-:-:S05]  /*0ae0*/  LEA.HI.X R3, R4, UR11, R3, 0x1, P0 ;  /* 0x0000000b04037c11 */ /* 0x000fca00080f0c03 */
[----:B------:R-:W-:Y:S01]  /*0af0*/  STG.E.U16 desc[UR6][R2.64], R11 ;  /* 0x0000000b02007986 */ /* 0x000fe2000c101506 */
[----:B------:R-:W-:Y:S05]  /*0b00*/  EXIT ;  /* 0x000000000000794d */ /* 0x000fea0003800000 */
.L_x_6:
[----:B------:R-:W-:-:S00]  /*0b10*/  BRA `(.L_x_6) ;  /* 0xfffffffc00fc7947 */ /* 0x000fc0000383ffff */
[----:B------:R-:W-:-:S00]  /*0b20*/  NOP ;  /* 0x0000000000007918 */ /* 0x000fc00000000000 */
        /* <DEDUP_REMOVED lines=13> */
.L_x_3249:


//--------------------- .text.contiguous_reduce3_f16 --------------------------
	.section	.text.contiguous_reduce3_f16,"ax",@progbits
	.align	128
        .global         contiguous_reduce3_f16
        .type           contiguous_reduce3_f16,@function
        .size           contiguous_reduce3_f16,(.L_x_3178 - contiguous_reduce3_f16)
        .other          contiguous_reduce3_f16,@"STO_CUDA_ENTRY STV_DEFAULT"
contiguous_reduce3_f16:
.text.contiguous_reduce3_f16:
[----:B------:R-:W-:Y:S01]  /*0000*/  LDC R1, c[0x0][0x37c] ;  /* 0x0000df00ff017b82 */ /* 0x000fe20000000800 */
[----:B------:R-:W0:Y:S01]  /*0010*/  S2R R7, SR_TID.Y ;  /* 0x0000000000077919 */ /* 0x000e220000002200 */
[----:B------:R-:W1:Y:S06]  /*0020*/  LDCU UR7, c[0x0][0x360] ;  /* 0x00006c00ff0777ac */ /* 0x000e6c0008000800 */
[----:B------:R-:W0:Y:S01]  /*0030*/  S2UR UR8, SR_CTAID.Y ;  /* 0x00000000000879c3 */ /* 0x000e220000002600 */
[----:B------:R-:W1:Y:S01]  /*0040*/  S2R R6, SR_TID.X ;  /* 0x0000000000067919 */ /* 0x000e620000002100 */
[----:B------:R-:W2:Y:S01]  /*0050*/  LDCU.64 UR10, c[0x0][0x3b0] ;  /* 0x00007600ff0a77ac */ /* 0x000ea20008000a00 */
[----:B------:R-:W3:Y:S01]  /*0060*/  S2R R15, SR_CTAID.X ;  /* 0x00000000000f7919 */ /* 0x000ee20000002500 */
[----:B------:R-:W4:Y:S04]  /*0070*/  LDCU.64 UR12, c[0x0][0x3a8] ;  /* 0x00007500ff0c77ac */ /* 0x000f280008000a00 */
[----:B------:R-:W0:Y:S01]  /*0080*/  LDC R5, c[0x0][0x364] ;  /* 0x0000d900ff057b82 */ /* 0x000e220000000800 */
[----:B------:R-:W-:-:S07]  /*0090*/  UMOV UR4, 0x400 ;  /* 0x0000040000047882 */ /* 0x000fce0000000000 */
[----:B------:R-:W5:Y:S01]  /*00a0*/  S2UR UR5, SR_CgaCtaId ;  /* 0x00000000000579c3 */ /* 0x000f620000008800 */
[----:B0-----:R-:W-:Y:S02]  /*00b0*/  IMAD R3, R5, UR8, R7 ;  /* 0x0000000805037c24 */ /* 0x001fe4000f8e0207 */
[----:B-1----:R-:W-:-:S03]  /*00c0*/  IMAD R4, R7, UR7, R6 ;  /* 0x0000000707047c24 */ /* 0x002fc6000f8e0206 */
[----:B--2---:R-:W-:Y:S01]  /*00d0*/  ISETP.GE.U32.AND P0, PT, R3, UR10, PT ;  /* 0x0000000a03007c0c */ /* 0x004fe2000bf06070 */
[----:B---3--:R-:W-:Y:S01]  /*00e0*/  IMAD R14, R15, UR7, R6 ;  /* 0x000000070f0e7c24 */ /* 0x008fe2000f8e0206 */
[----:B-----5:R-:W-:Y:S02]  /*00f0*/  ULEA UR4, UR5, UR4, 0x18 ;  /* 0x0000000405047291 */ /* 0x020fe4000f8ec0ff */
[----:B------:R-:W-:Y:S02]  /*0100*/  ISETP.GE.U32.AND.EX P0, PT, RZ, UR11, PT, P0 ;  /* 0x0000000bff007c0c */ /* 0x000fe4000bf06100 */
[----:B----4-:R-:W-:Y:S02]  /*0110*/  ISETP.GE.U32.AND P1, PT, R14, UR12, PT ;  /* 0x0000000c0e007c0c */ /* 0x010fe4000bf26070 */
[----:B------:R-:W-:Y:S02]  /*0120*/  LEA R4, R4, UR4, 0x1 ;  /* 0x0000000404047c11 */ /* 0x000fe4000f8e08ff */
[----:B------:R-:W-:-:S03]  /*0130*/  ISETP.GE.U32.OR.EX P0, PT, RZ, UR13, P0, P1 ;  /* 0x0000000dff007c0c */ /* 0x000fc60008706510 */
[----:B------:R0:W-:Y:S10]  /*0140*/  STS.U16 [R4], RZ ;  /* 0x000000ff04007388 */ /* 0x0001f40000000400 */
[----:B0-----:R-:W-:Y:S05]  /*0150*/  @P0 EXIT ;  /* 0x000000000000094d */ /* 0x001fea0003800000 */
[----:B------:R-:W0:Y:S01]  /*0160*/  LDCU UR5, c[0x0][0x3a0] ;  /* 0x00007400ff0577ac */ /* 0x000e220008000800 */
[----:B------:R-:W-:Y:S01]  /*0170*/  IMAD R32, R3, UR12, R14 ;  /* 0x0000000c03207c24 */ /* 0x000fe2000f8e020e */
[----:B------:R-:W-:Y:S01]  /*0180*/  CS2R R28, SRZ ;  /* 0x00000000001c7805 */ /* 0x000fe2000001ff00 */
[----:B------:R-:W1:Y:S01]  /*0190*/  LDCU.64 UR10, c[0x0][0x358] ;  /* 0x00006b00ff0a77ac */ /* 0x000e620008000a00 */
[----:B0-----:R-:W-:-:S04]  /*01a0*/  UIADD3 UR4, UPT, UPT, UR5, -0x1, URZ ;  /* 0xffffffff05047890 */ /* 0x001fc8000fffe0ff */
[----:B------:R-:W-:-:S09]  /*01b0*/  UISETP.GE.AND UP0, UPT, UR4, URZ, UPT ;  /* 0x000000ff0400728c */ /* 0x000fd2000bf06270 */
[----:B-1----:R-:W-:Y:S05]  /*01c0*/  BRA.U !UP0, `(.L_x_7) ;  /* 0x0000002d08b87547 */ /* 0x002fea000b800000 */
[----:B------:R-:W-:Y:S01]  /*01d0*/  MOV R2, UR4 ;  /* 0x0000000400027c02 */ /* 0x000fe20008000f00 */
[----:B------:R-:W-:Y:S01]  /*01e0*/  UMOV UR4, URZ ;  /* 0x000000ff00047c82 */ /* 0x000fe20008000000 */
[----:B------:R-:W-:Y:S02]  /*01f0*/  CS2R R28, SRZ ;  /* 0x00000000001c7805 */ /* 0x000fe4000001ff00 */
[----:B------:R-:W-:-:S13]  /*0200*/  ISETP.GE.U32.AND P0, PT, R2, 0x7, PT ;  /* 0x000000070200780c */ /* 0x000fda0003f06070 */
[----:B------:R-:W-:Y:S05]  /*0210*/  @!P0 BRA `(.L_x_8) ;  /* 0x0000001800348947 */ /* 0x000fea0003800000 */
[----:B------:R-:W0:Y:S01]  /*0220*/  LDC.64 R16, c[0x0][0x390] ;  /* 0x0000e400ff107b82 */ /* 0x000e220000000a00 */
[----:B------:R-:W-:Y:S01]  /*0230*/  ULOP3.LUT UR6, UR5, 0xfffffff8, URZ, 0xc0, !UPT ;  /* 0xfffffff805067892 */ /* 0x000fe2000f8ec0ff */
[----:B------:R-:W-:Y:S01]  /*0240*/  CS2R R28, SRZ ;  /* 0x00000000001c7805 */ /* 0x000fe2000001ff00 */
[----:B------:R-:W-:Y:S02]  /*0250*/  UIADD3 UR5, UPT, UPT, UR5, -0x4, URZ ;  /* 0xfffffffc05057890 */ /* 0x000fe4000fffe0ff */
[----:B------:R-:W-:-:S03]  /*0260*/  UIADD3 UR6, UPT, UPT, -UR6, URZ, URZ ;  /* 0x000000ff06067290 */ /* 0x000fc6000fffe1ff */
[----:B------:R-:W1:Y:S01]  /*0270*/  LDC.64 R18, c[0x0][0x398] ;  /* 0x0000e600ff127b82 */ /* 0x000e620000000a00 */
[----:B------:R-:W-:-:S07]  /*0280*/  IMAD.U32 R2, RZ, RZ, UR5 ;  /* 0x00000005ff027e24 */ /* 0x000fce000f8e00ff */
[----:B------:R-:W2:Y:S08]  /*0290*/  LDC.64 R20, c[0x0][0x390] ;  /* 0x0000e400ff147b82 */ /* 0x000eb00000000a00 */
[----:B------:R-:W3:Y:S02]  /*02a0*/  LDC.64 R22, c[0x0][0x398] ;  /* 0x0000e600ff167b82 */ /* 0x000ee40000000a00 */
.L_x_25:
[----:B------:R-:W-:-:S05]  /*02b0*/  IADD3 R27, PT, PT, R2, 0x3, RZ ;  /* 0x00000003021b7810 */ /* 0x000fca0007ffe0ff */
[----:B--2---:R-:W-:-:S06]  /*02c0*/  IMAD.WIDE.U32 R36, R27, 0x8, R20 ;  /* 0x000000081b247825 */ /* 0x004fcc00078e0014 */
[----:B------:R-:W2:Y:S02]  /*02d0*/  LDG.E.64 R36, desc[UR10][R36.64] ;  /* 0x0000000a24247981 */ /* 0x000ea4000c1e1b00 */
[----:B--2---:R-:W-:-:S13]  /*02e0*/  ISETP.NE.U32.AND P0, PT, R37, RZ, PT ;  /* 0x000000ff2500720c */ /* 0x004fda0003f05070 */
[----:B------:R-:W-:Y:S05]  /*02f0*/  @P0 BRA `(.L_x_9) ;  /* 0x0000000000580947 */ /* 0x000fea0003800000 */
[----:B------:R-:W2:Y:S01]  /*0300*/  I2F.U32.RP R0, R36 ;  /* 0x0000002400007306 */ /* 0x000ea20000209000 */
[----:B------:R-:W-:Y:S02]  /*0310*/  IADD3 R3, PT, PT, RZ, -R36, RZ ;  /* 0x80000024ff037210 */ /* 0x000fe40007ffe0ff */
[----:B------:R-:W-:-:S05]  /*0320*/  ISETP.NE.U32.AND P2, PT, R36, RZ, PT ;  /* 0x000000ff2400720c */ /* 0x000fca0003f45070 */
[----:B--2---:R-:W2:Y:S02]  /*0330*/  MUFU.RCP R0, R0 ;  /* 0x0000000000007308 */ /* 0x004ea40000001000 */
[----:B--2---:R-:W-:-:S06]  /*0340*/  VIADD R8, R0, 0xffffffe ;  /* 0x0ffffffe00087836 */ /* 0x004fcc0000000000 */
[----:B------:R2:W4:Y:S02]  /*0350*/  F2I.FTZ.U32.TRUNC.NTZ R9, R8 ;  /* 0x0000000800097305 */ /* 0x000524000021f000 */
[----:B--2---:R-:W-:Y:S02]  /*0360*/  IMAD.MOV.U32 R8, RZ, RZ, RZ ;  /* 0x000000ffff087224 */ /* 0x004fe400078e00ff */
[----:B----4-:R-:W-:-:S04]  /*0370*/  IMAD R3, R3, R9, RZ ;  /* 0x0000000903037224 */ /* 0x010fc800078e02ff */
[----:B------:R-:W-:-:S06]  /*0380*/  IMAD.HI.U32 R9, R9, R3, R8 ;  /* 0x0000000309097227 */ /* 0x000fcc00078e0008 */
[----:B------:R-:W-:-:S05]  /*0390*/  IMAD.HI.U32 R30, R9, R32, RZ ;  /* 0x00000020091e7227 */ /* 0x000fca00078e00ff */
[----:B------:R-:W-:-:S05]  /*03a0*/  IADD3 R3, PT, PT, -R30, RZ, RZ ;  /* 0x000000ff1e037210 */ /* 0x000fca0007ffe1ff */
[----:B------:R-:W-:-:S05]  /*03b0*/  IMAD R3, R36, R3, R32 ;  /* 0x0000000324037224 */ /* 0x000fca00078e0220 */
[----:B------:R-:W-:-:S13]  /*03c0*/  ISETP.GE.U32.AND P0, PT, R3, R36, PT ;  /* 0x000000240300720c */ /* 0x000fda0003f06070 */
[----:B------:R-:W-:Y:S01]  /*03d0*/  @P0 IMAD.IADD R3, R3, 0x1, -R36 ;  /* 0x0000000103030824 */ /* 0x000fe200078e0a24 */
[----:B------:R-:W-:-:S04]  /*03e0*/  @P0 IADD3 R30, PT, PT, R30, 0x1, RZ ;  /* 0x000000011e1e0810 */ /* 0x000fc80007ffe0ff */
[----:B------:R-:W-:Y:S01]  /*03f0*/  ISETP.GE.U32.AND P1, PT, R3, R36, PT ;  /* 0x000000240300720c */ /* 0x000fe20003f26070 */
[----:B------:R-:W-:-:S12]  /*0400*/  IMAD.MOV.U32 R3, RZ, RZ, RZ ;  /* 0x000000ffff037224 */ /* 0x000fd800078e00ff */
[----:B------:R-:W-:Y:S01]  /*0410*/  @P1 VIADD R30, R30, 0x1 ;  /* 0x000000011e1e1836 */ /* 0x000fe20000000000 */
[----:B------:R-:W-:-:S04]  /*0420*/  @!P2 LOP3.LUT R30, RZ, R36, RZ, 0x33, !PT ;  /* 0x00000024ff1ea212 */ /* 0x000fc800078e33ff */
[----:B------:R-:W-:-:S05]  /*0430*/  IADD3 R39, PT, PT, -R30, RZ, RZ ;  /* 0x000000ff1e277210 */ /* 0x000fca0007ffe1ff */
[----:B------:R-:W-:Y:S01]  /*0440*/  IMAD R39, R36, R39, R32 ;  /* 0x0000002724277224 */ /* 0x000fe200078e0220 */
[----:B------:R-:W-:Y:S06]  /*0450*/  BRA `(.L_x_10) ;  /* 0x0000000000387947 */ /* 0x000fec0003800000 */
.L_x_9:
[----:B------:R-:W-:Y:S01]  /*0460*/  MOV R30, R32 ;  /* 0x00000020001e7202 */ /* 0x000fe20000000f00 */
[----:B------:R-:W-:Y:S01]  /*0470*/  IMAD.MOV.U32 R0, RZ, RZ, R36 ;  /* 0x000000ffff007224 */ /* 0x000fe200078e0024 */
[----:B------:R-:W-:Y:S02]  /*0480*/  MOV R3, R37 ;  /* 0x0000002500037202 */ /* 0x000fe40000000f00 */
[----:B------:R-:W-:-:S07]  /*0490*/  MOV R8, 0x4b0 ;  /* 0x000004b000087802 */ /* 0x000fce0000000f00 */
[----:B01-3--:R-:W-:Y:S05]  /*04a0*/  CALL.REL.NOINC `($__internal_0_$__cuda_sm20_div_s64) ;  /* 0x0000003400847944 */ /* 0x00bfea0003c00000 */
[----:B------:R-:W-:Y:S01]  /*04b0*/  IADD3 R11, P0, PT, RZ, -R10, RZ ;  /* 0x8000000aff0b7210 */ /* 0x000fe20007f1e0ff */
[----:B------:R-:W-:Y:S02]  /*04c0*/  HFMA2 R33, -RZ, RZ, 0, 0 ;  /* 0x00000000ff217431 */ /* 0x000fe400000001ff */
[----:B------:R-:W-:Y:S02]  /*04d0*/  IMAD.MOV.U32 R30, RZ, RZ, R10 ;  /* 0x000000ffff1e7224 */ /* 0x000fe400078e000a */
[----:B------:R-:W-:-:S04]  /*04e0*/  IMAD.X R3, RZ, RZ, ~R0, P0 ;  /* 0x000000ffff037224 */ /* 0x000fc800000e0e00 */
[----:B------:R-:W-:Y:S02]  /*04f0*/  IMAD R3, R3, R36, RZ ;  /* 0x0000002403037224 */ /* 0x000fe400078e02ff */
[----:B------:R-:W-:-:S04]  /*0500*/  IMAD.WIDE.U32 R8, R36, R11, R32 ;  /* 0x0000000b24087225 */ /* 0x000fc800078e0020 */
[----:B------:R-:W-:Y:S01]  /*0510*/  IMAD R3, R37, R11, R3 ;  /* 0x0000000b25037224 */ /* 0x000fe200078e0203 */
[----:B------:R-:W-:-:S03]  /*0520*/  MOV R39, R8 ;  /* 0x0000000800277202 */ /* 0x000fc60000000f00 */
[----:B------:R-:W-:-:S07]  /*0530*/  IMAD.IADD R3, R9, 0x1, R3 ;  /* 0x0000000109037824 */ /* 0x000fce00078e0203 */
.L_x_10:
[----:B------:R-:W-:Y:S01]  /*0540*/  IADD3 R31, PT, PT, R2, 0x2, RZ ;  /* 0x00000002021f7810 */ /* 0x000fe20007ffe0ff */
[----:B-1----:R-:W-:-:S04]  /*0550*/  IMAD.WIDE.U32 R8, R27, 0x8, R18 ;  /* 0x000000081b087825 */ /* 0x002fc800078e0012 */
[----:B0-----:R-:W-:Y:S02]  /*0560*/  IMAD.WIDE.U32 R36, R31, 0x8, R16 ;  /* 0x000000081f247825 */ /* 0x001fe400078e0010 */
[----:B------:R-:W2:Y:S04]  /*0570*/  LDG.E.64 R8, desc[UR10][R8.64] ;  /* 0x0000000a08087981 */ /* 0x000ea8000c1e1b00 */
[----:B------:R-:W4:Y:S01]  /*0580*/  LDG.E.64 R36, desc[UR10][R36.64] ;  /* 0x0000000a24247981 */ /* 0x000f22000c1e1b00 */
[-C--:B--2---:R-:W-:Y:S02]  /*0590*/  IMAD R0, R9, R39.reuse, RZ ;  /* 0x0000002709007224 */ /* 0x084fe400078e02ff */
[----:B------:R-:W-:Y:S01]  /*05a0*/  IMAD.WIDE.U32 R38, R8, R39, R28 ;  /* 0x0000002708267225 */ /* 0x000fe200078e001c */
[----:B----4-:R-:W-:-:S03]  /*05b0*/  ISETP.NE.U32.AND P0, PT, R37, RZ, PT ;  /* 0x000000ff2500720c */ /* 0x010fc60003f05070 */
[----:B------:R-:W-:-:S04]  /*05c0*/  IMAD R3, R8, R3, R0 ;  /* 0x0000000308037224 */ /* 0x000fc800078e0200 */
[----:B------:R-:W-:-:S06]  /*05d0*/  IMAD.IADD R27, R39, 0x1, R3 ;  /* 0x00000001271b7824 */ /* 0x000fcc00078e0203 */
[----:B------:R-:W-:Y:S05]  /*05e0*/  @P0 BRA `(.L_x_11) ;  /* 0x0000000000580947 */ /* 0x000fea0003800000 */
[----:B------:R-:W0:Y:S01]  /*05f0*/  I2F.U32.RP R0, R36 ;  /* 0x0000002400007306 */ /* 0x000e220000209000 */
[----:B------:R-:W-:Y:S01]  /*0600*/  IMAD.MOV R3, RZ, RZ, -R36 ;  /* 0x000000ffff037224 */ /* 0x000fe200078e0a24 */
[----:B------:R-:W-:-:S06]  /*0610*/  ISETP.NE.U32.AND P2, PT, R36, RZ, PT ;  /* 0x000000ff2400720c */ /* 0x000fcc0003f45070 */
[----:B0-----:R-:W0:Y:S02]  /*0620*/  MUFU.RCP R0, R0 ;  /* 0x0000000000007308 */ /* 0x001e240000001000 */
[----:B0-----:R-:W-:-:S06]  /*0630*/  IADD3 R8, PT, PT, R0, 0xffffffe, RZ ;  /* 0x0ffffffe00087810 */ /* 0x001fcc0007ffe0ff */
[----:B------:R0:W1:Y:S02]  /*0640*/  F2I.FTZ.U32.TRUNC.NTZ R9, R8 ;  /* 0x0000000800097305 */ /* 0x000064000021f000 */
[----:B0-----:R-:W-:Y:S02]  /*0650*/  HFMA2 R8, -RZ, RZ, 0, 0 ;  /* 0x00000000ff087431 */ /* 0x001fe400000001ff */
[----:B-1----:R-:W-:-:S04]  /*0660*/  IMAD R3, R3, R9, RZ ;  /* 0x0000000903037224 */ /* 0x002fc800078e02ff */
[----:B------:R-:W-:-:S06]  /*0670*/  IMAD.HI.U32 R9, R9, R3, R8 ;  /* 0x0000000309097227 */ /* 0x000fcc00078e0008 */
[----:B------:R-:W-:-:S04]  /*0680*/  IMAD.HI.U32 R28, R9, R30, RZ ;  /* 0x0000001e091c7227 */ /* 0x000fc800078e00ff */
[----:B------:R-:W-:-:S04]  /*0690*/  IMAD.MOV R3, RZ, RZ, -R28 ;  /* 0x000000ffff037224 */ /* 0x000fc800078e0a1c */
[----:B------:R-:W-:-:S05]  /*06a0*/  IMAD R3, R36, R3, R30 ;  /* 0x0000000324037224 */ /* 0x000fca00078e021e */
[----:B------:R-:W-:-:S13]  /*06b0*/  ISETP.GE.U32.AND P0, PT, R3, R36, PT ;  /* 0x000000240300720c */ /* 0x000fda0003f06070 */
[----:B------:R-:W-:Y:S01]  /*06c0*/  @P0 IADD3 R3, PT, PT, -R36, R3, RZ ;  /* 0x0000000324030210 */ /* 0x000fe20007ffe1ff */
[----:B------:R-:W-:-:S03]  /*06d0*/  @P0 VIADD R28, R28, 0x1 ;  /* 0x000000011c1c0836 */ /* 0x000fc60000000000 */
[----:B------:R-:W-:Y:S02]  /*06e0*/  ISETP.GE.U32.AND P1, PT, R3, R36, PT ;  /* 0x000000240300720c */ /* 0x000fe40003f26070 */
[----:B------:R-:W-:-:S11]  /*06f0*/  MOV R3, RZ ;  /* 0x000000ff00037202 */ /* 0x000fd60000000f00 */
[----:B------:R-:W-:Y:S02]  /*0700*/  @P1 IADD3 R28, PT, PT, R28, 0x1, RZ ;  /* 0x000000011c1c1810 */ /* 0x000fe40007ffe0ff */
[----:B------:R-:W-:-:S05]  /*0710*/  @!P2 LOP3.LUT R28, RZ, R36, RZ, 0x33, !PT ;  /* 0x00000024ff1ca212 */ /* 0x000fca00078e33ff */
[----:B------:R-:W-:-:S04]  /*0720*/  IMAD.MOV R11, RZ, RZ, -R28 ;  /* 0x000000ffff0b7224 */ /* 0x000fc800078e0a1c */
[----:B------:R-:W-:Y:S01]  /*0730*/  IMAD R11, R36, R11, R30 ;  /* 0x0000000b240b7224 */ /* 0x000fe200078e021e */
[----:B------:R-:W-:Y:S06]  /*0740*/  BRA `(.L_x_12) ;  /* 0x0000000000387947 */ /* 0x000fec0003800000 */
.L_x_11:
[----:B------:R-:W-:Y:S01]  /*0750*/  IMAD.MOV.U32 R0, RZ, RZ, R36 ;  /* 0x000000ffff007224 */ /* 0x000fe200078e0024 */
[----:B------:R-:W-:Y:S02]  /*0760*/  MOV R3, R37 ;  /* 0x0000002500037202 */ /* 0x000fe40000000f00 */
[----:B------:R-:W-:-:S07]  /*0770*/  MOV R8, 0x790 ;  /* 0x0000079000087802 */ /* 0x000fce0000000f00 */
[----:B---3--:R-:W-:Y:S05]  /*0780*/  CALL.REL.NOINC `($__internal_0_$__cuda_sm20_div_s64) ;  /* 0x0000003000cc7944 */ /* 0x008fea0003c00000 */
[----:B------:R-:W-:Y:S01]  /*0790*/  IADD3 R11, P0, PT, RZ, -R10, RZ ;  /* 0x8000000aff0b7210 */ /* 0x000fe20007f1e0ff */
[----:B------:R-:W-:Y:S01]  /*07a0*/  IMAD.MOV.U32 R9, RZ, RZ, RZ ;  /* 0x000000ffff097224 */ /* 0x000fe200078e00ff */
[----:B------:R-:W-:Y:S02]  /*07b0*/  MOV R8, R30 ;  /* 0x0000001e00087202 */ /* 0x000fe40000000f00 */
[----:B------:R-:W-:Y:S01]  /*07c0*/  MOV R28, R10 ;  /* 0x0000000a001c7202 */ /* 0x000fe20000000f00 */
[----:B------:R-:W-:Y:S02]  /*07d0*/  IMAD.X R3, RZ, RZ, ~R0, P0 ;  /* 0x000000ffff037224 */ /* 0x000fe400000e0e00 */
[----:B------:R-:W-:-:S04]  /*07e0*/  IMAD.WIDE.U32 R8, R36, R11, R8 ;  /* 0x0000000b24087225 */ /* 0x000fc800078e0008 */
[----:B------:R-:W-:-:S04]  /*07f0*/  IMAD R3, R3, R36, RZ ;  /* 0x0000002403037224 */ /* 0x000fc800078e02ff */
[----:B------:R-:W-:Y:S02]  /*0800*/  IMAD R3, R37, R11, R3 ;  /* 0x0000000b25037224 */ /* 0x000fe400078e0203 */
[----:B------:R-:W-:-:S03]  /*0810*/  IMAD.MOV.U32 R11, RZ, RZ, R8 ;  /* 0x000000ffff0b7224 */ /* 0x000fc600078e0008 */
[----:B------:R-:W-:-:S07]  /*0820*/  IADD3 R3, PT, PT, R9, R3, RZ ;  /* 0x0000000309037210 */ /* 0x000fce0007ffe0ff */
.L_x_12:
[----:B------:R-:W-:Y:S02]  /*0830*/  VIADD R29, R2, 0x1 ;  /* 0x00000001021d7836 */ /* 0x000fe40000000000 */
[----:B------:R-:W-:-:S04]  /*0840*/  IMAD.WIDE.U32 R8, R31, 0x8, R18 ;  /* 0x000000081f087825 */ /* 0x000fc800078e0012 */
[----:B------:R-:W-:Y:S02]  /*0850*/  IMAD.WIDE.U32 R36, R29, 0x8, R16 ;  /* 0x000000081d247825 */ /* 0x000fe400078e0010 */
[----:B------:R-:W2:Y:S04]  /*0860*/  LDG.E.64 R8, desc[UR10][R8.64] ;  /* 0x0000000a08087981 */ /* 0x000ea8000c1e1b00 */
[----:B------:R-:W4:Y:S01]  /*0870*/  LDG.E.64 R36, desc[UR10][R36.64] ;  /* 0x0000000a24247981 */ /* 0x000f22000c1e1b00 */
[----:B------:R-:W-:Y:S01]  /*0880*/  MOV R26, R38 ;  /* 0x00000026001a7202 */ /* 0x000fe20000000f00 */
[----:B--2---:R-:W-:-:S04]  /*0890*/  IMAD R0, R9, R11, RZ ;  /* 0x0000000b09007224 */ /* 0x004fc800078e02ff */
        /* <DEDUP_REMOVED lines=27> */
.L_x_13:
[----:B------:R-:W-:Y:S01]  /*0a50*/  IMAD.MOV.U32 R30, RZ, RZ, R28 ;  /* 0x000000ffff1e7224 */ /* 0x000fe200078e001c */
[----:B------:R-:W-:Y:S01]  /*0a60*/  MOV R0, R36 ;  /* 0x0000002400007202 */ /* 0x000fe20000000f00 */
[----:B------:R-:W-:Y:S01]  /*0a70*/  IMAD.MOV.U32 R3, RZ, RZ, R37 ;  /* 0x000000ffff037224 */ /* 0x000fe200078e0025 */
[----:B------:R-:W-:-:S07]  /*0a80*/  MOV R8, 0xaa0 ;  /* 0x00000aa000087802 */ /* 0x000fce0000000f00 */
[----:B---3--:R-:W-:Y:S05]  /*0a90*/  CALL.REL.NOINC `($__internal_0_$__cuda_sm20_div_s64) ;  /* 0x0000003000087944 */ /* 0x008fea0003c00000 */
[----:B------:R-:W-:Y:S01]  /*0aa0*/  IADD3 R11, P0, PT, RZ, -R10, RZ ;  /* 0x8000000aff0b7210 */ /* 0x000fe20007f1e0ff */
[----:B------:R-:W-:Y:S02]  /*0ab0*/  HFMA2 R9, -RZ, RZ, 0, 0 ;  /* 0x00000000ff097431 */ /* 0x000fe400000001ff */
[----:B------:R-:W-:Y:S01]  /*0ac0*/  IMAD.MOV.U32 R8, RZ, RZ, R28 ;  /* 0x000000ffff087224 */ /* 0x000fe200078e001c */
[----:B------:R-:W-:Y:S01]  /*0ad0*/  IADD3.X R3, PT, PT, RZ, ~R0, RZ, P0, !PT ;  /* 0x80000000ff037210 */ /* 0x000fe200007fe4ff */
[----:B------:R-:W-:-:S04]  /*0ae0*/  IMAD.MOV.U32 R30, RZ, RZ, R10 ;  /* 0x000000ffff1e7224 */ /* 0x000fc800078e000a */
[----:B------:R-:W-:Y:S02]  /*0af0*/  IMAD R3, R3, R36, RZ ;  /* 0x0000002403037224 */ /* 0x000fe400078e02ff */
[----:B------:R-:W-:-:S04]  /*0b00*/  IMAD.WIDE.U32 R8, R36, R11, R8 ;  /* 0x0000000b24087225 */ /* 0x000fc800078e0008 */
[----:B------:R-:W-:Y:S01]  /*0b10*/  IMAD R3, R37, R11, R3 ;  /* 0x0000000b25037224 */ /* 0x000fe200078e0203 */
[----:B------:R-:W-:-:S03]  /*0b20*/  MOV R11, R8 ;  /* 0x00000008000b7202 */ /* 0x000fc60000000f00 */
[----:B------:R-:W-:-:S07]  /*0b30*/  IMAD.IADD R3, R9, 0x1, R3 ;  /* 0x0000000109037824 */ /* 0x000fce00078e0203 */
.L_x_14:
[----:B------:R-:W-:-:S04]  /*0b40*/  IMAD.WIDE.U32 R36, R2, 0x8, R16 ;  /* 0x0000000802247825 */ /* 0x000fc800078e0010 */
[----:B------:R-:W-:Y:S02]  /*0b50*/  IMAD.WIDE.U32 R8, R29, 0x8, R18 ;  /* 0x000000081d087825 */ /* 0x000fe400078e0012 */
[----:B------:R-:W2:Y:S04]  /*0b60*/  LDG.E.64 R36, desc[UR10][R36.64] ;  /* 0x0000000a24247981 */ /* 0x000ea8000c1e1b00 */
[----:B------:R-:W4:Y:S01]  /*0b70*/  LDG.E.64 R8, desc[UR10][R8.64] ;  /* 0x0000000a08087981 */ /* 0x000f22000c1e1b00 */
[----:B------:R-:W-:Y:S02]  /*0b80*/  MOV R26, R38 ;  /* 0x00000026001a7202 */ /* 0x000fe40000000f00 */
[----:B--2---:R-:W-:Y:S01]  /*0b90*/  ISETP.NE.U32.AND P0, PT, R37, RZ, PT ;  /* 0x000000ff2500720c */ /* 0x004fe20003f05070 */
[----:B----4-:R-:W-:-:S02]  /*0ba0*/  IMAD R0, R9, R11, RZ ;  /* 0x0000000b09007224 */ /* 0x010fc400078e02ff */
[----:B------:R-:W-:-:S04]  /*0bb0*/  IMAD.WIDE.U32 R38, R8, R11, R26 ;  /* 0x0000000b08267225 */ /* 0x000fc800078e001a */
[----:B------:R-:W-:-:S04]  /*0bc0*/  IMAD R3, R8, R3, R0 ;  /* 0x0000000308037224 */ /* 0x000fc800078e0200 */
[----:B------:R-:W-:Y:S02]  /*0bd0*/  IMAD.IADD R29, R39, 0x1, R3 ;  /* 0x00000001271d7824 */ /* 0x000fe400078e0203 */
        /* <DEDUP_REMOVED lines=23> */
.L_x_15:
[----:B------:R-:W-:Y:S01]  /*0d50*/  IMAD.MOV.U32 R0, RZ, RZ, R36 ;  /* 0x000000ffff007224 */ /* 0x000fe200078e0024 */
[----:B------:R-:W-:Y:S02]  /*0d60*/  MOV R3, R37 ;  /* 0x0000002500037202 */ /* 0x000fe40000000f00 */
[----:B------:R-:W-:-:S07]  /*0d70*/  MOV R8, 0xd90 ;  /* 0x00000d9000087802 */ /* 0x000fce0000000f00 */
[----:B---3--:R-:W-:Y:S05]  /*0d80*/  CALL.REL.NOINC `($__internal_0_$__cuda_sm20_div_s64) ;  /* 0x0000002c004c7944 */ /* 0x008fea0003c00000 */
        /* <DEDUP_REMOVED lines=9> */
.L_x_16:
[C---:B------:R-:W-:Y:S01]  /*0e20*/  IADD3 R27, PT, PT, R2.reuse, -0x1, RZ ;  /* 0xffffffff021b7810 */ /* 0x040fe20007ffe0ff */
[----:B------:R-:W-:-:S04]  /*0e30*/  IMAD.WIDE.U32 R8, R2, 0x8, R18 ;  /* 0x0000000802087825 */ /* 0x000fc800078e0012 */
[----:B------:R-:W-:Y:S02]  /*0e40*/  IMAD.WIDE.U32 R36, R27, 0x8, R16 ;  /* 0x000000081b247825 */ /* 0x000fe400078e0010 */
[----:B------:R-:W2:Y:S04]  /*0e50*/  LDG.E.64 R8, desc[UR10][R8.64] ;  /* 0x0000000a08087981 */ /* 0x000ea8000c1e1b00 */
[----:B------:R-:W4:Y:S01]  /*0e60*/  LDG.E.64 R36, desc[UR10][R36.64] ;  /* 0x0000000a24247981 */ /* 0x000f22000c1e1b00 */
[----:B------:R-:W-:Y:S02]  /*0e70*/  IMAD.MOV.U32 R39, RZ, RZ, R29 ;  /* 0x000000ffff277224 */ /* 0x000fe400078e001d */
[-C--:B--2---:R-:W-:Y:S02]  /*0e80*/  IMAD R0, R9, R11.reuse, RZ ;  /* 0x0000000b09007224 */ /* 0x084fe400078e02ff */
[----:B------:R-:W-:Y:S01]  /*0e90*/  IMAD.WIDE.U32 R38, R8, R11, R38 ;  /* 0x0000000b08267225 */ /* 0x000fe200078e0026 */
[----:B----4-:R-:W-:-:S03]  /*0ea0*/  ISETP.NE.U32.AND P0, PT, R37, RZ, PT ;  /* 0x000000ff2500720c */ /* 0x010fc60003f05070 */
[----:B------:R-:W-:-:S05]  /*0eb0*/  IMAD R3, R8, R3, R0 ;  /* 0x0000000308037224 */ /* 0x000fca00078e0200 */
[----:B------:R-:W-:-:S05]  /*0ec0*/  IADD3 R31, PT, PT, R39, R3, RZ ;  /* 0x00000003271f7210 */ /* 0x000fca0007ffe0ff */
[----:B------:R-:W-:Y:S05]  /*0ed0*/  @P0 BRA `(.L_x_17) ;  /* 0x0000000000580947 */ /* 0x000fea0003800000 */
[----:B------:R-:W0:Y:S01]  /*0ee0*/  I2F.U32.RP R0, R36 ;  /* 0x0000002400007306 */ /* 0x000e220000209000 */
[----:B------:R-:W-:Y:S02]  /*0ef0*/  IADD3 R3, PT, PT, RZ, -R36, RZ ;  /* 0x80000024ff037210 */ /* 0x000fe40007ffe0ff */
[----:B------:R-:W-:-:S05]  /*0f00*/  ISETP.NE.U32.AND P2, PT, R36, RZ, PT ;  /* 0x000000ff2400720c */ /* 0x000fca0003f45070 */
[----:B0-----:R-:W0:Y:S02]  /*0f10*/  MUFU.RCP R0, R0 ;  /* 0x0000000000007308 */ /* 0x001e240000001000 */
[----:B0-----:R-:W-:-:S06]  /*0f20*/  VIADD R8, R0, 0xffffffe ;  /* 0x0ffffffe00087836 */ /* 0x001fcc0000000000 */
[----:B------:R0:W1:Y:S02]  /*0f30*/  F2I.FTZ.U32.TRUNC.NTZ R9, R8 ;  /* 0x0000000800097305 */ /* 0x000064000021f000 */
[----:B0-----:R-:W-:Y:S02]  /*0f40*/  IMAD.MOV.U32 R8, RZ, RZ, RZ ;  /* 0x000000ffff087224 */ /* 0x001fe400078e00ff */
[----:B-1----:R-:W-:-:S04]  /*0f50*/  IMAD R3, R3, R9, RZ ;  /* 0x0000000903037224 */ /* 0x002fc800078e02ff */
        /* <DEDUP_REMOVED lines=14> */
.L_x_17:
[----:B------:R-:W-:Y:S01]  /*1040*/  MOV R30, R28 ;  /* 0x0000001c001e7202 */ /* 0x000fe20000000f00 */
        /* <DEDUP_REMOVED lines=13> */
.L_x_18:
[----:B------:R-:W-:Y:S01]  /*1120*/  IADD3 R29, PT, PT, R2, -0x2, RZ ;  /* 0xfffffffe021d7810 */ /* 0x000fe20007ffe0ff */
        /* <DEDUP_REMOVED lines=33> */
.L_x_19:
        /* <DEDUP_REMOVED lines=14> */
.L_x_20:
        /* <DEDUP_REMOVED lines=25> */
[----:B------:R-:W-:Y:S01]  /*15b0*/  @P0 IADD3 R3, PT, PT, -R36, R3, RZ ;  /* 0x0000000324030210 */ /* 0x000fe20007ffe1ff */
[----:B------:R-:W-:-:S03]  /*15c0*/  @P0 VIADD R30, R30, 0x1 ;  /* 0x000000011e1e0836 */ /* 0x000fc60000000000 */
[----:B------:R-:W-:Y:S01]  /*15d0*/  ISETP.GE.U32.AND P1, PT, R3, R36, PT ;  /* 0x000000240300720c */ /* 0x000fe20003f26070 */
[----:B------:R-:W-:-:S12]  /*15e0*/  IMAD.MOV.U32 R3, RZ, RZ, RZ ;  /* 0x000000ffff037224 */ /* 0x000fd800078e00ff */
[----:B------:R-:W-:Y:S02]  /*15f0*/  @P1 IADD3 R30, PT, PT, R30, 0x1, RZ ;  /* 0x000000011e1e1810 */ /* 0x000fe40007ffe0ff */
[----:B------:R-:W-:-:S04]  /*1600*/  @!P2 LOP3.LUT R30, RZ, R36, RZ, 0x33, !PT ;  /* 0x00000024ff1ea212 */ /* 0x000fc800078e33ff */
[----:B------:R-:W-:-:S05]  /*1610*/  IADD3 R11, PT, PT, -R30, RZ, RZ ;  /* 0x000000ff1e0b7210 */ /* 0x000fca0007ffe1ff */
[----:B------:R-:W-:Y:S01]  /*1620*/  IMAD R11, R36, R11, R28 ;  /* 0x0000000b240b7224 */ /* 0x000fe200078e021c */
[----:B------:R-:W-:Y:S06]  /*1630*/  BRA `(.L_x_22) ;  /* 0x00000000003c7947 */ /* 0x000fec0003800000 */
.L_x_21:
[----:B------:R-:W-:Y:S01]  /*1640*/  MOV R30, R28 ;  /* 0x0000001c001e7202 */ /* 0x000fe20000000f00 */
[----:B------:R-:W-:Y:S01]  /*1650*/  IMAD.MOV.U32 R3, RZ, RZ, R37 ;  /* 0x000000ffff037224 */ /* 0x000fe200078e0025 */
[----:B------:R-:W-:Y:S02]  /*1660*/  MOV R0, R36 ;  /* 0x0000002400007202 */ /* 0x000fe40000000f00 */
[----:B------:R-:W-:-:S07]  /*1670*/  MOV R8, 0x1690 ;  /* 0x0000169000087802 */ /* 0x000fce0000000f00 */
[----:B---3--:R-:W-:Y:S05]  /*1680*/  CALL.REL.NOINC `($__internal_0_$__cuda_sm20_div_s64) ;  /* 0x00000024000c7944 */ /* 0x008fea0003c00000 */
[----:B------:R-:W-:Y:S01]  /*1690*/  IADD3 R11, P0, PT, RZ, -R10, RZ ;  /* 0x8000000aff0b7210 */ /* 0x000fe20007f1e0ff */
[----:B------:R-:W-:Y:S01]  /*16a0*/  IMAD.MOV.U32 R9, RZ, RZ, RZ ;  /* 0x000000ffff097224 */ /* 0x000fe200078e00ff */
[----:B------:R-:W-:Y:S02]  /*16b0*/  MOV R8, R28 ;  /* 0x0000001c00087202 */ /* 0x000fe40000000f00 */
[----:B------:R-:W-:Y:S02]  /*16c0*/  IADD3.X R3, PT, PT, RZ, ~R0, RZ, P0, !PT ;  /* 0x80000000ff037210 */ /* 0x000fe400007fe4ff */
[----:B------:R-:W-:Y:S01]  /*16d0*/  MOV R30, R10 ;  /* 0x0000000a001e7202 */ /* 0x000fe20000000f00 */
[----:B------:R-:W-:-:S04]  /*16e0*/  IMAD.WIDE.U32 R8, R36, R11, R8 ;  /* 0x0000000b24087225 */ /* 0x000fc800078e0008 */
[----:B------:R-:W-:-:S04]  /*16f0*/  IMAD R3, R3, R36, RZ ;  /* 0x0000002403037224 */ /* 0x000fc800078e02ff */
[----:B------:R-:W-:Y:S01]  /*1700*/  IMAD R3, R37, R11, R3 ;  /* 0x0000000b25037224 */ /* 0x000fe200078e0203 */
[----:B------:R-:W-:-:S03]  /*1710*/  MOV R11, R8 ;  /* 0x00000008000b7202 */ /* 0x000fc60000000f00 */
[----:B------:R-:W-:-:S07]  /*1720*/  IMAD.IADD R3, R9, 0x1, R3 ;  /* 0x0000000109037824 */ /* 0x000fce00078e0203 */
.L_x_22:
[----:B------:R-:W-:Y:S01]  /*1730*/  IADD3 R31, PT, PT, R2, -0x4, RZ ;  /* 0xfffffffc021f7810 */ /* 0x000fe20007ffe0ff */
        /* <DEDUP_REMOVED lines=12> */
[----:B------:R-:W-:Y:S02]  /*1800*/  IADD3 R3, PT, PT, RZ, -R36, RZ ;  /* 0x80000024ff037210 */ /* 0x000fe40007ffe0ff */
[----:B------:R-:W-:-:S05]  /*1810*/  ISETP.NE.U32.AND P2, PT, R36, RZ, PT ;  /* 0x000000ff2400720c */ /* 0x000fca0003f45070 */
[----:B0-----:R-:W0:Y:S02]  /*1820*/  MUFU.RCP R0, R0 ;  /* 0x0000000000007308 */ /* 0x001e240000001000 */
[----:B0-----:R-:W-:-:S06]  /*1830*/  IADD3 R8, PT, PT, R0, 0xffffffe, RZ ;  /* 0x0ffffffe00087810 */ /* 0x001fcc0007ffe0ff */
        /* <DEDUP_REMOVED lines=17> */
.L_x_23:
[----:B------:R-:W-:Y:S02]  /*1950*/  MOV R0, R36 ;  /* 0x0000002400007202 */ /* 0x000fe40000000f00 */
[----:B------:R-:W-:Y:S02]  /*1960*/  MOV R3, R37 ;  /* 0x0000002500037202 */ /* 0x000fe40000000f00 */
[----:B------:R-:W-:-:S07]  /*1970*/  MOV R8, 0x1990 ;  /* 0x0000199000087802 */ /* 0x000fce0000000f00 */
[----:B---3--:R-:W-:Y:S05]  /*1980*/  CALL.REL.NOINC `($__internal_0_$__cuda_sm20_div_s64) ;  /* 0x00000020004c7944 */ /* 0x008fea0003c00000 */
[----:B------:R-:W-:Y:S01]  /*1990*/  IADD3 R11, P0, PT, RZ, -R10, RZ ;  /* 0x8000000aff0b7210 */ /* 0x000fe20007f1e0ff */
[----:B------:R-:W-:Y:S01]  /*19a0*/  HFMA2 R9, -RZ, RZ, 0, 0 ;  /* 0x00000000ff097431 */ /* 0x000fe200000001ff */
[----:B------:R-:W-:-:S03]  /*19b0*/  MOV R8, R30 ;  /* 0x0000001e00087202 */ /* 0x000fc60000000f00 */
[----:B------:R-:W-:-:S04]  /*19c0*/  IMAD.X R3, RZ, RZ, ~R0, P0 ;  /* 0x000000ffff037224 */ /* 0x000fc800000e0e00 */
[----:B------:R-:W-:Y:S02]  /*19d0*/  IMAD R3, R3, R36, RZ ;  /* 0x0000002403037224 */ /* 0x000fe400078e02ff */
[----:B------:R-:W-:-:S04]  /*19e0*/  IMAD.WIDE.U32 R8, R36, R11, R8 ;  /* 0x0000000b24087225 */ /* 0x000fc800078e0008 */
[----:B------:R-:W-:Y:S02]  /*19f0*/  IMAD R3, R37, R11, R3 ;  /* 0x0000000b25037224 */ /* 0x000fe400078e0203 */
[----:B------:R-:W-:-:S03]  /*1a00*/  IMAD.MOV.U32 R37, RZ, RZ, R8 ;  /* 0x000000ffff257224 */ /* 0x000fc600078e0008 */
[----:B------:R-:W-:-:S07]  /*1a10*/  IADD3 R3, PT, PT, R9, R3, RZ ;  /* 0x0000000309037210 */ /* 0x000fce0007ffe0ff */
.L_x_24:
[----:B---3--:R-:W-:-:S06]  /*1a20*/  IMAD.WIDE.U32 R8, R31, 0x8, R22 ;  /* 0x000000081f087825 */ /* 0x008fcc00078e0016 */
[----:B------:R-:W2:Y:S01]  /*1a30*/  LDG.E.64 R8, desc[UR10][R8.64] ;  /* 0x0000000a08087981 */ /* 0x000ea2000c1e1b00 */
[----:B------:R-:W-:Y:S01]  /*1a40*/  UIADD3 UR6, UPT, UPT, UR6, 0x8, URZ ;  /* 0x0000000806067890 */ /* 0x000fe2000fffe0ff */
[----:B------:R-:W-:Y:S02]  /*1a50*/  MOV R26, R28 ;  /* 0x0000001c001a7202 */ /* 0x000fe40000000f00 */
[----:B------:R-:W-:Y:S01]  /*1a60*/  IADD3 R2, PT, PT, R2, -0x8, RZ ;  /* 0xfffffff802027810 */ /* 0x000fe20007ffe0ff */
[----:B------:R-:W-:Y:S01]  /*1a70*/  UISETP.NE.AND UP0, UPT, UR6, URZ, UPT ;  /* 0x000000ff0600728c */ /* 0x000fe2000bf05270 */
[----:B------:R-:W-:Y:S01]  /*1a80*/  MOV R32, R10 ;  /* 0x0000000a00207202 */ /* 0x000fe20000000f00 */
[-C--:B--2---:R-:W-:Y:S02]  /*1a90*/  IMAD R0, R9, R37.reuse, RZ ;  /* 0x0000002509007224 */ /* 0x084fe400078e02ff */
[----:B------:R-:W-:-:S04]  /*1aa0*/  IMAD.WIDE.U32 R28, R8, R37, R26 ;  /* 0x00000025081c7225 */ /* 0x000fc800078e001a */
[----:B------:R-:W-:-:S04]  /*1ab0*/  IMAD R3, R8, R3, R0 ;  /* 0x0000000308037224 */ /* 0x000fc800078e0200 */
[----:B------:R-:W-:Y:S01]  /*1ac0*/  IMAD.IADD R29, R29, 0x1, R3 ;  /* 0x000000011d1d7824 */ /* 0x000fe200078e0203 */
[----:B------:R-:W-:Y:S06]  /*1ad0*/  BRA.U UP0, `(.L_x_25) ;  /* 0xffffffe500f47547 */ /* 0x000fec000b83ffff */
[----:B------:R-:W-:-:S07]  /*1ae0*/  VIADD R2, R2, 0x3 ;  /* 0x0000000302027836 */ /* 0x000fce0000000000 */
.L_x_8:
[----:B------:R-:W0:Y:S02]  /*1af0*/  LDCU UR5, c[0x0][0x3a0] ;  /* 0x00007400ff0577ac */ /* 0x000e240008000800 */
[----:B0-----:R-:W-:-:S09]  /*1b00*/  ULOP3.LUT UP0, UR6, UR5, 0x7, URZ, 0xc0, !UPT ;  /* 0x0000000705067892 */ /* 0x001fd2000f80c0ff */
[----:B------:R-:W-:Y:S05]  /*1b10*/  BRA.U !UP0, `(.L_x_7) ;  /* 0x0000001508647547 */ /* 0x000fea000b800000 */
[----:B------:R-:W-:Y:S02]  /*1b20*/  UISETP.GE.U32.AND UP0, UPT, UR6, 0x4, UPT ;  /* 0x000000040600788c */ /* 0x000fe4000bf06070 */
[----:B------:R-:W-:-:S07]  /*1b30*/  ULOP3.LUT UR5, UR5, 0x3, URZ, 0xc0, !UPT ;  /* 0x0000000305057892 */ /* 0x000fce000f8ec0ff */
[----:B------:R-:W-:Y:S05]  /*1b40*/  BRA.U !UP0, `(.L_x_26) ;  /* 0x0000000d081c7547 */ /* 0x000fea000b800000 */
[----:B------:R-:W0:Y:S02]  /*1b50*/  LDC.64 R16, c[0x0][0x390] ;  /* 0x0000e400ff107b82 */ /* 0x000e240000000a00 */
[----:B0-----:R-:W-:-:S06]  /*1b60*/  IMAD.WIDE.U32 R16, R2, 0x8, R16 ;  /* 0x0000000802107825 */ /* 0x001fcc00078e0010 */
[----:B------:R-:W2:Y:S02]  /*1b70*/  LDG.E.64 R16, desc[UR10][R16.64] ;  /* 0x0000000a10107981 */ /* 0x000ea4000c1e1b00 */
[----:B--2---:R-:W-:-:S13]  /*1b80*/  ISETP.NE.U32.AND P0, PT, R17, RZ, PT ;  /* 0x000000ff1100720c */ /* 0x004fda0003f05070 */
        /* <DEDUP_REMOVED lines=23> */
.L_x_27:
[----:B------:R-:W-:Y:S01]  /*1d00*/  MOV R30, R32 ;  /* 0x00000020001e7202 */ /* 0x000fe20000000f00 */
[----:B------:R-:W-:Y:S01]  /*1d10*/  IMAD.MOV.U32 R3, RZ, RZ, R17 ;  /* 0x000000ffff037224 */ /* 0x000fe200078e0011 */
[----:B------:R-:W-:Y:S02]  /*1d20*/  MOV R0, R16 ;  /* 0x0000001000007202 */ /* 0x000fe40000000f00 */
[----:B------:R-:W-:-:S07]  /*1d30*/  MOV R8, 0x1d50 ;  /* 0x00001d5000087802 */ /* 0x000fce0000000f00 */
[----:B------:R-:W-:Y:S05]  /*1d40*/  CALL.REL.NOINC `($__internal_0_$__cuda_sm20_div_s64) ;  /* 0x0000001c005c7944 */ /* 0x000fea0003c00000 */
[----:B------:R-:W-:Y:S01]  /*1d50*/  IADD3 R11, P0, PT, RZ, -R10, RZ ;  /* 0x8000000aff0b7210 */ /* 0x000fe20007f1e0ff */
[----:B------:R-:W-:Y:S02]  /*1d60*/  HFMA2 R33, -RZ, RZ, 0, 0 ;  /* 0x00000000ff217431 */ /* 0x000fe400000001ff */
[----:B------:R-:W-:Y:S01]  /*1d70*/  IMAD.MOV.U32 R30, RZ, RZ, R10 ;  /* 0x000000ffff1e7224 */ /* 0x000fe200078e000a */
[----:B------:R-:W-:-:S05]  /*1d80*/  IADD3.X R3, PT, PT, RZ, ~R0, RZ, P0, !PT ;  /* 0x80000000ff037210 */ /* 0x000fca00007fe4ff */
[----:B------:R-:W-:Y:S02]  /*1d90*/  IMAD R3, R3, R16, RZ ;  /* 0x0000001003037224 */ /* 0x000fe400078e02ff */
[----:B------:R-:W-:-:S04]  /*1da0*/  IMAD.WIDE.U32 R8, R16, R11, R32 ;  /* 0x0000000b10087225 */ /* 0x000fc800078e0020 */
[----:B------:R-:W-:Y:S01]  /*1db0*/  IMAD R3, R17, R11, R3 ;  /* 0x0000000b11037224 */ /* 0x000fe200078e0203 */
[----:B------:R-:W-:-:S04]  /*1dc0*/  MOV R17, R8 ;  /* 0x0000000800117202 */ /* 0x000fc80000000f00 */
[----:B------:R-:W-:-:S07]  /*1dd0*/  IADD3 R3, PT, PT, R9, R3, RZ ;  /* 0x0000000309037210 */ /* 0x000fce0007ffe0ff */
.L_x_28:
[----:B------:R-:W0:Y:S01]  /*1de0*/  LDC.64 R18, c[0x0][0x390] ;  /* 0x0000e400ff127b82 */ /* 0x000e220000000a00 */
[----:B------:R-:W-:-:S07]  /*1df0*/  VIADD R16, R2, 0xffffffff ;  /* 0xffffffff02107836 */ /* 0x000fce0000000000 */
[----:B------:R-:W1:Y:S01]  /*1e00*/  LDC.64 R8, c[0x0][0x398] ;  /* 0x0000e600ff087b82 */ /* 0x000e620000000a00 */
[----:B0-----:R-:W-:-:S06]  /*1e10*/  IMAD.WIDE.U32 R18, R16, 0x8, R18 ;  /* 0x0000000810127825 */ /* 0x001fcc00078e0012 */
[----:B------:R-:W2:Y:S01]  /*1e20*/  LDG.E.64 R18, desc[UR10][R18.64] ;  /* 0x0000000a12127981 */ /* 0x000ea2000c1e1b00 */
[----:B-1----:R-:W-:-:S06]  /*1e30*/  IMAD.WIDE.U32 R8, R2, 0x8, R8 ;  /* 0x0000000802087825 */ /* 0x002fcc00078e0008 */
[----:B------:R-:W3:Y:S01]  /*1e40*/  LDG.E.64 R8, desc[UR10][R8.64] ;  /* 0x0000000a08087981 */ /* 0x000ee2000c1e1b00 */
[----:B--2---:R-:W-:Y:S01]  /*1e50*/  ISETP.NE.U32.AND P0, PT, R19, RZ, PT ;  /* 0x000000ff1300720c */ /* 0x004fe20003f05070 */
[-C--:B---3--:R-:W-:Y:S02]  /*1e60*/  IMAD R0, R9, R17.reuse, RZ ;  /* 0x0000001109007224 */ /* 0x088fe400078e02ff */
[----:B------:R-:W-:-:S04]  /*1e70*/  IMAD.WIDE.U32 R22, R8, R17, R28 ;  /* 0x0000001108167225 */ /* 0x000fc800078e001c */
[----:B------:R-:W-:-:S05]  /*1e80*/  IMAD R3, R8, R3, R0 ;  /* 0x0000000308037224 */ /* 0x000fca00078e0200 */
[----:B------:R-:W-:Y:S01]  /*1e90*/  IADD3 R29, PT, PT, R23, R3, RZ ;  /* 0x00000003171d7210 */ /* 0x000fe20007ffe0ff */
[----:B------:R-:W-:Y:S06]  /*1ea0*/  @P0 BRA `(.L_x_29) ;  /* 0x0000000000580947 */ /* 0x000fec0003800000 */
[----:B------:R-:W0:Y:S01]  /*1eb0*/  I2F.U32.RP R0, R18 ;  /* 0x0000001200007306 */ /* 0x000e220000209000 */
[----:B------:R-:W-:Y:S01]  /*1ec0*/  IMAD.MOV R3, RZ, RZ, -R18 ;  /* 0x000000ffff037224 */ /* 0x000fe200078e0a12 */
[----:B------:R-:W-:Y:S02]  /*1ed0*/  ISETP.NE.U32.AND P2, PT, R18, RZ, PT ;  /* 0x000000ff1200720c */ /* 0x000fe40003f45070 */
[----:B------:R-:W-:-:S04]  /*1ee0*/  MOV R11, RZ ;  /* 0x000000ff000b7202 */ /* 0x000fc80000000f00 */
[----:B0-----:R-:W0:Y:S02]  /*1ef0*/  MUFU.RCP R0, R0 ;  /* 0x0000000000007308 */ /* 0x001e240000001000 */
[----:B0-----:R-:W-:-:S06]  /*1f00*/  IADD3 R8, PT, PT, R0, 0xffffffe, RZ ;  /* 0x0ffffffe00087810 */ /* 0x001fcc0007ffe0ff */
[----:B------:R0:W1:Y:S02]  /*1f10*/  F2I.FTZ.U32.TRUNC.NTZ R9, R8 ;  /* 0x0000000800097305 */ /* 0x000064000021f000 */
[----:B0-----:R-:W-:Y:S02]  /*1f20*/  HFMA2 R8, -RZ, RZ, 0, 0 ;  /* 0x00000000ff087431 */ /* 0x001fe400000001ff */
        /* <DEDUP_REMOVED lines=8> */
[----:B------:R-:W-:-:S13]  /*1fb0*/  ISETP.GE.U32.AND P1, PT, R3, R18, PT ;  /* 0x000000120300720c */ /* 0x000fda0003f26070 */
[----:B------:R-:W-:Y:S02]  /*1fc0*/  @P1 IADD3 R20, PT, PT, R20, 0x1, RZ ;  /* 0x0000000114141810 */ /* 0x000fe40007ffe0ff */
[----:B------:R-:W-:-:S05]  /*1fd0*/  @!P2 LOP3.LUT R20, RZ, R18, RZ, 0x33, !PT ;  /* 0x00000012ff14a212 */ /* 0x000fca00078e33ff */
[----:B------:R-:W-:-:S04]  /*1fe0*/  IMAD.MOV R3, RZ, RZ, -R20 ;  /* 0x000000ffff037224 */ /* 0x000fc800078e0a14 */
[----:B------:R-:W-:Y:S01]  /*1ff0*/  IMAD R3, R18, R3, R30 ;  /* 0x0000000312037224 */ /* 0x000fe200078e021e */
[----:B------:R-:W-:Y:S06]  /*2000*/  BRA `(.L_x_30) ;  /* 0x0000000000347947 */ /* 0x000fec0003800000 */
.L_x_29:
[----:B------:R-:W-:Y:S01]  /*2010*/  MOV R0, R18 ;  /* 0x0000001200007202 */ /* 0x000fe20000000f00 */
[----:B------:R-:W-:Y:S01]  /*2020*/  IMAD.MOV.U32 R3, RZ, RZ, R19 ;  /* 0x000000ffff037224 */ /* 0x000fe200078e0013 */
        /* <DEDUP_REMOVED lines=11> */
.L_x_30:
[----:B------:R-:W0:Y:S01]  /*20e0*/  LDC.64 R18, c[0x0][0x390] ;  /* 0x0000e400ff127b82 */ /* 0x000e220000000a00 */
[----:B------:R-:W-:-:S07]  /*20f0*/  VIADD R17, R2, 0xfffffffe ;  /* 0xfffffffe02117836 */ /* 0x000fce0000000000 */
[----:B------:R-:W1:Y:S01]  /*2100*/  LDC.64 R8, c[0x0][0x398] ;  /* 0x0000e600ff087b82 */ /* 0x000e620000000a00 */
[----:B0-----:R-:W-:-:S06]  /*2110*/  IMAD.WIDE.U32 R18, R17, 0x8, R18 ;  /* 0x0000000811127825 */ /* 0x001fcc00078e0012 */
[----:B------:R-:W2:Y:S01]  /*2120*/  LDG.E.64 R18, desc[UR10][R18.64] ;  /* 0x0000000a12127981 */ /* 0x000ea2000c1e1b00 */
[----:B-1----:R-:W-:-:S06]  /*2130*/  IMAD.WIDE.U32 R8, R16, 0x8, R8 ;  /* 0x0000000810087825 */ /* 0x002fcc00078e0008 */
[----:B------:R-:W3:Y:S01]  /*2140*/  LDG.E.64 R8, desc[UR10][R8.64] ;  /* 0x0000000a08087981 */ /* 0x000ee2000c1e1b00 */
[----:B------:R-:W-:Y:S02]  /*2150*/  MOV R28, R22 ;  /* 0x00000016001c7202 */ /* 0x000fe40000000f00 */
[----:B--2---:R-:W-:Y:S01]  /*2160*/  ISETP.NE.U32.AND P0, PT, R19, RZ, PT ;  /* 0x000000ff1300720c */ /* 0x004fe20003f05070 */
[-C--:B---3--:R-:W-:Y:S02]  /*2170*/  IMAD R0, R9, R3.reuse, RZ ;  /* 0x0000000309007224 */ /* 0x088fe400078e02ff */
[----:B------:R-:W-:-:S04]  /*2180*/  IMAD.WIDE.U32 R28, R8, R3, R28 ;  /* 0x00000003081c7225 */ /* 0x000fc800078e001c */
[----:B------:R-:W-:-:S05]  /*2190*/  IMAD R11, R8, R11, R0 ;  /* 0x0000000b080b7224 */ /* 0x000fca00078e0200 */
[----:B------:R-:W-:Y:S01]  /*21a0*/  IADD3 R21, PT, PT, R29, R11, RZ ;  /* 0x0000000b1d157210 */ /* 0x000fe20007ffe0ff */
[----:B------:R-:W-:Y:S06]  /*21b0*/  @P0 BRA `(.L_x_31) ;  /* 0x0000000000580947 */ /* 0x000fec0003800000 */
[----:B------:R-:W0:Y:S01]  /*21c0*/  I2F.U32.RP R0, R18 ;  /* 0x0000001200007306 */ /* 0x000e220000209000 */
[----:B------:R-:W-:Y:S02]  /*21d0*/  IADD3 R3, PT, PT, RZ, -R18, RZ ;  /* 0x80000012ff037210 */ /* 0x000fe40007ffe0ff */
[----:B------:R-:W-:Y:S02]  /*21e0*/  ISETP.NE.U32.AND P2, PT, R18, RZ, PT ;  /* 0x000000ff1200720c */ /* 0x000fe40003f45070 */
[----:B------:R-:W-:-:S03]  /*21f0*/  MOV R11, RZ ;  /* 0x000000ff000b7202 */ /* 0x000fc60000000f00 */
[----:B0-----:R-:W0:Y:S02]  /*2200*/  MUFU.RCP R0, R0 ;  /* 0x0000000000007308 */ /* 0x001e240000001000 */
[----:B0-----:R-:W-:-:S06]  /*2210*/  VIADD R8, R0, 0xffffffe ;  /* 0x0ffffffe00087836 */ /* 0x001fcc0000000000 */
        /* <DEDUP_REMOVED lines=8> */
[----:B------:R-:W-:Y:S02]  /*22a0*/  @P0 IADD3 R3, PT, PT, -R18, R3, RZ ;  /* 0x0000000312030210 */ /* 0x000fe40007ffe1ff */
[----:B------:R-:W-:Y:S02]  /*22b0*/  @P0 IADD3 R30, PT, PT, R30, 0x1, RZ ;  /* 0x000000011e1e0810 */ /* 0x000fe40007ffe0ff */
[----:B------:R-:W-:-:S13]  /*22c0*/  ISETP.GE.U32.AND P1, PT, R3, R18, PT ;  /* 0x000000120300720c */ /* 0x000fda0003f26070 */
[----:B------:R-:W-:Y:S01]  /*22d0*/  @P1 VIADD R30, R30, 0x1 ;  /* 0x000000011e1e1836 */ /* 0x000fe20000000000 */
[----:B------:R-:W-:-:S04]  /*22e0*/  @!P2 LOP3.LUT R30, RZ, R18, RZ, 0x33, !PT ;  /* 0x00000012ff1ea212 */ /* 0x000fc800078e33ff */
[----:B------:R-:W-:-:S05]  /*22f0*/  IADD3 R3, PT, PT, -R30, RZ, RZ ;  /* 0x000000ff1e037210 */ /* 0x000fca0007ffe1ff */
[----:B------:R-:W-:Y:S01]  /*2300*/  IMAD R3, R18, R3, R20 ;  /* 0x0000000312037224 */ /* 0x000fe200078e0214 */
[----:B------:R-:W-:Y:S06]  /*2310*/  BRA `(.L_x_32) ;  /* 0x00000000003c7947 */ /* 0x000fec0003800000 */
.L_x_31:
[----:B------:R-:W-:Y:S01]  /*2320*/  IMAD.MOV.U32 R30, RZ, RZ, R20 ;  /* 0x000000ffff1e7224 */ /* 0x000fe200078e0014 */
[----:B------:R-:W-:Y:S02]  /*2330*/  MOV R0, R18 ;  /* 0x0000001200007202 */ /* 0x000fe40000000f00 */
[----:B------:R-:W-:Y:S02]  /*2340*/  MOV R3, R19 ;  /* 0x0000001300037202 */ /* 0x000fe40000000f00 */
[----:B------:R-:W-:-:S07]  /*2350*/  MOV R8, 0x2370 ;  /* 0x0000237000087802 */ /* 0x000fce0000000f00 */
[----:B------:R-:W-:Y:S05]  /*2360*/  CALL.REL.NOINC `($__internal_0_$__cuda_sm20_div_s64) ;  /* 0x0000001400d47944 */ /* 0x000fea0003c00000 */
[----:B------:R-:W-:Y:S01]  /*2370*/  IADD3 R11, P0, PT, RZ, -R10, RZ ;  /* 0x8000000aff0b7210 */ /* 0x000fe20007f1e0ff */
[----:B------:R-:W-:Y:S01]  /*2380*/  HFMA2 R9, -RZ, RZ, 0, 0 ;  /* 0x00000000ff097431 */ /* 0x000fe200000001ff */
[----:B------:R-:W-:Y:S01]  /*2390*/  MOV R8, R20 ;  /* 0x0000001400087202 */ /* 0x000fe20000000f00 */
[----:B------:R-:W-:Y:S02]  /*23a0*/  IMAD.MOV.U32 R30, RZ, RZ, R10 ;  /* 0x000000ffff1e7224 */ /* 0x000fe400078e000a */
[----:B------:R-:W-:-:S04]  /*23b0*/  IMAD.X R3, RZ, RZ, ~R0, P0 ;  /* 0x000000ffff037224 */ /* 0x000fc800000e0e00 */
[----:B------:R-:W-:Y:S02]  /*23c0*/  IMAD R3, R3, R18, RZ ;  /* 0x0000001203037224 */ /* 0x000fe400078e02ff */
[----:B------:R-:W-:-:S04]  /*23d0*/  IMAD.WIDE.U32 R8, R18, R11, R8 ;  /* 0x0000000b12087225 */ /* 0x000fc800078e0008 */
[----:B------:R-:W-:Y:S01]  /*23e0*/  IMAD R11, R19, R11, R3 ;  /* 0x0000000b130b7224 */ /* 0x000fe200078e0203 */
[----:B------:R-:W-:-:S04]  /*23f0*/  MOV R3, R8 ;  /* 0x0000000800037202 */ /* 0x000fc80000000f00 */
[----:B------:R-:W-:-:S07]  /*2400*/  IADD3 R11, PT, PT, R9, R11, RZ ;  /* 0x0000000b090b7210 */ /* 0x000fce0007ffe0ff */
.L_x_32:
        /* <DEDUP_REMOVED lines=16> */
[----:B------:R-:W-:-:S05]  /*2510*/  ISETP.NE.U32.AND P2, PT, R18, RZ, PT ;  /* 0x000000ff1200720c */ /* 0x000fca0003f45070 */
        /* <DEDUP_REMOVED lines=12> */
[----:B------:R-:W-:Y:S02]  /*25e0*/  ISETP.GE.U32.AND P1, PT, R3, R18, PT ;  /* 0x000000120300720c */ /* 0x000fe40003f26070 */
[----:B------:R-:W-:-:S11]  /*25f0*/  MOV R3, RZ ;  /* 0x000000ff00037202 */ /* 0x000fd60000000f00 */
[----:B------:R-:W-:Y:S01]  /*2600*/  @P1 VIADD R9, R9, 0x1 ;  /* 0x0000000109091836 */ /* 0x000fe20000000000 */
[----:B------:R-:W-:-:S04]  /*2610*/  @!P2 LOP3.LUT R9, RZ, R18, RZ, 0x33, !PT ;  /* 0x00000012ff09a212 */ /* 0x000fc800078e33ff */
[----:B------:R-:W-:Y:S01]  /*2620*/  IADD3 R19, PT, PT, -R9, RZ, RZ ;  /* 0x000000ff09137210 */ /* 0x000fe20007ffe1ff */
[----:B------:R-:W-:-:S04]  /*2630*/  IMAD.MOV.U32 R10, RZ, RZ, R9 ;  /* 0x000000ffff0a7224 */ /* 0x000fc800078e0009 */
[----:B------:R-:W-:Y:S01]  /*2640*/  IMAD R19, R18, R19, R30 ;  /* 0x0000001312137224 */ /* 0x000fe200078e021e */
[----:B------:R-:W-:Y:S06]  /*2650*/  BRA `(.L_x_34) ;  /* 0x0000000000307947 */ /* 0x000fec0003800000 */
.L_x_33:
[----:B------:R-:W-:Y:S02]  /*2660*/  MOV R0, R18 ;  /* 0x0000001200007202 */ /* 0x000fe40000000f00 */
[----:B------:R-:W-:Y:S02]  /*2670*/  MOV R3, R19 ;  /* 0x0000001300037202 */ /* 0x000fe40000000f00 */
[----:B------:R-:W-:-:S07]  /*2680*/  MOV R8, 0x26a0 ;  /* 0x000026a000087802 */ /* 0x000fce0000000f00 */
[----:B------:R-:W-:Y:S05]  /*2690*/  CALL.REL.NOINC `($__internal_0_$__cuda_sm20_div_s64) ;  /* 0x0000001400087944 */ /* 0x000fea0003c00000 */
[----:B------:R-:W-:Y:S01]  /*26a0*/  IADD3 R11, P0, PT, RZ, -R10, RZ ;  /* 0x8000000aff0b7210 */ /* 0x000fe20007f1e0ff */
[----:B------:R-:W-:-:S04]  /*26b0*/  HFMA2 R31, -RZ, RZ, 0, 0 ;  /* 0x00000000ff1f7431 */ /* 0x000fc800000001ff */
[----:B------:R-:W-:-:S04]  /*26c0*/  IMAD.X R3, RZ, RZ, ~R0, P0 ;  /* 0x000000ffff037224 */ /* 0x000fc800000e0e00 */
[----:B------:R-:W-:Y:S02]  /*26d0*/  IMAD R3, R3, R18, RZ ;  /* 0x0000001203037224 */ /* 0x000fe400078e02ff */
[----:B------:R-:W-:-:S04]  /*26e0*/  IMAD.WIDE.U32 R8, R18, R11, R30 ;  /* 0x0000000b12087225 */ /* 0x000fc800078e001e */
[----:B------:R-:W-:Y:S01]  /*26f0*/  IMAD R3, R19, R11, R3 ;  /* 0x0000000b13037224 */ /* 0x000fe200078e0203 */
[----:B------:R-:W-:-:S03]  /*2700*/  MOV R19, R8 ;  /* 0x0000000800137202 */ /* 0x000fc60000000f00 */
[----:B------:R-:W-:-:S07]  /*2710*/  IMAD.IADD R3, R9, 0x1, R3 ;  /* 0x0000000109037824 */ /* 0x000fce00078e0203 */
.L_x_34:
[----:B------:R-:W0:Y:S02]  /*2720*/  LDC.64 R8, c[0x0][0x398] ;  /* 0x0000e600ff087b82 */ /* 0x000e240000000a00 */
[----:B0-----:R-:W-:-:S06]  /*2730*/  IMAD.WIDE.U32 R8, R16, 0x8, R8 ;  /* 0x0000000810087825 */ /* 0x001fcc00078e0008 */
[----:B------:R-:W2:Y:S01]  /*2740*/  LDG.E.64 R8, desc[UR10][R8.64] ;  /* 0x0000000a08087981 */ /* 0x000ea2000c1e1b00 */
[----:B------:R-:W-:Y:S02]  /*2750*/  MOV R16, R20 ;  /* 0x0000001400107202 */ /* 0x000fe40000000f00 */
[----:B------:R-:W-:Y:S02]  /*2760*/  IADD3 R2, PT, PT, R2, -0x4, RZ ;  /* 0xfffffffc02027810 */ /* 0x000fe40007ffe0ff */
[----:B------:R-:W-:Y:S01]  /*2770*/  MOV R32, R10 ;  /* 0x0000000a00207202 */ /* 0x000fe20000000f00 */
[-C--:B--2---:R-:W-:Y:S02]  /*2780*/  IMAD R0, R9, R19.reuse, RZ ;  /* 0x0000001309007224 */ /* 0x084fe400078e02ff */
[----:B------:R-:W-:-:S04]  /*2790*/  IMAD.WIDE.U32 R28, R8, R19, R16 ;  /* 0x00000013081c7225 */ /* 0x000fc800078e0010 */
[----:B------:R-:W-:-:S04]  /*27a0*/  IMAD R3, R8, R3, R0 ;  /* 0x0000000308037224 */ /* 0x000fc800078e0200 */
[----:B------:R-:W-:-:S07]  /*27b0*/  IMAD.IADD R29, R29, 0x1, R3 ;  /* 0x000000011d1d7824 */ /* 0x000fce00078e0203 */
.L_x_26:
[----:B------:R-:W-:-:S09]  /*27c0*/  UISETP.NE.AND UP0, UPT, UR5, URZ, UPT ;  /* 0x000000ff0500728c */ /* 0x000fd2000bf05270 */
[----:B------:R-:W-:Y:S05]  /*27d0*/  BRA.U !UP0, `(.L_x_7) ;  /* 0x0000000908347547 */ /* 0x000fea000b800000 */
[----:B------:R-:W-:-:S09]  /*27e0*/  UISETP.NE.AND UP0, UPT, UR5, 0x1, UPT ;  /* 0x000000010500788c */ /* 0x000fd2000bf05270 */
[----:B------:R-:W-:Y:S05]  /*27f0*/  BRA.U !UP0, `(.L_x_35) ;  /* 0x00000005088c7547 */ /* 0x000fea000b800000 */
[----:B------:R-:W0:Y:S02]  /*2800*/  LDC.64 R8, c[0x0][0x390] ;  /* 0x0000e400ff087b82 */ /* 0x000e240000000a00 */
[----:B0-----:R-:W-:-:S05]  /*2810*/  IMAD.WIDE.U32 R8, R2, 0x8, R8 ;  /* 0x0000000802087825 */ /* 0x001fca00078e0008 */
[----:B------:R-:W2:Y:S02]  /*2820*/  LDG.E.64 R16, desc[UR10][R8.64] ;  /* 0x0000000a08107981 */ /* 0x000ea4000c1e1b00 */
[----:B--2---:R-:W-:-:S13]  /*2830*/  ISETP.NE.U32.AND P0, PT, R17, RZ, PT ;  /* 0x000000ff1100720c */ /* 0x004fda0003f05070 */
        /* <DEDUP_REMOVED lines=16> */
[----:B------:R-:W-:Y:S02]  /*2940*/  ISETP.GE.U32.AND P1, PT, R3, R16, PT ;  /* 0x000000100300720c */ /* 0x000fe40003f26070 */
[----:B------:R-:W-:-:S11]  /*2950*/  MOV R3, RZ ;  /* 0x000000ff00037202 */ /* 0x000fd60000000f00 */
[----:B------:R-:W-:Y:S02]  /*2960*/  @P1 IADD3 R30, PT, PT, R30, 0x1, RZ ;  /* 0x000000011e1e1810 */ /* 0x000fe40007ffe0ff */
[----:B------:R-:W-:-:S05]  /*2970*/  @!P2 LOP3.LUT R30, RZ, R16, RZ, 0x33, !PT ;  /* 0x00000010ff1ea212 */ /* 0x000fca00078e33ff */
[----:B------:R-:W-:-:S04]  /*2980*/  IMAD.MOV R17, RZ, RZ, -R30 ;  /* 0x000000ffff117224 */ /* 0x000fc800078e0a1e */
[----:B------:R-:W-:Y:S01]  /*2990*/  IMAD R17, R16, R17, R32 ;  /* 0x0000001110117224 */ /* 0x000fe200078e0220 */
[----:B------:R-:W-:Y:S06]  /*29a0*/  BRA `(.L_x_37) ;  /* 0x0000000000387947 */ /* 0x000fec0003800000 */
.L_x_36:
[----:B------:R-:W-:Y:S01]  /*29b0*/  MOV R30, R32 ;  /* 0x00000020001e7202 */ /* 0x000fe20000000f00 */
[----:B------:R-:W-:Y:S01]  /*29c0*/  IMAD.MOV.U32 R0, RZ, RZ, R16 ;  /* 0x000000ffff007224 */ /* 0x000fe200078e0010 */
[----:B------:R-:W-:Y:S02]  /*29d0*/  MOV R3, R17 ;  /* 0x0000001100037202 */ /* 0x000fe40000000f00 */
[----:B------:R-:W-:-:S07]  /*29e0*/  MOV R8, 0x2a00 ;  /* 0x00002a0000087802 */ /* 0x000fce0000000f00 */
[----:B------:R-:W-:Y:S05]  /*29f0*/  CALL.REL.NOINC `($__internal_0_$__cuda_sm20_div_s64) ;  /* 0x0000001000307944 */ /* 0x000fea0003c00000 */
[-C--:B------:R-:W-:Y:S01]  /*2a00*/  IADD3 R11, P0, PT, RZ, -R10.reuse, RZ ;  /* 0x8000000aff0b7210 */ /* 0x080fe20007f1e0ff */
[----:B------:R-:W-:Y:S01]  /*2a10*/  IMAD.MOV.U32 R33, RZ, RZ, RZ ;  /* 0x000000ffff217224 */ /* 0x000fe200078e00ff */
[----:B------:R-:W-:Y:S02]  /*2a20*/  MOV R30, R10 ;  /* 0x0000000a001e7202 */ /* 0x000fe40000000f00 */
[----:B------:R-:W-:Y:S01]  /*2a30*/  IADD3.X R3, PT, PT, RZ, ~R0, RZ, P0, !PT ;  /* 0x80000000ff037210 */ /* 0x000fe200007fe4ff */
[----:B------:R-:W-:-:S04]  /*2a40*/  IMAD.WIDE.U32 R8, R16, R11, R32 ;  /* 0x0000000b10087225 */ /* 0x000fc800078e0020 */
[----:B------:R-:W-:-:S04]  /*2a50*/  IMAD R3, R3, R16, RZ ;  /* 0x0000001003037224 */ /* 0x000fc800078e02ff */
[----:B------:R-:W-:Y:S01]  /*2a60*/  IMAD R3, R17, R11, R3 ;  /* 0x0000000b11037224 */ /* 0x000fe200078e0203 */
[----:B------:R-:W-:-:S03]  /*2a70*/  MOV R17, R8 ;  /* 0x0000000800117202 */ /* 0x000fc60000000f00 */
[----:B------:R-:W-:-:S07]  /*2a80*/  IMAD.IADD R3, R9, 0x1, R3 ;  /* 0x0000000109037824 */ /* 0x000fce00078e0203 */
.L_x_37:
[----:B------:R-:W0:Y:S01]  /*2a90*/  LDC.64 R18, c[0x0][0x390] ;  /* 0x0000e400ff127b82 */ /* 0x000e220000000a00 */
[----:B------:R-:W-:-:S07]  /*2aa0*/  IADD3 R16, PT, PT, R2, -0x1, RZ ;  /* 0xffffffff02107810 */ /* 0x000fce0007ffe0ff */
        /* <DEDUP_REMOVED lines=34> */
.L_x_38:
        /* <DEDUP_REMOVED lines=12> */
.L_x_39:
        /* <DEDUP_REMOVED lines=10> */
.L_x_35:
[----:B------:R-:W0:Y:S02]  /*2e30*/  LDCU UR6, c[0x0][0x3a0] ;  /* 0x00007400ff0677ac */ /* 0x000e240008000800 */
[----:B0-----:R-:W-:-:S04]  /*2e40*/  ULOP3.LUT UR6, UR6, 0x1, URZ, 0xc0, !UPT ;  /* 0x0000000106067892 */ /* 0x001fc8000f8ec0ff */
[----:B------:R-:W-:-:S09]  /*2e50*/  UISETP.NE.U32.AND UP0, UPT, UR6, 0x1, UPT ;  /* 0x000000010600788c */ /* 0x000fd2000bf05070 */
[----:B------:R-:W-:Y:S05]  /*2e60*/  BRA.U UP0, `(.L_x_7) ;  /* 0x0000000100907547 */ /* 0x000fea000b800000 */
[----:B------:R-:W0:Y:S02]  /*2e70*/  LDC.64 R8, c[0x0][0x390] ;  /* 0x0000e400ff087b82 */ /* 0x000e240000000a00 */
[----:B0-----:R-:W-:-:S06]  /*2e80*/  IMAD.WIDE.U32 R8, R2, 0x8, R8 ;  /* 0x0000000802087825 */ /* 0x001fcc00078e0008 */
[----:B------:R-:W2:Y:S02]  /*2e90*/  LDG.E.64 R8, desc[UR10][R8.64] ;  /* 0x0000000a08087981 */ /* 0x000ea4000c1e1b00 */
[----:B--2---:R-:W-:-:S13]  /*2ea0*/  ISETP.NE.U32.AND P0, PT, R9, RZ, PT ;  /* 0x000000ff0900720c */ /* 0x004fda0003f05070 */
[----:B------:R-:W-:Y:S05]  /*2eb0*/  @P0 BRA `(.L_x_40) ;  /* 0x0000000000500947 */ /* 0x000fea0003800000 */
[----:B------:R-:W0:Y:S01]  /*2ec0*/  I2F.U32.RP R0, R8 ;  /* 0x0000000800007306 */ /* 0x000e220000209000 */
[----:B------:R-:W-:Y:S01]  /*2ed0*/  IMAD.MOV R3, RZ, RZ, -R8 ;  /* 0x000000ffff037224 */ /* 0x000fe200078e0a08 */
[----:B------:R-:W-:Y:S01]  /*2ee0*/  ISETP.NE.U32.AND P1, PT, R8, RZ, PT ;  /* 0x000000ff0800720c */ /* 0x000fe20003f25070 */
[----:B------:R-:W-:-:S05]  /*2ef0*/  IMAD.MOV.U32 R9, RZ, RZ, RZ ;  /* 0x000000ffff097224 */ /* 0x000fca00078e00ff */
        /* <DEDUP_REMOVED lines=10> */
[----:B------:R-:W-:-:S05]  /*2fa0*/  @P0 IMAD.IADD R3, R3, 0x1, -R8 ;  /* 0x0000000103030824 */ /* 0x000fca00078e0a08 */
[----:B------:R-:W-:-:S13]  /*2fb0*/  ISETP.GE.U32.AND P0, PT, R3, R8, PT ;  /* 0x000000080300720c */ /* 0x000fda0003f06070 */
[----:B------:R-:W-:Y:S02]  /*2fc0*/  @P0 IADD3 R3, PT, PT, -R8, R3, RZ ;  /* 0x0000000308030210 */ /* 0x000fe40007ffe1ff */
[----:B------:R-:W-:-:S04]  /*2fd0*/  @!P1 LOP3.LUT R3, RZ, R8, RZ, 0x33, !PT ;  /* 0x00000008ff039212 */ /* 0x000fc800078e33ff */
[----:B------:R-:W-:Y:S01]  /*2fe0*/  MOV R8, R3 ;  /* 0x0000000300087202 */ /* 0x000fe20000000f00 */
[----:B------:R-:W-:Y:S06]  /*2ff0*/  BRA `(.L_x_41) ;  /* 0x0000000000107947 */ /* 0x000fec0003800000 */
.L_x_40:
[----:B------:R-:W-:-:S07]  /*3000*/  MOV R0, 0x3020 ;  /* 0x0000302000007802 */ /* 0x000fce0000000f00 */
[----:B------:R-:W-:Y:S05]  /*3010*/  CALL.REL.NOINC `($__internal_1_$__cuda_sm20_rem_s64) ;  /* 0x0000000c00f47944 */ /* 0x000fea0003c00000 */
[----:B------:R-:W-:Y:S02]  /*3020*/  MOV R8, R3 ;  /* 0x0000000300087202 */ /* 0x000fe40000000f00 */
[----:B------:R-:W-:-:S07]  /*3030*/  MOV R9, R10 ;  /* 0x0000000a00097202 */ /* 0x000fce0000000f00 */
.L_x_41:
[----:B------:R-:W0:Y:S02]  /*3040*/  LDC.64 R10, c[0x0][0x398] ;  /* 0x0000e600ff0a7b82 */ /* 0x000e240000000a00 */
[----:B0-----:R-:W-:-:S06]  /*3050*/  IMAD.WIDE.U32 R2, R2, 0x8, R10 ;  /* 0x0000000802027825 */ /* 0x001fcc00078e000a */
[----:B------:R-:W2:Y:S02]  /*3060*/  LDG.E.64 R2, desc[UR10][R2.64] ;  /* 0x0000000a02027981 */ /* 0x000ea4000c1e1b00 */
[-C--:B--2---:R-:W-:Y:S02]  /*3070*/  IMAD R11, R3, R8.reuse, RZ ;  /* 0x00000008030b7224 */ /* 0x084fe400078e02ff */
[----:B------:R-:W-:-:S04]  /*3080*/  IMAD.WIDE.U32 R28, R2, R8, R28 ;  /* 0x00000008021c7225 */ /* 0x000fc800078e001c */
[----:B------:R-:W-:-:S04]  /*3090*/  IMAD R11, R2, R9, R11 ;  /* 0x00000009020b7224 */ /* 0x000fc800078e020b */
[----:B------:R-:W-:-:S07]  /*30a0*/  IMAD.IADD R29, R29, 0x1, R11 ;  /* 0x000000011d1d7824 */ /* 0x000fce00078e020b */
.L_x_7:
[----:B------:R-:W0:Y:S02]  /*30b0*/  LDCU.64 UR12, c[0x0][0x388] ;  /* 0x00007100ff0c77ac */ /* 0x000e240008000a00 */
[----:B0-----:R-:W-:-:S04]  /*30c0*/  LEA R2, P0, R28, UR12, 0x1 ;  /* 0x0000000c1c027c11 */ /* 0x001fc8000f8008ff */
[----:B------:R-:W-:-:S06]  /*30d0*/  LEA.HI.X R3, R28, UR13, R29, 0x1, P0 ;  /* 0x0000000d1c037c11 */ /* 0x000fcc00080f0c1d */
[----:B------:R-:W2:Y:S01]  /*30e0*/  LDG.E.U16 R3, desc[UR10][R2.64] ;  /* 0x0000000a02037981 */ /* 0x000ea2000c1e1500 */
[----:B------:R-:W-:-:S03]  /*30f0*/  ISETP.NE.AND P0, PT, R7, RZ, PT ;  /* 0x000000ff0700720c */ /* 0x000fc60003f05270 */
[----:B--2---:R0:W-:Y:S01]  /*3100*/  STS.U16 [R4], R3 ;  /* 0x0000000304007388 */ /* 0x0041e20000000400 */
[----:B------:R-:W-:Y:S09]  /*3110*/  BAR.SYNC.DEFER_BLOCKING 0x0 ;  /* 0x0000000000007b1d */ /* 0x000ff20000010000 */
[----:B------:R-:W-:Y:S05]  /*3120*/  @P0 EXIT ;  /* 0x000000000000094d */ /* 0x000fea0003800000 */
[----:B------:R-:W-:-:S13]  /*3130*/  ISETP.GT.U32.AND P0, PT, R5, 0x1, PT ;  /* 0x000000010500780c */ /* 0x000fda0003f04070 */
[----:B0-----:R-:W0:Y:S01]  /*3140*/  @!P0 S2R R3, SR_CgaCtaId ;  /* 0x0000000000038919 */ /* 0x001e220000008800 */
[----:B------:R-:W-:-:S04]  /*3150*/  @!P0 MOV R0, 0x400 ;  /* 0x0000040000008802 */ /* 0x000fc80000000f00 */
[----:B0-----:R-:W-:-:S04]  /*3160*/  @!P0 LEA R3, R3, R0, 0x18 ;  /* 0x0000000003038211 */ /* 0x001fc800078ec0ff */
[----:B------:R-:W-:-:S06]  /*3170*/  @!P0 LEA R0, R6, R3, 0x1 ;  /* 0x0000000306008211 */ /* 0x000fcc00078e08ff */
[----:B------:R-:W0:Y:S02]  /*3180*/  @!P0 LDS.U16 R0, [R0] ;  /* 0x0000000000008984 */ /* 0x000e240000000400 */
[----:B0-----:R-:W-:Y:S01]  /*3190*/  @!P0 PRMT R7, R0, 0x7610, R7 ;  /* 0x0000761000078816 */ /* 0x001fe20000000007 */
[----:B------:R-:W-:Y:S06]  /*31a0*/  @!P0 BRA `(.L_x_42) ;  /* 0x0000000800208947 */ /* 0x000fec0003800000 */
[----:B------:R-:W0:Y:S01]  /*31b0*/  S2UR UR5, SR_CgaCtaId ;  /* 0x00000000000579c3 */ /* 0x000e220000008800 */
[----:B------:R-:W-:Y:S01]  /*31c0*/  UMOV UR4, 0x400 ;  /* 0x0000040000047882 */ /* 0x000fe20000000000 */
[C---:B------:R-:W-:Y:S01]  /*31d0*/  IADD3 R2, PT, PT, R5.reuse, -0x2, RZ ;  /* 0xfffffffe05027810 */ /* 0x040fe20007ffe0ff */
[----:B------:R-:W-:Y:S02]  /*31e0*/  VIADD R5, R5, 0xffffffff ;  /* 0xffffffff05057836 */ /* 0x000fe40000000000 */
[----:B------:R-:W-:Y:S01]  /*31f0*/  HFMA2 R3, -RZ, RZ, 0, 5.9604644775390625e-08 ;  /* 0x00000001ff037431 */ /* 0x000fe200000001ff */
[----:B------:R-:W-:Y:S02]  /*3200*/  ISETP.GE.U32.AND P0, PT, R2, 0x7, PT ;  /* 0x000000070200780c */ /* 0x000fe40003f06070 */
[----:B------:R-:W-:Y:S01]  /*3210*/  LOP3.LUT R2, R5, 0x7, RZ, 0xc0, !PT ;  /* 0x0000000705027812 */ /* 0x000fe200078ec0ff */
[----:B0-----:R-:W-:-:S06]  /*3220*/  ULEA UR4, UR5, UR4, 0x18 ;  /* 0x0000000405047291 */ /* 0x001fcc000f8ec0ff */
[----:B------:R-:W-:-:S05]  /*3230*/  LEA R0, R6, UR4, 0x1 ;  /* 0x0000000406007c11 */ /* 0x000fca000f8e08ff */
[----:B------:R0:W1:Y:S01]  /*3240*/  LDS.U16 R7, [R0] ;  /* 0x0000000000077984 */ /* 0x0000620000000400 */
[----:B------:R-:W-:Y:S05]  /*3250*/  @!P0 BRA `(.L_x_43) ;  /* 0x0000000000fc8947 */ /* 0x000fea0003800000 */
[----:B------:R-:W-:Y:S01]  /*3260*/  USHF.L.U32 UR5, UR7, 0x1, URZ ;  /* 0x0000000107057899 */ /* 0x000fe200080006ff */
[----:B------:R-:W-:Y:S01]  /*3270*/  LOP3.LUT R4, R5, 0xfffffff8, RZ, 0xc0, !PT ;  /* 0xfffffff805047812 */ /* 0x000fe200078ec0ff */
[----:B------:R-:W-:Y:S01]  /*3280*/  IMAD.MOV.U32 R3, RZ, RZ, RZ ;  /* 0x000000ffff037224 */ /* 0x000fe200078e00ff */
[----:B------:R-:W-:Y:S02]  /*3290*/  MOV R17, 0x1 ;  /* 0x0000000100117802 */ /* 0x000fe40000000f00 */
[----:B------:R-:W-:Y:S02]  /*32a0*/  IADD3 R4, PT, PT, -R4, RZ, RZ ;  /* 0x000000ff04047210 */ /* 0x000fe40007ffe1ff */
[----:B------:R-:W-:-:S04]  /*32b0*/  LEA R6, R6, UR5, 0x1 ;  /* 0x0000000506067c11 */ /* 0x000fc8000f8e08ff */
[----:B------:R-:W-:-:S07]  /*32c0*/  IADD3 R6, PT, PT, R6, UR4, RZ ;  /* 0x0000000406067c10 */ /* 0x000fce000fffe0ff */
.L_x_44:
[----:B------:R-:W2:Y:S01]  /*32d0*/  LDS.U16 R8, [R6] ;  /* 0x0000000006087984 */ /* 0x000ea20000000400 */
[C---:B------:R-:W-:Y:S01]  /*32e0*/  IMAD R9, R17.reuse, UR7, RZ ;  /* 0x0000000711097c24 */ /* 0x040fe2000f8e02ff */
[----:B------:R-:W-:Y:S01]  /*32f0*/  IADD3 R4, PT, PT, R4, 0x8, RZ ;  /* 0x0000000804047810 */ /* 0x000fe20007ffe0ff */
[----:B-1----:R-:W-:Y:S01]  /*3300*/  HADD2.F32 R7, -RZ, R7.H0_H0 ;  /* 0x20000007ff077230 */ /* 0x002fe20000004100 */
[----:B------:R-:W-:Y:S01]  /*3310*/  IADD3 R17, PT, PT, R17, 0x8, RZ ;  /* 0x0000000811117810 */ /* 0x000fe20007ffe0ff */
[----:B------:R-:W-:Y:S01]  /*3320*/  IMAD R9, R9, 0x2, R0 ;  /* 0x0000000209097824 */ /* 0x000fe200078e0200 */
[----:B------:R-:W-:Y:S01]  /*3330*/  ISETP.NE.AND P0, PT, R4, RZ, PT ;  /* 0x000000ff0400720c */ /* 0x000fe20003f05270 */
[----:B------:R-:W-:-:S03]  /*3340*/  VIADD R3, R3, 0x8 ;  /* 0x0000000803037836 */ /* 0x000fc60000000000 */
[----:B------:R1:W3:Y:S01]  /*3350*/  LDS.U16 R11, [R9+UR5] ;  /* 0x00000005090b7984 */ /* 0x0002e20008000400 */
[----:B------:R-:W-:-:S04]  /*3360*/  IADD3 R10, PT, PT, R9, UR5, RZ ;  /* 0x00000005090a7c10 */ /* 0x000fc8000fffe0ff */
[----:B------:R-:W-:Y:S01]  /*3370*/  IADD3 R12, PT, PT, R10, UR5, RZ ;  /* 0x000000050a0c7c10 */ /* 0x000fe2000fffe0ff */
[----:B------:R4:W5:Y:S04]  /*3380*/  LDS.U16 R13, [R10+UR5] ;  /* 0x000000050a0d7984 */ /* 0x0009680008000400 */
[----:B------:R0:W5:Y:S01]  /*3390*/  LDS.U16 R16, [R12+UR5] ;  /* 0x000000050c107984 */ /* 0x0001620008000400 */
[----:B-1----:R-:W-:-:S05]  /*33a0*/  VIADD R9, R12, UR5 ;  /* 0x000000050c097c36 */ /* 0x002fca0008000000 */
[----:B----4-:R-:W-:-:S04]  /*33b0*/  IADD3 R10, PT, PT, R9, UR5, RZ ;  /* 0x00000005090a7c10 */ /* 0x010fc8000fffe0ff */
[----:B0-----:R-:W-:Y:S01]  /*33c0*/  IADD3 R12, PT, PT, R10, UR5, RZ ;  /* 0x000000050a0c7c10 */ /* 0x001fe2000fffe0ff */
[----:B--2---:R-:W-:-:S05]  /*33d0*/  HADD2.F32 R8, -RZ, R8.H0_H0 ;  /* 0x20000008ff087230 */ /* 0x004fca0000004100 */
[----:B------:R-:W-:-:S05]  /*33e0*/  FADD R7, |R7|, |R8| ;  /* 0x4000000807077221 */ /* 0x000fca0000000200 */
[----:B------:R-:W-:Y:S01]  /*33f0*/  F2FP.F16.F32.PACK_AB R7, RZ, R7 ;  /* 0x00000007ff07723e */ /* 0x000fe200000000ff */
[----:B---3--:R-:W-:Y:S02]  /*3400*/  HADD2.F32 R8, -RZ, R11.H0_H0 ;  /* 0x2000000bff087230 */ /* 0x008fe40000004100 */
[----:B------:R0:W1:Y:S02]  /*3410*/  LDS.U16 R11, [R9+UR5] ;  /* 0x00000005090b7984 */ /* 0x0000640008000400 */
[----:B------:R-:W-:-:S05]  /*3420*/  HADD2.F32 R7, -RZ, R7.H0_H0 ;  /* 0x20000007ff077230 */ /* 0x000fca0000004100 */
[----:B------:R-:W-:Y:S01]  /*3430*/  FADD R7, |R7|, |R8| ;  /* 0x4000000807077221 */ /* 0x000fe20000000200 */
[----:B-----5:R-:W-:Y:S02]  /*3440*/  HADD2.F32 R8, -RZ, R13.H0_H0 ;  /* 0x2000000dff087230 */ /* 0x020fe40000004100 */
[----:B------:R-:W2:Y:S01]  /*3450*/  LDS.U16 R13, [R10+UR5] ;  /* 0x000000050a0d7984 */ /* 0x000ea20008000400 */
[----:B------:R-:W-:Y:S01]  /*3460*/  HADD2.F32 R16, -RZ, R16.H0_H0 ;  /* 0x20000010ff107230 */ /* 0x000fe20000004100 */
[----:B------:R-:W-:Y:S01]  /*3470*/  F2FP.F16.F32.PACK_AB R7, RZ, R7 ;  /* 0x00000007ff07723e */ /* 0x000fe200000000ff */
[----:B0-----:R-:W-:-:S04]  /*3480*/  VIADD R9, R12, UR5 ;  /* 0x000000050c097c36 */ /* 0x001fc80008000000 */
[----:B------:R-:W-:Y:S02]  /*3490*/  HADD2.F32 R7, -RZ, R7.H0_H0 ;  /* 0x20000007ff077230 */ /* 0x000fe40000004100 */
[----:B------:R-:W0:Y:S03]  /*34a0*/  LDS.U16 R9, [R9+UR5] ;  /* 0x0000000509097984 */ /* 0x000e260008000400 */
[----:B------:R-:W-:-:S05]  /*34b0*/  FADD R7, |R7|, |R8| ;  /* 0x4000000807077221 */ /* 0x000fca0000000200 */
[----:B------:R-:W-:-:S05]  /*34c0*/  F2FP.F16.F32.PACK_AB R7, RZ, R7 ;  /* 0x00000007ff07723e */ /* 0x000fca00000000ff */
[----:B------:R-:W-:-:S05]  /*34d0*/  HADD2.F32 R7, -RZ, R7.H0_H0 ;  /* 0x20000007ff077230 */ /* 0x000fca0000004100 */
[----:B------:R-:W-:Y:S02]  /*34e0*/  FADD R7, |R7|, |R16| ;  /* 0x4000001007077221 */ /* 0x000fe40000000200 */
[----:B------:R-:W3:Y:S01]  /*34f0*/  LDS.U16 R16, [R12+UR5] ;  /* 0x000000050c107984 */ /* 0x000ee20008000400 */
[----:B-1----:R-:W-:Y:S02]  /*3500*/  HADD2.F32 R8, -RZ, R11.H0_H0 ;  /* 0x2000000bff087230 */ /* 0x002fe40000004100 */
[----:B------:R-:W-:Y:S01]  /*3510*/  F2FP.F16.F32.PACK_AB R7, RZ, R7 ;  /* 0x00000007ff07723e */ /* 0x000fe200000000ff */
[----:B------:R-:W1:Y:S04]  /*3520*/  LDC R11, c[0x0][0x360] ;  /* 0x0000d800ff0b7b82 */ /* 0x000e680000000800 */
[----:B------:R-:W-:-:S05]  /*3530*/  HADD2.F32 R7, -RZ, R7.H0_H0 ;  /* 0x20000007ff077230 */ /* 0x000fca0000004100 */
[----:B------:R-:W-:Y:S01]  /*3540*/  FADD R7, |R7|, |R8| ;  /* 0x4000000807077221 */ /* 0x000fe20000000200 */
[----:B--2---:R-:W-:-:S04]  /*3550*/  HADD2.F32 R8, -RZ, R13.H0_H0 ;  /* 0x2000000dff087230 */ /* 0x004fc80000004100 */
[----:B------:R-:W-:-:S05]  /*3560*/  F2FP.F16.F32.PACK_AB R7, RZ, R7 ;  /* 0x00000007ff07723e */ /* 0x000fca00000000ff */
[----:B------:R-:W-:-:S05]  /*3570*/  HADD2.F32 R7, -RZ, R7.H0_H0 ;  /* 0x20000007ff077230 */ /* 0x000fca0000004100 */
[----:B------:R-:W-:Y:S01]  /*3580*/  FADD R7, |R7|, |R8| ;  /* 0x4000000807077221 */ /* 0x000fe20000000200 */
[----:B0-----:R-:W-:Y:S01]  /*3590*/  HADD2.F32 R8, -RZ, R9.H0_H0 ;  /* 0x20000009ff087230 */ /* 0x001fe20000004100 */
[----:B-1----:R-:W-:-:S03]  /*35a0*/  LEA R6, R11, R6, 0x4 ;  /* 0x000000060b067211 */ /* 0x002fc600078e20ff */
[----:B------:R-:W-:-:S05]  /*35b0*/  F2FP.F16.F32.PACK_AB R7, RZ, R7 ;  /* 0x00000007ff07723e */ /* 0x000fca00000000ff */
[----:B------:R-:W-:Y:S02]  /*35c0*/  HADD2.F32 R7, -RZ, R7.H0_H0 ;  /* 0x20000007ff077230 */ /* 0x000fe40000004100 */
[----:B---3--:R-:W-:-:S05]  /*35d0*/  HADD2.F32 R16, -RZ, R16.H0_H0 ;  /* 0x20000010ff107230 */ /* 0x008fca0000004100 */
[----:B------:R-:W-:-:S05]  /*35e0*/  FADD R7, |R7|, |R16| ;  /* 0x4000001007077221 */ /* 0x000fca0000000200 */
[----:B------:R-:W-:-:S05]  /*35f0*/  F2FP.F16.F32.PACK_AB R7, RZ, R7 ;  /* 0x00000007ff07723e */ /* 0x000fca00000000ff */
[----:B------:R-:W-:-:S05]  /*3600*/  HADD2.F32 R7, -RZ, R7.H0_H0 ;  /* 0x20000007ff077230 */ /* 0x000fca0000004100 */
[----:B------:R-:W-:-:S05]  /*3610*/  FADD R7, |R7|, |R8| ;  /* 0x4000000807077221 */ /* 0x000fca0000000200 */
[----:B------:R-:W-:Y:S01]  /*3620*/  F2FP.F16.F32.PACK_AB R7, RZ, R7 ;  /* 0x00000007ff07723e */ /* 0x000fe200000000ff */
[----:B------:R-:W-:Y:S06]  /*3630*/  @P0 BRA `(.L_x_44) ;  /* 0xfffffffc00240947 */ /* 0x000fec000383ffff */
[----:B------:R-:W-:-:S07]  /*3640*/  IADD3 R3, PT, PT, R3, 0x1, RZ ;  /* 0x0000000103037810 */ /* 0x000fce0007ffe0ff */
.L_x_43:
[----:B------:R-:W-:-:S13]  /*3650*/  ISETP.NE.AND P0, PT, R2, RZ, PT ;  /* 0x000000ff0200720c */ /* 0x000fda0003f05270 */
[----:B------:R-:W-:Y:S05]  /*3660*/  @!P0 BRA `(.L_x_45) ;  /* 0x0000000000ec8947 */ /* 0x000fea0003800000 */
[----:B------:R-:W-:Y:S02]  /*3670*/  ISETP.GE.U32.AND P0, PT, R2, 0x4, PT ;  /* 0x000000040200780c */ /* 0x000fe40003f06070 */
[----:B------:R-:W-:-:S04]  /*3680*/  LOP3.LUT R12, R5, 0x3, RZ, 0xc0, !PT ;  /* 0x00000003050c7812 */ /* 0x000fc800078ec0ff */
[----:B------:R-:W-:-:S07]  /*3690*/  ISETP.NE.AND P1, PT, R12, RZ, PT ;  /* 0x000000ff0c00720c */ /* 0x000fce0003f25270 */
[----:B------:R-:W-:Y:S06]  /*36a0*/  @!P0 BRA `(.L_x_46) ;  /* 0x00000000006c8947 */ /* 0x000fec0003800000 */
[----:B------:R-:W2:Y:S01]  /*36b0*/  LDC R11, c[0x0][0x360] ;  /* 0x0000d800ff0b7b82 */ /* 0x000ea20000000800 */
[C---:B------:R-:W-:Y:S01]  /*36c0*/  IMAD R9, R3.reuse, UR7, RZ ;  /* 0x0000000703097c24 */ /* 0x040fe2000f8e02ff */
[----:B------:R-:W-:Y:S01]  /*36d0*/  IADD3 R3, PT, PT, R3, 0x4, RZ ;  /* 0x0000000403037810 */ /* 0x000fe20007ffe0ff */
[----:B-1----:R-:W-:Y:S02]  /*36e0*/  HADD2.F32 R7, -RZ, R7.H0_H0 ;  /* 0x20000007ff077230 */ /* 0x002fe40000004100 */
[----:B------:R-:W-:-:S05]  /*36f0*/  IMAD R9, R9, 0x2, R0 ;  /* 0x0000000209097824 */ /* 0x000fca00078e0200 */
[----:B------:R-:W1:Y:S01]  /*3700*/  LDS.U16 R2, [R9] ;  /* 0x0000000009027984 */ /* 0x000e620000000400 */
[----:B--2---:R-:W-:-:S04]  /*3710*/  LEA R4, R11, R9, 0x1 ;  /* 0x000000090b047211 */ /* 0x004fc800078e08ff */
[C---:B------:R-:W-:Y:S01]  /*3720*/  LEA R8, R11.reuse, R4, 0x1 ;  /* 0x000000040b087211 */ /* 0x040fe200078e08ff */
[----:B------:R-:W2:Y:S04]  /*3730*/  LDS.U16 R6, [R4] ;  /* 0x0000000004067984 */ /* 0x000ea80000000400 */
[----:B------:R-:W3:Y:S01]  /*3740*/  LDS.U16 R10, [R8] ;  /* 0x00000000080a7984 */ /* 0x000ee20000000400 */
[----:B------:R-:W-:-:S06]  /*3750*/  IMAD R11, R11, 0x2, R8 ;  /* 0x000000020b0b7824 */ /* 0x000fcc00078e0208 */
[----:B------:R-:W4:Y:S01]  /*3760*/  LDS.U16 R11, [R11] ;  /* 0x000000000b0b7984 */ /* 0x000f220000000400 */
[----:B-1----:R-:W-:-:S05]  /*3770*/  HADD2.F32 R2, -RZ, R2.H0_H0 ;  /* 0x20000002ff027230 */ /* 0x002fca0000004100 */
[----:B------:R-:W-:-:S05]  /*3780*/  FADD R2, |R7|, |R2| ;  /* 0x4000000207027221 */ /* 0x000fca0000000200 */
[----:B------:R-:W-:-:S05]  /*3790*/  F2FP.F16.F32.PACK_AB R2, RZ, R2 ;  /* 0x00000002ff02723e */ /* 0x000fca00000000ff */
[----:B------:R-:W-:Y:S02]  /*37a0*/  HADD2.F32 R2, -RZ, R2.H0_H0 ;  /* 0x20000002ff027230 */ /* 0x000fe40000004100 */
[----:B--2---:R-:W-:-:S05]  /*37b0*/  HADD2.F32 R7, -RZ, R6.H0_H0 ;  /* 0x20000006ff077230 */ /* 0x004fca0000004100 */
[----:B------:R-:W-:Y:S01]  /*37c0*/  FADD R2, |R2|, |R7| ;  /* 0x4000000702027221 */ /* 0x000fe20000000200 */
[----:B---3--:R-:W-:-:S04]  /*37d0*/  HADD2.F32 R7, -RZ, R10.H0_H0 ;  /* 0x2000000aff077230 */ /* 0x008fc80000004100 */
[----:B------:R-:W-:-:S05]  /*37e0*/  F2FP.F16.F32.PACK_AB R2, RZ, R2 ;  /* 0x00000002ff02723e */ /* 0x000fca00000000ff */
[----:B------:R-:W-:-:S05]  /*37f0*/  HADD2.F32 R2, -RZ, R2.H0_H0 ;  /* 0x20000002ff027230 */ /* 0x000fca0000004100 */
[----:B------:R-:W-:Y:S01]  /*3800*/  FADD R2, |R2|, |R7| ;  /* 0x4000000702027221 */ /* 0x000fe20000000200 */
[----:B----4-:R-:W-:-:S04]  /*3810*/  HADD2.F32 R7, -RZ, R11.H0_H0 ;  /* 0x2000000bff077230 */ /* 0x010fc80000004100 */
[----:B------:R-:W-:-:S05]  /*3820*/  F2FP.F16.F32.PACK_AB R2, RZ, R2 ;  /* 0x00000002ff02723e */ /* 0x000fca00000000ff */
[----:B------:R-:W-:-:S05]  /*3830*/  HADD2.F32 R2, -RZ, R2.H0_H0 ;  /* 0x20000002ff027230 */ /* 0x000fca0000004100 */
[----:B------:R-:W-:-:S05]  /*3840*/  FADD R7, |R2|, |R7| ;  /* 0x4000000702077221 */ /* 0x000fca0000000200 */
[----:B------:R-:W-:-:S07]  /*3850*/  F2FP.F16.F32.PACK_AB R7, RZ, R7 ;  /* 0x00000007ff07723e */ /* 0x000fce00000000ff */
.L_x_46:
[----:B------:R-:W-:Y:S05]  /*3860*/  @!P1 BRA `(.L_x_45) ;  /* 0x00000000006c9947 */ /* 0x000fea0003800000 */
[----:B------:R-:W-:Y:S02]  /*3870*/  ISETP.NE.AND P0, PT, R12, 0x1, PT ;  /* 0x000000010c00780c */ /* 0x000fe40003f05270 */
[----:B------:R-:W-:-:S04]  /*3880*/  LOP3.LUT R5, R5, 0x1, RZ, 0xc0, !PT ;  /* 0x0000000105057812 */ /* 0x000fc800078ec0ff */
[----:B------:R-:W-:-:S07]  /*3890*/  ISETP.NE.U32.AND P1, PT, R5, 0x1, PT ;  /* 0x000000010500780c */ /* 0x000fce0003f25070 */
[----:B------:R-:W-:Y:S06]  /*38a0*/  @!P0 BRA `(.L_x_47) ;  /* 0x00000000003c8947 */ /* 0x000fec0003800000 */
[----:B------:R-:W2:Y:S01]  /*38b0*/  LDC R4, c[0x0][0x360] ;  /* 0x0000d800ff047b82 */ /* 0x000ea20000000800 */
[C---:B------:R-:W-:Y:S01]  /*38c0*/  IMAD R5, R3.reuse, UR7, RZ ;  /* 0x0000000703057c24 */ /* 0x040fe2000f8e02ff */
[----:B------:R-:W-:Y:S01]  /*38d0*/  IADD3 R3, PT, PT, R3, 0x2, RZ ;  /* 0x0000000203037810 */ /* 0x000fe20007ffe0ff */
[----:B-1----:R-:W-:-:S03]  /*38e0*/  HADD2.F32 R7, -RZ, R7.H0_H0 ;  /* 0x20000007ff077230 */ /* 0x002fc60000004100 */
[----:B------:R-:W-:-:S05]  /*38f0*/  LEA R5, R5, R0, 0x1 ;  /* 0x0000000005057211 */ /* 0x000fca00078e08ff */
[----:B------:R-:W1:Y:S01]  /*3900*/  LDS.U16 R2, [R5] ;  /* 0x0000000005027984 */ /* 0x000e620000000400 */
[----:B--2---:R-:W-:-:S06]  /*3910*/  IMAD R4, R4, 0x2, R5 ;  /* 0x0000000204047824 */ /* 0x004fcc00078e0205 */
[----:B------:R-:W2:Y:S01]  /*3920*/  LDS.U16 R4, [R4] ;  /* 0x0000000004047984 */ /* 0x000ea20000000400 */
[----:B-1----:R-:W-:-:S05]  /*3930*/  HADD2.F32 R2, -RZ, R2.H0_H0 ;  /* 0x20000002ff027230 */ /* 0x002fca0000004100 */
[----:B------:R-:W-:-:S05]  /*3940*/  FADD R2, |R7|, |R2| ;  /* 0x4000000207027221 */ /* 0x000fca0000000200 */
[----:B------:R-:W-:-:S05]  /*3950*/  F2FP.F16.F32.PACK_AB R2, RZ, R2 ;  /* 0x00000002ff02723e */ /* 0x000fca00000000ff */
[----:B------:R-:W-:Y:S02]  /*3960*/  HADD2.F32 R2, -RZ, R2.H0_H0 ;  /* 0x20000002ff027230 */ /* 0x000fe40000004100 */
[----:B--2---:R-:W-:-:S05]  /*3970*/  HADD2.F32 R7, -RZ, R4.H0_H0 ;  /* 0x20000004ff077230 */ /* 0x004fca0000004100 */
[----:B------:R-:W-:-:S05]  /*3980*/  FADD R7, |R2|, |R7| ;  /* 0x4000000702077221 */ /* 0x000fca0000000200 */
[----:B------:R-:W-:-:S07]  /*3990*/  F2FP.F16.F32.PACK_AB R7, RZ, R7 ;  /* 0x00000007ff07723e */ /* 0x000fce00000000ff */
.L_x_47:
[----:B------:R-:W-:Y:S05]  /*39a0*/  @P1 BRA `(.L_x_45) ;  /* 0x00000000001c1947 */ /* 0x000fea0003800000 */
[----:B------:R-:W-:Y:S02]  /*39b0*/  IMAD R3, R3, UR7, RZ ;  /* 0x0000000703037c24 */ /* 0x000fe4000f8e02ff */
[----:B-1----:R-:W-:-:S03]  /*39c0*/  HADD2.F32 R7, -RZ, R7.H0_H0 ;  /* 0x20000007ff077230 */ /* 0x002fc60000004100 */
[----:B------:R-:W-:-:S06]  /*39d0*/  LEA R3, R3, R0, 0x1 ;  /* 0x0000000003037211 */ /* 0x000fcc00078e08ff */
[----:B------:R-:W1:Y:S02]  /*39e0*/  LDS.U16 R3, [R3] ;  /* 0x0000000003037984 */ /* 0x000e640000000400 */
[----:B-1----:R-:W-:-:S05]  /*39f0*/  HADD2.F32 R2, -RZ, R3.H0_H0 ;  /* 0x20000003ff027230 */ /* 0x002fca0000004100 */
[----:B------:R-:W-:-:S05]  /*3a00*/  FADD R2, |R7|, |R2| ;  /* 0x4000000207027221 */ /* 0x000fca0000000200 */
[----:B------:R-:W-:-:S07]  /*3a10*/  F2FP.F16.F32.PACK_AB R7, RZ, R2 ;  /* 0x00000002ff07723e */ /* 0x000fce00000000ff */
.L_x_45:
[----:B-1----:R1:W-:Y:S02]  /*3a20*/  STS.U16 [R0], R7 ;  /* 0x0000000700007388 */ /* 0x0023e40000000400 */
.L_x_42:
[----:B------:R-:W2:Y:S01]  /*3a30*/  LDC.64 R2, c[0x0][0x3a8] ;  /* 0x0000ea00ff027b82 */ /* 0x000ea20000000a00 */
[----:B------:R-:W3:Y:S01]  /*3a40*/  LDCU.64 UR4, c[0x0][0x380] ;  /* 0x00007000ff0477ac */ /* 0x000ee20008000a00 */
[----:B------:R-:W-:Y:S02]  /*3a50*/  IMAD.MOV.U32 R15, RZ, RZ, RZ ;  /* 0x000000ffff0f7224 */ /* 0x000fe400078e00ff */
[----:B--2---:R-:W-:-:S04]  /*3a60*/  IMAD.WIDE.U32 R14, R2, UR8, R14 ;  /* 0x00000008020e7c25 */ /* 0x004fc8000f8e000e */
[----:B------:R-:W-:Y:S01]  /*3a70*/  IMAD R3, R3, UR8, R15 ;  /* 0x0000000803037c24 */ /* 0x000fe2000f8e020f */
[----:B---3--:R-:W-:-:S04]  /*3a80*/  LEA R2, P0, R14, UR4, 0x1 ;  /* 0x000000040e027c11 */ /* 0x008fc8000f8008ff */
[----:B------:R-:W-:-:S05]  /*3a90*/  LEA.HI.X R3, R14, UR5, R3, 0x1, P0 ;  /* 0x000000050e037c11 */ /* 0x000fca00080f0c03 */
[----:B------:R-:W-:Y:S01]  /*3aa0*/  STG.E.U16 desc[UR10][R2.64], R7 ;  /* 0x0000000702007986 */ /* 0x000fe2000c10150a */
[----:B------:R-:W-:Y:S05]  /*3ab0*/  EXIT ;  /* 0x000000000000794d */ /* 0x000fea0003800000 */
        .weak           $__internal_0_$__cuda_sm20_div_s64
        .type           $__internal_0_$__cuda_sm20_div_s64,@function
        .size           $__internal_0_$__cuda_sm20_div_s64,($__internal_1_$__cuda_sm20_rem_s64 - $__internal_0_$__cuda_sm20_div_s64)
$__internal_0_$__cuda_sm20_div_s64:
[-C--:B------:R-:W-:Y:S02]  /*3ac0*/  IADD3 R25, P1, PT, RZ, -R0.reuse, RZ ;  /* 0x80000000ff197210 */ /* 0x080fe40007f3e0ff */
[----:B------:R-:W-:Y:S02]  /*3ad0*/  ISETP.GE.AND P0, PT, R3, RZ, PT ;  /* 0x000000ff0300720c */ /* 0x000fe40003f06270 */
[-C--:B------:R-:W-:Y:S02]  /*3ae0*/  IADD3.X R10, PT, PT, RZ, ~R3.reuse, RZ, P1, !PT ;  /* 0x80000003ff0a7210 */ /* 0x080fe40000ffe4ff */
[----:B------:R-:W-:Y:S02]  /*3af0*/  SEL R24, R25, R0, !P0 ;  /* 0x0000000019187207 */ /* 0x000fe40004000000 */
[----:B------:R-:W-:Y:S02]  /*3b00*/  SEL R25, R10, R3, !P0 ;  /* 0x000000030a197207 */ /* 0x000fe40004000000 */
[----:B------:R-:W-:-:S02]  /*3b10*/  ISETP.LE.AND P3, PT, RZ, UR4, PT ;  /* 0x00000004ff007c0c */ /* 0x000fc4000bf63270 */
[----:B------:R-:W0:Y:S08]  /*3b20*/  I2F.U64.RP R13, R24 ;  /* 0x00000018000d7312 */ /* 0x000e300000309000 */
[----:B0-----:R-:W0:Y:S02]  /*3b30*/  MUFU.RCP R11, R13 ;  /* 0x0000000d000b7308 */ /* 0x001e240000001000 */
[----:B0-----:R-:W-:-:S06]  /*3b40*/  IADD3 R11, PT, PT, R11, 0x1ffffffe, RZ ;  /* 0x1ffffffe0b0b7810 */ /* 0x001fcc0007ffe0ff */
[----:B------:R-:W0:Y:S02]  /*3b50*/  F2I.U64.TRUNC R34, R11 ;  /* 0x0000000b00227311 */ /* 0x000e24000020d800 */
[----:B0-----:R-:W-:-:S04]  /*3b60*/  IMAD.WIDE.U32 R40, R34, R24, RZ ;  /* 0x0000001822287225 */ /* 0x001fc800078e00ff */
[C---:B------:R-:W-:Y:S01]  /*3b70*/  IMAD R9, R34.reuse, R25, R41 ;  /* 0x0000001922097224 */ /* 0x040fe200078e0229 */
[----:B------:R-:W-:Y:S02]  /*3b80*/  IADD3 R12, P0, PT, RZ, -R40, RZ ;  /* 0x80000028ff0c7210 */ /* 0x000fe40007f1e0ff */
[----:B------:R-:W-:Y:S01]  /*3b90*/  MOV R41, R34 ;  /* 0x0000002200297202 */ /* 0x000fe20000000f00 */
[----:B------:R-:W-:Y:S02]  /*3ba0*/  IMAD R10, R35, R24, R9 ;  /* 0x00000018230a7224 */ /* 0x000fe400078e0209 */
[----:B------:R-:W-:-:S04]  /*3bb0*/  IMAD.HI.U32 R40, R34, R12, RZ ;  /* 0x0000000c22287227 */ /* 0x000fc800078e00ff */
[----:B------:R-:W-:-:S04]  /*3bc0*/  IMAD.X R10, RZ, RZ, ~R10, P0 ;  /* 0x000000ffff0a7224 */ /* 0x000fc800000e0e0a */
[----:B------:R-:W-:-:S04]  /*3bd0*/  IMAD.WIDE.U32 R40, P0, R34, R10, R40 ;  /* 0x0000000a22287225 */ /* 0x000fc80007800028 */
[C---:B------:R-:W-:Y:S02]  /*3be0*/  IMAD R9, R35.reuse, R10, RZ ;  /* 0x0000000a23097224 */ /* 0x040fe400078e02ff */
[----:B------:R-:W-:-:S04]  /*3bf0*/  IMAD.HI.U32 R12, P1, R35, R12, R40 ;  /* 0x0000000c230c7227 */ /* 0x000fc80007820028 */
[----:B------:R-:W-:Y:S01]  /*3c00*/  IMAD.HI.U32 R10, R35, R10, RZ ;  /* 0x0000000a230a7227 */ /* 0x000fe200078e00ff */
[----:B------:R-:W-:-:S04]  /*3c10*/  IADD3 R13, P2, PT, R9, R12, RZ ;  /* 0x0000000c090d7210 */ /* 0x000fc80007f5e0ff */
[----:B------:R-:W-:Y:S01]  /*3c20*/  IADD3.X R10, PT, PT, R10, R35, RZ, P0, !PT ;  /* 0x000000230a0a7210 */ /* 0x000fe200007fe4ff */
[----:B------:R-:W-:-:S03]  /*3c30*/  IMAD.WIDE.U32 R34, R13, R24, RZ ;  /* 0x000000180d227225 */ /* 0x000fc600078e00ff */
[----:B------:R-:W-:Y:S01]  /*3c40*/  IADD3.X R10, PT, PT, RZ, RZ, R10, P2, P1 ;  /* 0x000000ffff0a7210 */ /* 0x000fe200017e240a */
[C---:B------:R-:W-:Y:S01]  /*3c50*/  IMAD R9, R13.reuse, R25, R35 ;  /* 0x000000190d097224 */ /* 0x040fe200078e0223 */
[----:B------:R-:W-:Y:S01]  /*3c60*/  IADD3 R11, P0, PT, RZ, -R34, RZ ;  /* 0x80000022ff0b7210 */ /* 0x000fe20007f1e0ff */
[----:B------:R-:W-:Y:S02]  /*3c70*/  IMAD.MOV.U32 R35, RZ, RZ, RZ ;  /* 0x000000ffff237224 */ /* 0x000fe400078e00ff */
[----:B------:R-:W-:Y:S02]  /*3c80*/  IMAD R9, R10, R24, R9 ;  /* 0x000000180a097224 */ /* 0x000fe400078e0209 */
[----:B------:R-:W-:-:S04]  /*3c90*/  IMAD.HI.U32 R12, R13, R11, RZ ;  /* 0x0000000b0d0c7227 */ /* 0x000fc800078e00ff */
[----:B------:R-:W-:-:S04]  /*3ca0*/  IMAD.X R9, RZ, RZ, ~R9, P0 ;  /* 0x000000ffff097224 */ /* 0x000fc800000e0e09 */
[----:B------:R-:W-:-:S04]  /*3cb0*/  IMAD.WIDE.U32 R12, P0, R13, R9, R12 ;  /* 0x000000090d0c7225 */ /* 0x000fc8000780000c */
[----:B------:R-:W-:Y:S01]  /*3cc0*/  IMAD.HI.U32 R11, P1, R10, R11, R12 ;  /* 0x0000000b0a0b7227 */ /* 0x000fe2000782000c */
[----:B------:R-:W-:-:S03]  /*3cd0*/  IADD3 R13, P4, PT, RZ, -R30, RZ ;  /* 0x8000001eff0d7210 */ /* 0x000fc60007f9e0ff */
[CC--:B------:R-:W-:Y:S01]  /*3ce0*/  IMAD R12, R10.reuse, R9.reuse, RZ ;  /* 0x000000090a0c7224 */ /* 0x0c0fe200078e02ff */
[----:B------:R-:W-:Y:S01]  /*3cf0*/  SEL R13, R13, R30, !P3 ;  /* 0x0000001e0d0d7207 */ /* 0x000fe20005800000 */
[----:B------:R-:W-:-:S03]  /*3d00*/  IMAD.HI.U32 R9, R10, R9, RZ ;  /* 0x000000090a097227 */ /* 0x000fc600078e00ff */
[----:B------:R-:W-:Y:S02]  /*3d10*/  IADD3 R12, P2, PT, R12, R11, RZ ;  /* 0x0000000b0c0c7210 */ /* 0x000fe40007f5e0ff */
[----:B------:R-:W-:Y:S02]  /*3d20*/  IADD3.X R11, PT, PT, RZ, ~UR4, RZ, P4, !PT ;  /* 0x80000004ff0b7c10 */ /* 0x000fe4000a7fe4ff */
[----:B------:R-:W-:Y:S01]  /*3d30*/  IADD3.X R10, PT, PT, R9, R10, RZ, P0, !PT ;  /* 0x0000000a090a7210 */ /* 0x000fe200007fe4ff */
[----:B------:R-:W-:Y:S01]  /*3d40*/  IMAD.HI.U32 R34, R12, R13, RZ ;  /* 0x0000000d0c227227 */ /* 0x000fe200078e00ff */
[----:B------:R-:W-:Y:S02]  /*3d50*/  SEL R11, R11, UR4, !P3 ;  /* 0x000000040b0b7c07 */ /* 0x000fe4000d800000 */
[----:B------:R-:W-:-:S03]  /*3d60*/  IADD3.X R10, PT, PT, RZ, RZ, R10, P2, P1 ;  /* 0x000000ffff0a7210 */ /* 0x000fc600017e240a */
[----:B------:R-:W-:-:S04]  /*3d70*/  IMAD.WIDE.U32 R34, R12, R11, R34 ;  /* 0x0000000b0c227225 */ /* 0x000fc800078e0022 */
[C---:B------:R-:W-:Y:S02]  /*3d80*/  IMAD R9, R10.reuse, R11, RZ ;  /* 0x0000000b0a097224 */ /* 0x040fe400078e02ff */
[----:B------:R-:W-:-:S04]  /*3d90*/  IMAD.HI.U32 R12, P0, R10, R13, R34 ;  /* 0x0000000d0a0c7227 */ /* 0x000fc80007800022 */
[----:B------:R-:W-:Y:S01]  /*3da0*/  IMAD.HI.U32 R10, R10, R11, RZ ;  /* 0x0000000b0a0a7227 */ /* 0x000fe200078e00ff */
[----:B------:R-:W-:-:S04]  /*3db0*/  IADD3 R9, P1, PT, R9, R12, RZ ;  /* 0x0000000c09097210 */ /* 0x000fc80007f3e0ff */
[----:B------:R-:W-:Y:S01]  /*3dc0*/  IADD3.X R10, PT, PT, R10, RZ, RZ, P0, !PT ;  /* 0x000000ff0a0a7210 */ /* 0x000fe200007fe4ff */
[----:B------:R-:W-:-:S03]  /*3dd0*/  IMAD.WIDE.U32 R34, R9, R24, RZ ;  /* 0x0000001809227225 */ /* 0x000fc600078e00ff */
[----:B------:R-:W-:Y:S01]  /*3de0*/  IADD3.X R10, PT, PT, RZ, R10, RZ, P1, !PT ;  /* 0x0000000aff0a7210 */ /* 0x000fe20000ffe4ff */
[----:B------:R-:W-:Y:S01]  /*3df0*/  IMAD R33, R9, R25, R35 ;  /* 0x0000001909217224 */ /* 0x000fe200078e0223 */
[----:B------:R-:W-:-:S03]  /*3e00*/  IADD3 R13, P1, PT, -R34, R13, RZ ;  /* 0x0000000d220d7210 */ /* 0x000fc60007f3e1ff */
[-C--:B------:R-:W-:Y:S01]  /*3e10*/  IMAD R12, R10, R24.reuse, R33 ;  /* 0x000000180a0c7224 */ /* 0x080fe200078e0221 */
[----:B------:R-:W-:-:S03]  /*3e20*/  ISETP.GE.U32.AND P0, PT, R13, R24, PT ;  /* 0x000000180d00720c */ /* 0x000fc60003f06070 */
[----:B------:R-:W-:Y:S01]  /*3e30*/  IMAD.X R11, R11, 0x1, ~R12, P1 ;  /* 0x000000010b0b7824 */ /* 0x000fe200008e0e0c */
[----:B------:R-:W-:-:S04]  /*3e40*/  IADD3 R34, P1, PT, R13, -R24, RZ ;  /* 0x800000180d227210 */ /* 0x000fc80007f3e0ff */
[CC--:B------:R-:W-:Y:S02]  /*3e50*/  ISETP.GE.U32.AND.EX P0, PT, R11.reuse, R25.reuse, PT, P0 ;  /* 0x000000190b00720c */ /* 0x0c0fe40003f06100 */
[----:B------:R-:W-:Y:S02]  /*3e60*/  IADD3.X R26, PT, PT, R11, ~R25, RZ, P1, !PT ;  /* 0x800000190b1a7210 */ /* 0x000fe40000ffe4ff */
[----:B------:R-:W-:Y:S02]  /*3e70*/  IADD3 R12, P1, PT, R9, 0x1, RZ ;  /* 0x00000001090c7810 */ /* 0x000fe40007f3e0ff */
[----:B------:R-:W-:Y:S02]  /*3e80*/  SEL R13, R34, R13, P0 ;  /* 0x0000000d220d7207 */ /* 0x000fe40000000000 */
[----:B------:R-:W-:Y:S02]  /*3e90*/  IADD3.X R33, PT, PT, RZ, R10, RZ, P1, !PT ;  /* 0x0000000aff217210 */ /* 0x000fe40000ffe4ff */
[----:B------:R-:W-:-:S02]  /*3ea0*/  SEL R12, R12, R9, P0 ;  /* 0x000000090c0c7207 */ /* 0x000fc40000000000 */
[----:B------:R-:W-:Y:S02]  /*3eb0*/  SEL R11, R26, R11, P0 ;  /* 0x0000000b1a0b7207 */ /* 0x000fe40000000000 */
[----:B------:R-:W-:Y:S02]  /*3ec0*/  ISETP.GE.U32.AND P1, PT, R13, R24, PT ;  /* 0x000000180d00720c */ /* 0x000fe40003f26070 */
[----:B------:R-:W-:Y:S02]  /*3ed0*/  SEL R33, R33, R10, P0 ;  /* 0x0000000a21217207 */ /* 0x000fe40000000000 */
[----:B------:R-:W-:Y:S02]  /*3ee0*/  IADD3 R9, P2, PT, R12, 0x1, RZ ;  /* 0x000000010c097810 */ /* 0x000fe40007f5e0ff */
[----:B------:R-:W-:Y:S02]  /*3ef0*/  ISETP.GE.U32.AND.EX P0, PT, R11, R25, PT, P1 ;  /* 0x000000190b00720c */ /* 0x000fe40003f06110 */
[----:B------:R-:W-:Y:S01]  /*3f00*/  LOP3.LUT R11, R3, UR4, RZ, 0x3c, !PT ;  /* 0x00000004030b7c12 */ /* 0x000fe2000f8e3cff */
[----:B------:R-:W-:Y:S01]  /*3f10*/  IMAD.X R10, RZ, RZ, R33, P2 ;  /* 0x000000ffff0a7224 */ /* 0x000fe200010e0621 */
[----:B------:R-:W-:-:S02]  /*3f20*/  SEL R9, R9, R12, P0 ;  /* 0x0000000c09097207 */ /* 0x000fc40000000000 */
[----:B------:R-:W-:Y:S02]  /*3f30*/  ISETP.GE.AND P1, PT, R11, RZ, PT ;  /* 0x000000ff0b00720c */ /* 0x000fe40003f26270 */
[----:B------:R-:W-:Y:S02]  /*3f40*/  SEL R33, R10, R33, P0 ;  /* 0x000000210a217207 */ /* 0x000fe40000000000 */
[-C--:B------:R-:W-:Y:S02]  /*3f50*/  IADD3 R10, P2, PT, RZ, -R9.reuse, RZ ;  /* 0x80000009ff0a7210 */ /* 0x080fe40007f5e0ff */
[----:B------:R-:W-:Y:S02]  /*3f60*/  ISETP.NE.U32.AND P0, PT, R0, RZ, PT ;  /* 0x000000ff0000720c */ /* 0x000fe40003f05070 */
[----:B------:R-:W-:Y:S01]  /*3f70*/  SEL R10, R10, R9, !P1 ;  /* 0x000000090a0a7207 */ /* 0x000fe20004800000 */
[----:B------:R-:W-:Y:S01]  /*3f80*/  HFMA2 R9, -RZ, RZ, 0, 0 ;  /* 0x00000000ff097431 */ /* 0x000fe200000001ff */
[----:B------:R-:W-:-:S02]  /*3f90*/  IADD3.X R0, PT, PT, RZ, ~R33, RZ, P2, !PT ;  /* 0x80000021ff007210 */ /* 0x000fc400017fe4ff */
[----:B------:R-:W-:Y:S02]  /*3fa0*/  ISETP.NE.AND.EX P0, PT, R3, RZ, PT, P0 ;  /* 0x000000ff0300720c */ /* 0x000fe40003f05300 */
[----:B------:R-:W-:Y:S02]  /*3fb0*/  SEL R0, R0, R33, !P1 ;  /* 0x0000002100007207 */ /* 0x000fe40004800000 */
[----:B------:R-:W-:Y:S02]  /*3fc0*/  SEL R10, R10, 0xffffffff, P0 ;  /* 0xffffffff0a0a7807 */ /* 0x000fe40000000000 */
[----:B------:R-:W-:Y:S01]  /*3fd0*/  SEL R0, R0, 0xffffffff, P0 ;  /* 0xffffffff00007807 */ /* 0x000fe20000000000 */
[----:B------:R-:W-:Y:S06]  /*3fe0*/  RET.REL.NODEC R8 `(contiguous_reduce3_f16) ;  /* 0xffffffc008047950 */ /* 0x000fec0003c3ffff */
        .weak           $__internal_1_$__cuda_sm20_rem_s64
        .type           $__internal_1_$__cuda_sm20_rem_s64,@function
        .size           $__internal_1_$__cuda_sm20_rem_s64,(.L_x_3178 - $__internal_1_$__cuda_sm20_rem_s64)
$__internal_1_$__cuda_sm20_rem_s64:
[----:B------:R-:W-:Y:S02]  /*3ff0*/  IADD3 R11, P1, PT, RZ, -R8, RZ ;  /* 0x80000008ff0b7210 */ /* 0x000fe40007f3e0ff */
[----:B------:R-:W-:-:S03]  /*4000*/  ISETP.GE.AND P0, PT, R9, RZ, PT ;  /* 0x000000ff0900720c */ /* 0x000fc60003f06270 */
[----:B------:R-:W-:Y:S01]  /*4010*/  IMAD.X R3, RZ, RZ, ~R9, P1 ;  /* 0x000000ffff037224 */ /* 0x000fe200008e0e09 */
[----:B------:R-:W-:-:S04]  /*4020*/  SEL R10, R11, R8, !P0 ;  /* 0x000000080b0a7207 */ /* 0x000fc80004000000 */
[----:B------:R-:W-:-:S04]  /*4030*/  SEL R11, R3, R9, !P0 ;  /* 0x00000009030b7207 */ /* 0x000fc80004000000 */
[----:B------:R-:W0:Y:S08]  /*4040*/  I2F.U64.RP R3, R10 ;  /* 0x0000000a00037312 */ /* 0x000e300000309000 */
[----:B0-----:R-:W0:Y:S02]  /*4050*/  MUFU.RCP R3, R3 ;  /* 0x0000000300037308 */ /* 0x001e240000001000 */
[----:B0-----:R-:W-:-:S06]  /*4060*/  IADD3 R12, PT, PT, R3, 0x1ffffffe, RZ ;  /* 0x1ffffffe030c7810 */ /* 0x001fcc0007ffe0ff */
[----:B------:R-:W0:Y:S02]  /*4070*/  F2I.U64.TRUNC R12, R12 ;  /* 0x0000000c000c7311 */ /* 0x000e24000020d800 */
[----:B0-----:R-:W-:-:S04]  /*4080*/  IMAD.WIDE.U32 R16, R12, R10, RZ ;  /* 0x0000000a0c107225 */ /* 0x001fc800078e00ff */
[----:B------:R-:W-:Y:S01]  /*4090*/  IMAD R17, R12, R11, R17 ;  /* 0x0000000b0c117224 */ /* 0x000fe200078e0211 */
[----:B------:R-:W-:-:S03]  /*40a0*/  IADD3 R19, P0, PT, RZ, -R16, RZ ;  /* 0x80000010ff137210 */ /* 0x000fc60007f1e0ff */
[----:B------:R-:W-:Y:S02]  /*40b0*/  IMAD R17, R13, R10, R17 ;  /* 0x0000000a0d117224 */ /* 0x000fe400078e0211 */
[----:B------:R-:W-:-:S03]  /*40c0*/  IMAD.HI.U32 R16, R12, R19, RZ ;  /* 0x000000130c107227 */ /* 0x000fc600078e00ff */
[----:B------:R-:W-:Y:S01]  /*40d0*/  IADD3.X R21, PT, PT, RZ, ~R17, RZ, P0, !PT ;  /* 0x80000011ff157210 */ /* 0x000fe200007fe4ff */
[----:B------:R-:W-:-:S04]  /*40e0*/  IMAD.MOV.U32 R17, RZ, RZ, R12 ;  /* 0x000000ffff117224 */ /* 0x000fc800078e000c */
        /* <DEDUP_REMOVED lines=8> */
[----:B------:R-:W-:Y:S01]  /*4170*/  IMAD R13, R17, R11, R13 ;  /* 0x0000000b110d7224 */ /* 0x000fe200078e020d */
[----:B------:R-:W-:-:S03]  /*4180*/  IADD3 R19, P0, PT, RZ, -R12, RZ ;  /* 0x8000000cff137210 */ /* 0x000fc60007f1e0ff */
[----:B------:R-:W-:Y:S02]  /*4190*/  IMAD R13, R3, R10, R13 ;  /* 0x0000000a030d7224 */ /* 0x000fe400078e020d */
[----:B------:R-:W-:-:S03]  /*41a0*/  IMAD.HI.U32 R16, R17, R19, RZ ;  /* 0x0000001311107227 */ /* 0x000fc600078e00ff */
[----:B------:R-:W-:Y:S02]  /*41b0*/  IADD3.X R12, PT, PT, RZ, ~R13, RZ, P0, !PT ;  /* 0x8000000dff0c7210 */ /* 0x000fe400007fe4ff */
[----:B------:R-:W-:-:S03]  /*41c0*/  MOV R13, RZ ;  /* 0x000000ff000d7202 */ /* 0x000fc60000000f00 */
[----:B------:R-:W-:-:S04]  /*41d0*/  IMAD.WIDE.U32 R16, P0, R17, R12, R16 ;  /* 0x0000000c11107225 */ /* 0x000fc80007800010 */
[C---:B------:R-:W-:Y:S02]  /*41e0*/  IMAD R18, R3.reuse, R12, RZ ;  /* 0x0000000c03127224 */ /* 0x040fe400078e02ff */
[----:B------:R-:W-:-:S04]  /*41f0*/  IMAD.HI.U32 R17, P1, R3, R19, R16 ;  /* 0x0000001303117227 */ /* 0x000fc80007820010 */
[----:B------:R-:W-:Y:S01]  /*4200*/  IMAD.HI.U32 R16, R3, R12, RZ ;  /* 0x0000000c03107227 */ /* 0x000fe200078e00ff */
[----:B------:R-:W-:-:S03]  /*4210*/  IADD3 R17, P2, PT, R18, R17, RZ ;  /* 0x0000001112117210 */ /* 0x000fc60007f5e0ff */
[----:B------:R-:W-:Y:S02]  /*4220*/  IMAD.X R3, R16, 0x1, R3, P0 ;  /* 0x0000000110037824 */ /* 0x000fe400000e0603 */
[----:B------:R-:W-:-:S03]  /*4230*/  IMAD.HI.U32 R12, R17, R32, RZ ;  /* 0x00000020110c7227 */ /* 0x000fc600078e00ff */
[----:B------:R-:W-:Y:S01]  /*4240*/  IADD3.X R3, PT, PT, RZ, RZ, R3, P2, P1 ;  /* 0x000000ffff037210 */ /* 0x000fe200017e2403 */
[----:B------:R-:W-:-:S04]  /*4250*/  IMAD.WIDE.U32 R12, RZ, R17, R12 ;  /* 0x00000011ff0c7225 */ /* 0x000fc800078e000c */
[----:B------:R-:W-:-:S05]  /*4260*/  IMAD.HI.U32 R3, P0, R3, R32, R12 ;  /* 0x0000002003037227 */ /* 0x000fca000780000c */
[----:B------:R-:W-:Y:S02]  /*4270*/  IADD3 R17, P1, PT, RZ, R3, RZ ;  /* 0x00000003ff117210 */ /* 0x000fe40007f3e0ff */
[----:B------:R-:W-:-:S03]  /*4280*/  IADD3.X R3, PT, PT, RZ, RZ, RZ, P0, !PT ;  /* 0x000000ffff037210 */ /* 0x000fc600007fe4ff */
[----:B------:R-:W-:-:S04]  /*4290*/  IMAD.WIDE.U32 R12, R17, R10, RZ ;  /* 0x0000000a110c7225 */ /* 0x000fc800078e00ff */
[----:B------:R-:W-:Y:S01]  /*42a0*/  IMAD.X R3, RZ, RZ, R3, P1 ;  /* 0x000000ffff037224 */ /* 0x000fe200008e0603 */
[----:B------:R-:W-:Y:S01]  /*42b0*/  IADD3 R19, P1, PT, -R12, R32, RZ ;  /* 0x000000200c137210 */ /* 0x000fe20007f3e1ff */
[----:B------:R-:W-:-:S03]  /*42c0*/  IMAD R17, R17, R11, R13 ;  /* 0x0000000b11117224 */ /* 0x000fc600078e020d */
[-C--:B------:R-:W-:Y:S01]  /*42d0*/  ISETP.GE.U32.AND P0, PT, R19, R10.reuse, PT ;  /* 0x0000000a1300720c */ /* 0x080fe20003f06070 */
[----:B------:R-:W-:-:S05]  /*42e0*/  IMAD R3, R3, R10, R17 ;  /* 0x0000000a03037224 */ /* 0x000fca00078e0211 */
[----:B------:R-:W-:Y:S02]  /*42f0*/  IADD3.X R3, PT, PT, RZ, ~R3, RZ, P1, !PT ;  /* 0x80000003ff037210 */ /* 0x000fe40000ffe4ff */
[----:B------:R-:W-:Y:S02]  /*4300*/  IADD3 R13, P1, PT, R19, -R10, RZ ;  /* 0x8000000a130d7210 */ /* 0x000fe40007f3e0ff */
[CC--:B------:R-:W-:Y:S02]  /*4310*/  ISETP.GE.U32.AND.EX P0, PT, R3.reuse, R11.reuse, PT, P0 ;  /* 0x0000000b0300720c */ /* 0x0c0fe40003f06100 */
[----:B------:R-:W-:Y:S02]  /*4320*/  IADD3.X R17, PT, PT, R3, ~R11, RZ, P1, !PT ;  /* 0x8000000b03117210 */ /* 0x000fe40000ffe4ff */
[----:B------:R-:W-:Y:S02]  /*4330*/  SEL R13, R13, R19, P0 ;  /* 0x000000130d0d7207 */ /* 0x000fe40000000000 */
[----:B------:R-:W-:-:S02]  /*4340*/  SEL R17, R17, R3, P0 ;  /* 0x0000000311117207 */ /* 0x000fc40000000000 */
[CC--:B------:R-:W-:Y:S02]  /*4350*/  IADD3 R3, P2, PT, R13.reuse, -R10.reuse, RZ ;  /* 0x8000000a0d037210 */ /* 0x0c0fe40007f5e0ff */
[----:B------:R-:W-:Y:S02]  /*4360*/  ISETP.NE.U32.AND P1, PT, R8, RZ, PT ;  /* 0x000000ff0800720c */ /* 0x000fe40003f25070 */
[----:B------:R-:W-:Y:S01]  /*4370*/  ISETP.GE.U32.AND P0, PT, R13, R10, PT ;  /* 0x0000000a0d00720c */ /* 0x000fe20003f06070 */
[----:B------:R-:W-:Y:S01]  /*4380*/  IMAD.X R10, R17, 0x1, ~R11, P2 ;  /* 0x00000001110a7824 */ /* 0x000fe200010e0e0b */
[----:B------:R-:W-:Y:S01]  /*4390*/  ISETP.NE.AND.EX P1, PT, R9, RZ, PT, P1 ;  /* 0x000000ff0900720c */ /* 0x000fe20003f25310 */
[----:B------:R-:W-:Y:S01]  /*43a0*/  HFMA2 R9, -RZ, RZ, 0, 0 ;  /* 0x00000000ff097431 */ /* 0x000fe200000001ff */
[----:B------:R-:W-:Y:S02]  /*43b0*/  ISETP.GE.U32.AND.EX P0, PT, R17, R11, PT, P0 ;  /* 0x0000000b1100720c */ /* 0x000fe40003f06100 */
[----:B------:R-:W-:-:S02]  /*43c0*/  MOV R8, R0 ;  /* 0x0000000000087202 */ /* 0x000fc40000000f00 */
[----:B------:R-:W-:Y:S02]  /*43d0*/  SEL R3, R3, R13, P0 ;  /* 0x0000000d03037207 */ /* 0x000fe40000000000 */
[----:B------:R-:W-:Y:S02]  /*43e0*/  SEL R10, R10, R17, P0 ;  /* 0x000000110a0a7207 */ /* 0x000fe40000000000 */
[----:B------:R-:W-:Y:S02]  /*43f0*/  SEL R3, R3, 0xffffffff, P1 ;  /* 0xffffffff03037807 */ /* 0x000fe40000800000 */
[----:B------:R-:W-:Y:S01]  /*4400*/  SEL R10, R10, 0xffffffff, P1 ;  /* 0xffffffff0a0a7807 */ /* 0x000fe20000800000 */
[----:B------:R-:W-:Y:S06]  /*4410*/  RET.REL.NODEC R8 `(contiguous_reduce3_f16) ;  /* 0xffffffb808f87950 */ /* 0x000fec0003c3ffff */
.L_x_48:
        /* <DEDUP_REMOVED lines=14> */
.L_x_3178:


//--------------------- .text.contiguous_reduce22_f16 --------------------------
	.section	.text.contiguous_reduce22_f16,"ax",@progbits
	.align	128
        .global         contiguous_reduce22_f16
        .type           contiguous_reduce22_f16,@function
        .size           contiguous_reduce22_f16,(.L_x_3251 - contiguous_reduce22_f16)
        .other          contiguous_reduce22_f16,@"STO_CUDA_ENTRY STV_DEFAULT"
contiguous_reduce22_f16:
.text.contiguous_reduce22_f16:
[----:B------:R-:W-:Y:S01]  /*0000*/  LDC R1, c[0x0][0x37c] ;  /* 0x0000df00ff017b82 */ /* 0x000fe20000000800 */
[----:B------:R-:W0:Y:S07]  /*0010*/  S2R R0, SR_TID.X ;  /* 0x0000000000007919 */ /* 0x000e2e0000002100 */
[----:B------:R-:W1:Y:S01]  /*0020*/  S2UR UR6, SR_CTAID.X ;  /* 0x00000000000679c3 */ /* 0x000e620000002500 */
[----:B------:R-:W2:Y:S01]  /*0030*/  LDCU.64 UR8, c[0x0][0x390] ;  /* 0x00007200ff0877ac */ /* 0x000ea20008000a00 */
[----:B------:R-:W-:Y:S01]  /*0040*/  BSSY.RECONVERGENT B0, `(.L_x_49) ;  /* 0x0000030000007945 */ /* 0x000fe20003800200 */
[----:B------:R-:W-:Y:S01]  /*0050*/  UMOV UR4, 0x400 ;  /* 0x0000040000047882 */ /* 0x000fe20000000000 */
[----:B------:R-:W3:Y:S04]  /*0060*/  LDCU.64 UR12, c[0x0][0x358] ;  /* 0x00006b00ff0c77ac */ /* 0x000ee80008000a00 */
[----:B------:R-:W1:Y:S08]  /*0070*/  LDC R9, c[0x0][0x360] ;  /* 0x0000d800ff097b82 */ /* 0x000e700000000800 */
[----:B------:R-:W4:Y:S01]  /*0080*/  S2UR UR5, SR_CgaCtaId ;  /* 0x00000000000579c3 */ /* 0x000f220000008800 */
[----:B-1----:R-:W-:-:S05]  /*0090*/  IMAD R5, R9, UR6, RZ ;  /* 0x0000000609057c24 */ /* 0x002fca000f8e02ff */
[----:B0-----:R-:W-:Y:S01]  /*00a0*/  LEA R4, R5, R0, 0x1 ;  /* 0x0000000005047211 */ /* 0x001fe200078e08ff */
[----:B----4-:R-:W-:-:S03]  /*00b0*/  ULEA UR4, UR5, UR4, 0x18 ;  /* 0x0000000405047291 */ /* 0x010fc6000f8ec0ff */
[----:B------:R-:W-:-:S04]  /*00c0*/  IADD3 R8, PT, PT, R4, R9, RZ ;  /* 0x0000000904087210 */ /* 0x000fc80007ffe0ff */
[----:B--2---:R-:W-:Y:S02]  /*00d0*/  ISETP.GE.U32.AND P0, PT, R8, UR8, PT ;  /* 0x0000000808007c0c */ /* 0x004fe4000bf06070 */
[----:B------:R-:W-:Y:S02]  /*00e0*/  LEA R2, R0, UR4, 0x1 ;  /* 0x0000000400027c11 */ /* 0x000fe4000f8e08ff */
[----:B------:R-:W-:Y:S01]  /*00f0*/  ISETP.GE.U32.AND.EX P0, PT, RZ, UR9, PT, P0 ;  /* 0x00000009ff007c0c */ /* 0x000fe2000bf06100 */
[----:B------:R-:W0:Y:S02]  /*0100*/  LDCU UR4, c[0x0][0x360] ;  /* 0x00006c00ff0477ac */ /* 0x000e240008000800 */
[----:B------:R1:W-:Y:S10]  /*0110*/  STS.U16 [R2], RZ ;  /* 0x000000ff02007388 */ /* 0x0003f40000000400 */
[----:B-1-3--:R-:W-:Y:S05]  /*0120*/  @P0 BRA `(.L_x_50) ;  /* 0x0000000000540947 */ /* 0x00afea0003800000 */
[----:B------:R-:W1:Y:S01]  /*0130*/  S2R R3, SR_CTAID.Y ;  /* 0x0000000000037919 */ /* 0x000e620000002600 */
[----:B------:R-:W2:Y:S01]  /*0140*/  LDCU.64 UR10, c[0x0][0x388] ;  /* 0x00007100ff0a77ac */ /* 0x000ea20008000a00 */
[----:B------:R-:W-:Y:S01]  /*0150*/  HFMA2 R5, -RZ, RZ, 0, 0 ;  /* 0x00000000ff057431 */ /* 0x000fe200000001ff */
[----:B------:R-:W-:Y:S02]  /*0160*/  MOV R9, RZ ;  /* 0x000000ff00097202 */ /* 0x000fe40000000f00 */
[----:B-1----:R-:W-:-:S04]  /*0170*/  IMAD.WIDE.U32 R4, R3, UR8, R4 ;  /* 0x0000000803047c25 */ /* 0x002fc8000f8e0004 */
[C---:B------:R-:W-:Y:S01]  /*0180*/  IMAD R7, R3.reuse, UR9, RZ ;  /* 0x0000000903077c24 */ /* 0x040fe2000f8e02ff */
[----:B--2---:R-:W-:Y:S01]  /*0190*/  LEA R6, P0, R4, UR10, 0x1 ;  /* 0x0000000a04067c11 */ /* 0x004fe2000f8008ff */
[----:B------:R-:W-:-:S03]  /*01a0*/  IMAD.WIDE.U32 R8, R3, UR8, R8 ;  /* 0x0000000803087c25 */ /* 0x000fc6000f8e0008 */
[----:B------:R-:W-:Y:S02]  /*01b0*/  IADD3 R5, PT, PT, R5, R7, RZ ;  /* 0x0000000705057210 */ /* 0x000fe40007ffe0ff */
[----:B------:R-:W-:Y:S02]  /*01c0*/  IADD3 R3, PT, PT, R7, R9, RZ ;  /* 0x0000000907037210 */ /* 0x000fe40007ffe0ff */
[----:B------:R-:W-:Y:S02]  /*01d0*/  LEA R10, P1, R8, UR10, 0x1 ;  /* 0x0000000a080a7c11 */ /* 0x000fe4000f8208ff */
[----:B------:R-:W-:Y:S02]  /*01e0*/  LEA.HI.X R7, R4, UR11, R5, 0x1, P0 ;  /* 0x0000000b04077c11 */ /* 0x000fe400080f0c05 */
[----:B------:R-:W-:-:S03]  /*01f0*/  LEA.HI.X R11, R8, UR11, R3, 0x1, P1 ;  /* 0x0000000b080b7c11 */ /* 0x000fc600088f0c03 */
[----:B------:R-:W2:Y:S04]  /*0200*/  LDG.E.U16 R6, desc[UR12][R6.64] ;  /* 0x0000000c06067981 */ /* 0x000ea8000c1e1500 */
[----:B------:R-:W3:Y:S01]  /*0210*/  LDG.E.U16 R10, desc[UR12][R10.64] ;  /* 0x0000000c0a0a7981 */ /* 0x000ee2000c1e1500 */
[----:B--2---:R-:W-:Y:S02]  /*0220*/  HADD2.F32 R3, -RZ, R6.H0_H0 ;  /* 0x20000006ff037230 */ /* 0x004fe40000004100 */
[----:B---3--:R-:W-:-:S05]  /*0230*/  HADD2.F32 R4, -RZ, R10.H0_H0 ;  /* 0x2000000aff047230 */ /* 0x008fca0000004100 */
[----:B------:R-:W-:-:S05]  /*0240*/  FADD R3, |R3|, |R4| ;  /* 0x4000000403037221 */ /* 0x000fca0000000200 */
[----:B------:R-:W-:-:S05]  /*0250*/  F2FP.F16.F32.PACK_AB R3, RZ, R3 ;  /* 0x00000003ff03723e */ /* 0x000fca00000000ff */
[----:B------:R2:W-:Y:S01]  /*0260*/  STS.U16 [R2], R3 ;  /* 0x0000000302007388 */ /* 0x0005e20000000400 */
[----:B------:R-:W-:Y:S05]  /*0270*/  BRA `(.L_x_51) ;  /* 0x0000000000307947 */ /* 0x000fea0003800000 */
.L_x_50:
[----:B------:R-:W-:-:S04]  /*0280*/  ISETP.GE.U32.AND P0, PT, R4, UR8, PT ;  /* 0x0000000804007c0c */ /* 0x000fc8000bf06070 */
[----:B------:R-:W-:-:S13]  /*0290*/  ISETP.GE.U32.AND.EX P0, PT, RZ, UR9, PT, P0 ;  /* 0x00000009ff007c0c */ /* 0x000fda000bf06100 */
[----:B------:R-:W-:Y:S05]  /*02a0*/  @P0 BRA `(.L_x_51) ;  /* 0x0000000000240947 */ /* 0x000fea0003800000 */
[----:B------:R-:W1:Y:S01]  /*02b0*/  S2R R3, SR_CTAID.Y ;  /* 0x0000000000037919 */ /* 0x000e620000002600 */
[----:B------:R-:W2:Y:S01]  /*02c0*/  LDCU.64 UR10, c[0x0][0x388] ;  /* 0x00007100ff0a77ac */ /* 0x000ea20008000a00 */
[----:B------:R-:W-:-:S03]  /*02d0*/  HFMA2 R5, -RZ, RZ, 0, 0 ;  /* 0x00000000ff057431 */ /* 0x000fc600000001ff */
[----:B-1----:R-:W-:-:S04]  /*02e0*/  IMAD.WIDE.U32 R4, R3, UR8, R4 ;  /* 0x0000000803047c25 */ /* 0x002fc8000f8e0004 */
[----:B------:R-:W-:Y:S01]  /*02f0*/  IMAD R3, R3, UR9, R5 ;  /* 0x0000000903037c24 */ /* 0x000fe2000f8e0205 */
[----:B--2---:R-:W-:-:S04]  /*0300*/  LEA R6, P0, R4, UR10, 0x1 ;  /* 0x0000000a04067c11 */ /* 0x004fc8000f8008ff */
[----:B------:R-:W-:-:S06]  /*0310*/  LEA.HI.X R7, R4, UR11, R3, 0x1, P0 ;  /* 0x0000000b04077c11 */ /* 0x000fcc00080f0c03 */
[----:B------:R-:W2:Y:S04]  /*0320*/  LDG.E.U16 R7, desc[UR12][R6.64] ;  /* 0x0000000c06077981 */ /* 0x000ea8000c1e1500 */
[----:B--2---:R1:W-:Y:S02]  /*0330*/  STS.U16 [R2], R7 ;  /* 0x0000000702007388 */ /* 0x0043e40000000400 */
.L_x_51:
[----:B0-----:R-:W-:Y:S05]  /*0340*/  BSYNC.RECONVERGENT B0 ;  /* 0x0000000000007941 */ /* 0x001fea0003800200 */
.L_x_49:
[----:B------:R-:W-:Y:S01]  /*0350*/  BAR.SYNC.DEFER_BLOCKING 0x0 ;  /* 0x0000000000007b1d */ /* 0x000fe20000010000 */
[----:B------:R-:W-:-:S09]  /*0360*/  UISETP.GE.U32.AND UP0, UPT, UR4, 0x42, UPT ;  /* 0x000000420400788c */ /* 0x000fd2000bf06070 */
[----:B------:R-:W-:Y:S05]  /*0370*/  BRA.U !UP0, `(.L_x_52) ;  /* 0x0000000108447547 */ /* 0x000fea000b800000 */
.L_x_55:
[----:B------:R-:W-:Y:S01]  /*0380*/  USHF.R.U32.HI UR5, URZ, 0x1, UR4 ;  /* 0x00000001ff057899 */ /* 0x000fe20008011604 */
[----:B------:R-:W-:Y:S05]  /*0390*/  BSSY.RECONVERGENT B0, `(.L_x_53) ;  /* 0x000000b000007945 */ /* 0x000fea0003800200 */
[----:B------:R-:W-:-:S13]  /*03a0*/  ISETP.GE.U32.AND P0, PT, R0, UR5, PT ;  /* 0x0000000500007c0c */ /* 0x000fda000bf06070 */
[----:B0-----:R-:W-:Y:S05]  /*03b0*/  @P0 BRA `(.L_x_54) ;  /* 0x0000000000200947 */ /* 0x001fea0003800000 */
[----:B------:R-:W-:Y:S01]  /*03c0*/  ULOP3.LUT UR7, UR4, 0x7fe, URZ, 0xc0, !UPT ;  /* 0x000007fe04077892 */ /* 0x000fe2000f8ec0ff */
[----:B--2---:R-:W0:Y:S08]  /*03d0*/  LDS.U16 R3, [R2] ;  /* 0x0000000002037984 */ /* 0x004e300000000400 */
[----:B------:R-:W2:Y:S01]  /*03e0*/  LDS.U16 R4, [R2+UR7] ;  /* 0x0000000702047984 */ /* 0x000ea20008000400 */
[----:B0-----:R-:W-:-:S02]  /*03f0*/  HADD2.F32 R3, -RZ, R3.H0_H0 ;  /* 0x20000003ff037230 */ /* 0x001fc40000004100 */
[----:B--2---:R-:W-:-:S05]  /*0400*/  HADD2.F32 R4, -RZ, R4.H0_H0 ;  /* 0x20000004ff047230 */ /* 0x004fca0000004100 */
[----:B------:R-:W-:-:S05]  /*0410*/  FADD R3, |R3|, |R4| ;  /* 0x4000000403037221 */ /* 0x000fca0000000200 */
[----:B------:R-:W-:-:S05]  /*0420*/  F2FP.F16.F32.PACK_AB R3, RZ, R3 ;  /* 0x00000003ff03723e */ /* 0x000fca00000000ff */
[----:B------:R0:W-:Y:S02]  /*0430*/  STS.U16 [R2], R3 ;  /* 0x0000000302007388 */ /* 0x0001e40000000400 */
.L_x_54:
[----:B------:R-:W-:Y:S05]  /*0440*/  BSYNC.RECONVERGENT B0 ;  /* 0x0000000000007941 */ /* 0x000fea0003800200 */
.L_x_53:
[----:B------:R-:W-:Y:S01]  /*0450*/  BAR.SYNC.DEFER_BLOCKING 0x0 ;  /* 0x0000000000007b1d */ /* 0x000fe20000010000 */
[----:B------:R-:W-:-:S05]  /*0460*/  UISETP.GT.U32.AND UP0, UPT, UR4, 0x83, UPT ;  /* 0x000000830400788c */ /* 0x000fca000bf04070 */
[----:B------:R-:W-:-:S04]  /*0470*/  UMOV UR4, UR5 ;  /* 0x0000000500047c82 */ /* 0x000fc80008000000 */
[----:B------:R-:W-:Y:S05]  /*0480*/  BRA.U UP0, `(.L_x_55) ;  /* 0xfffffffd00bc7547 */ /* 0x000fea000b83ffff */
.L_x_52:
[----:B------:R-:W-:-:S13]  /*0490*/  ISETP.GT.U32.AND P0, PT, R0, 0x1f, PT ;  /* 0x0000001f0000780c */ /* 0x000fda0003f04070 */
[----:B------:R-:W-:Y:S05]  /*04a0*/  @P0 EXIT ;  /* 0x000000000000094d */ /* 0x000fea0003800000 */
[----:B0-2---:R-:W0:Y:S01]  /*04b0*/  LDS.U16 R3, [R2] ;  /* 0x0000000002037984 */ /* 0x005e220000000400 */
[----:B------:R-:W-:-:S03]  /*04c0*/  ISETP.NE.AND P0, PT, R0, RZ, PT ;  /* 0x000000ff0000720c */ /* 0x000fc60003f05270 */
[----:B------:R-:W2:Y:S04]  /*04d0*/  LDS.U16 R4, [R2+0x40] ;  /* 0x0000400002047984 */ /* 0x000ea80000000400 */
[----:B------:R-:W3:Y:S04]  /*04e0*/  LDS.U16 R5, [R2+0x20] ;  /* 0x0000200002057984 */ /* 0x000ee80000000400 */
[----:B------:R-:W4:Y:S04]  /*04f0*/  LDS.U16 R6, [R2+0x10] ;  /* 0x0000100002067984 */ /* 0x000f280000000400 */
[----:B-1----:R-:W1:Y:S04]  /*0500*/  LDS.U16 R7, [R2+0x8] ;  /* 0x0000080002077984 */ /* 0x002e680000000400 */
[----:B------:R-:W5:Y:S04]  /*0510*/  LDS.U16 R8, [R2+0x4] ;  /* 0x0000040002087984 */ /* 0x000f680000000400 */
[----:B------:R-:W5:Y:S01]  /*0520*/  LDS.U16 R9, [R2+0x2] ;  /* 0x0000020002097984 */ /* 0x000f620000000400 */
[----:B0-----:R-:W-:-:S02]  /*0530*/  HADD2.F32 R3, -RZ, R3.H0_H0 ;  /* 0x20000003ff037230 */ /* 0x001fc40000004100 */
[----:B--2---:R-:W-:Y:S02]  /*0540*/  HADD2.F32 R4, -RZ, R4.H0_H0 ;  /* 0x20000004ff047230 */ /* 0x004fe40000004100 */
[----:B---3--:R-:W-:-:S03]  /*0550*/  HADD2.F32 R5, -RZ, R5.H0_H0 ;  /* 0x20000005ff057230 */ /* 0x008fc60000004100 */
[----:B------:R-:W-:Y:S01]  /*0560*/  FADD R3, |R3|, |R4| ;  /* 0x4000000403037221 */ /* 0x000fe20000000200 */
[----:B----4-:R-:W-:-:S04]  /*0570*/  HADD2.F32 R6, -RZ, R6.H0_H0 ;  /* 0x20000006ff067230 */ /* 0x010fc80000004100 */
[----:B------:R-:W-:Y:S01]  /*0580*/  F2FP.F16.F32.PACK_AB R3, RZ, R3 ;  /* 0x00000003ff03723e */ /* 0x000fe200000000ff */
[----:B-1----:R-:W-:-:S04]  /*0590*/  HADD2.F32 R7, -RZ, R7.H0_H0 ;  /* 0x20000007ff077230 */ /* 0x002fc80000004100 */
[----:B------:R-:W-:Y:S01]  /*05a0*/  HADD2.F32 R4, -RZ, R3.H0_H0 ;  /* 0x20000003ff047230 */ /* 0x000fe20000004100 */
[----:B------:R0:W-:Y:S01]  /*05b0*/  STS.U16 [R2], R3 ;  /* 0x0000000302007388 */ /* 0x0001e20000000400 */
[----:B-----5:R-:W-:-:S03]  /*05c0*/  HADD2.F32 R8, -RZ, R8.H0_H0 ;  /* 0x20000008ff087230 */ /* 0x020fc60000004100 */
[----:B------:R-:W-:Y:S01]  /*05d0*/  FADD R4, |R4|, |R5| ;  /* 0x4000000504047221 */ /* 0x000fe20000000200 */
[----:B------:R-:W-:-:S04]  /*05e0*/  HADD2.F32 R9, -RZ, R9.H0_H0 ;  /* 0x20000009ff097230 */ /* 0x000fc80000004100 */
[----:B------:R-:W-:-:S05]  /*05f0*/  F2FP.F16.F32.PACK_AB R4, RZ, R4 ;  /* 0x00000004ff04723e */ /* 0x000fca00000000ff */
[----:B------:R-:W-:Y:S01]  /*0600*/  HADD2.F32 R5, -RZ, R4.H0_H0 ;  /* 0x20000004ff057230 */ /* 0x000fe20000004100 */
[----:B------:R0:W-:Y:S04]  /*0610*/  STS.U16 [R2], R4 ;  /* 0x0000000402007388 */ /* 0x0001e80000000400 */
[----:B------:R-:W-:-:S05]  /*0620*/  FADD R5, |R5|, |R6| ;  /* 0x4000000605057221 */ /* 0x000fca0000000200 */
        /* <DEDUP_REMOVED lines=13> */
[----:B------:R0:W-:Y:S01]  /*0700*/  STS.U16 [R2], R8 ;  /* 0x0000000802007388 */ /* 0x0001e20000000400 */
[----:B------:R-:W-:Y:S05]  /*0710*/  @P0 EXIT ;  /* 0x000000000000094d */ /* 0x000fea0003800000 */
[----:B------:R-:W1:Y:S01]  /*0720*/  S2UR UR5, SR_CgaCtaId ;  /* 0x00000000000579c3 */ /* 0x000e620000008800 */
[----:B------:R-:W-:Y:S01]  /*0730*/  UMOV UR4, 0x400 ;  /* 0x0000040000047882 */ /* 0x000fe20000000000 */
[----:B------:R-:W2:Y:S01]  /*0740*/  LDCU.64 UR8, c[0x0][0x398] ;  /* 0x00007300ff0877ac */ /* 0x000ea20008000a00 */
[----:B------:R-:W3:Y:S05]  /*0750*/  LDCU.64 UR10, c[0x0][0x380] ;  /* 0x00007000ff0a77ac */ /* 0x000eea0008000a00 */
[----:B------:R-:W2:Y:S01]  /*0760*/  S2UR UR7, SR_CTAID.Y ;  /* 0x00000000000779c3 */ /* 0x000ea20000002600 */
[----:B-1----:R-:W-:-:S03]  /*0770*/  ULEA UR4, UR5, UR4, 0x18 ;  /* 0x0000000405047291 */ /* 0x002fc6000f8ec0ff */
[----:B------:R-:W-:-:S06]  /*0780*/  UMOV UR5, URZ ;  /* 0x000000ff00057c82 */ /* 0x000fcc0008000000 */
[----:B0-----:R-:W0:Y:S01]  /*0790*/  LDS.U16 R5, [UR4] ;  /* 0x00000004ff057984 */ /* 0x001e220008000400 */
[----:B------:R-:W-:Y:S02]  /*07a0*/  UMOV UR4, UR6 ;  /* 0x0000000600047c82 */ /* 0x000fe40008000000 */
[----:B--2---:R-:W-:-:S04]  /*07b0*/  UIMAD.WIDE.U32 UR4, UR7, UR8, UR4 ;  /* 0x00000008070472a5 */ /* 0x004fc8000f8e0004 */
[----:B------:R-:W-:Y:S02]  /*07c0*/  UIMAD UR7, UR7, UR9, UR5 ;  /* 0x00000009070772a4 */ /* 0x000fe4000f8e0205 */
[----:B---3--:R-:W-:-:S04]  /*07d0*/  ULEA UR5, UP0, UR4, UR10, 0x1 ;  /* 0x0000000a04057291 */ /* 0x008fc8000f8008ff */
[----:B------:R-:W-:Y:S02]  /*07e0*/  ULEA.HI.X UR4, UR4, UR11, UR7, 0x1, UP0 ;  /* 0x0000000b04047291 */ /* 0x000fe400080f0c07 */
[----:B------:R-:W-:-:S04]  /*07f0*/  MOV R2, UR5 ;  /* 0x0000000500027c02 */ /* 0x000fc80008000f00 */
[----:B------:R-:W-:-:S05]  /*0800*/  MOV R3, UR4 ;  /* 0x0000000400037c02 */ /* 0x000fca0008000f00 */
[----:B0-----:R-:W-:Y:S01]  /*0810*/  STG.E.U16 desc[UR12][R2.64], R5 ;  /* 0x0000000502007986 */ /* 0x001fe2000c10150c */
[----:B------:R-:W-:Y:S05]  /*0820*/  EXIT ;  /* 0x000000000000794d */ /* 0x000fea0003800000 */
.L_x_56:
        /* <DEDUP_REMOVED lines=13> */
.L_x_3251:


//--------------------- .text.contiguous_reduce2_f16 --------------------------
	.section	.text.contiguous_reduce2_f16,"ax",@progbits
	.align	128
        .global         contiguous_reduce2_f16
        .type           contiguous_reduce2_f16,@function
        .size           contiguous_reduce2_f16,(.L_x_3180 - contiguous_reduce2_f16)
        .other          contiguous_reduce2_f16,@"STO_CUDA_ENTRY STV_DEFAULT"
contiguous_reduce2_f16:
.text.contiguous_reduce2_f16:
[----:B------:R-:W-:Y:S01]  /*0000*/  LDC R1, c[0x0][0x37c] ;  /* 0x0000df00ff017b82 */ /* 0x000fe20000000800 */
[----:B------:R-:W0:Y:S07]  /*0010*/  S2R R0, SR_TID.X ;  /* 0x0000000000007919 */ /* 0x000e2e0000002100 */
[----:B------:R-:W1:Y:S01]  /*0020*/  S2UR UR6, SR_CTAID.X ;  /* 0x00000000000679c3 */ /* 0x000e620000002500 */
[----:B------:R-:W2:Y:S01]  /*0030*/  LDCU.64 UR8, c[0x0][0x3a8] ;  /* 0x00007500ff0877ac */ /* 0x000ea20008000a00 */
[----:B------:R-:W-:Y:S01]  /*0040*/  BSSY.RECONVERGENT B0, `(.L_x_57) ;  /* 0x0000669000007945 */ /* 0x000fe20003800200 */
[----:B------:R-:W-:Y:S01]  /*0050*/  UMOV UR4, 0x400 ;  /* 0x0000040000047882 */ /* 0x000fe20000000000 */
[----:B------:R-:W3:Y:S04]  /*0060*/  LDCU.64 UR10, c[0x0][0x388] ;  /* 0x00007100ff0a77ac */ /* 0x000ee80008000a00 */
[----:B------:R-:W1:Y:S01]  /*0070*/  LDC R19, c[0x0][0x360] ;  /* 0x0000d800ff137b82 */ /* 0x000e620000000800 */
[----:B------:R-:W4:Y:S07]  /*0080*/  LDCU.64 UR12, c[0x0][0x358] ;  /* 0x00006b00ff0c77ac */ /* 0x000f2e0008000a00 */
[----:B------:R-:W5:Y:S08]  /*0090*/  S2UR UR5, SR_CgaCtaId ;  /* 0x00000000000579c3 */ /* 0x000f700000008800 */
[----:B------:R-:W4:Y:S01]  /*00a0*/  LDC R6, c[0x0][0x3a0] ;  /* 0x0000e800ff067b82 */ /* 0x000f220000000800 */
[----:B---3--:R-:W-:Y:S01]  /*00b0*/  MOV R12, UR10 ;  /* 0x0000000a000c7c02 */ /* 0x008fe20008000f00 */
[----:B------:R-:W-:-:S02]  /*00c0*/  IMAD.U32 R7, RZ, RZ, UR11 ;  /* 0x0000000bff077e24 */ /* 0x000fc4000f8e00ff */
[----:B-1----:R-:W-:-:S05]  /*00d0*/  IMAD R9, R19, UR6, RZ ;  /* 0x0000000613097c24 */ /* 0x002fca000f8e02ff */
[----:B0-----:R-:W-:Y:S01]  /*00e0*/  LEA R8, R9, R0, 0x1 ;  /* 0x0000000009087211 */ /* 0x001fe200078e08ff */
[----:B-----5:R-:W-:-:S04]  /*00f0*/  ULEA UR4, UR5, UR4, 0x18 ;  /* 0x0000000405047291 */ /* 0x020fc8000f8ec0ff */
[----:B------:R-:W-:Y:S02]  /*0100*/  IMAD.IADD R18, R8, 0x1, R19 ;  /* 0x0000000108127824 */ /* 0x000fe400078e0213 */
[----:B------:R-:W-:-:S03]  /*0110*/  LEA R2, R0, UR4, 0x1 ;  /* 0x0000000400027c11 */ /* 0x000fc6000f8e08ff */
[----:B--2---:R-:W-:Y:S02]  /*0120*/  ISETP.GE.U32.AND P0, PT, R18, UR8, PT ;  /* 0x0000000812007c0c */ /* 0x004fe4000bf06070 */
[----:B----4-:R-:W-:Y:S01]  /*0130*/  IADD3 R14, PT, PT, R6, -0x1, RZ ;  /* 0xffffffff060e7810 */ /* 0x010fe20007ffe0ff */
[----:B------:R0:W-:Y:S01]  /*0140*/  STS.U16 [R2], RZ ;  /* 0x000000ff02007388 */ /* 0x0001e20000000400 */
[----:B------:R-:W-:Y:S01]  /*0150*/  ISETP.GE.U32.AND.EX P0, PT, RZ, UR9, PT, P0 ;  /* 0x00000009ff007c0c */ /* 0x000fe2000bf06100 */
[----:B------:R-:W1:-:S12]  /*0160*/  LDCU UR4, c[0x0][0x360] ;  /* 0x00006c00ff0477ac */ /* 0x000e580008000800 */
[----:B0-----:R-:W-:Y:S05]  /*0170*/  @P0 BRA `(.L_x_58) ;  /* 0x0000002c00bc0947 */ /* 0x001fea0003800000 */
[----:B------:R-:W0:Y:S01]  /*0180*/  S2R R3, SR_CTAID.Y ;  /* 0x0000000000037919 */ /* 0x000e220000002600 */
[----:B------:R-:W-:Y:S01]  /*0190*/  ISETP.GE.AND P0, PT, R14, RZ, PT ;  /* 0x000000ff0e00720c */ /* 0x000fe20003f06270 */
[----:B------:R-:W-:Y:S02]  /*01a0*/  HFMA2 R19, -RZ, RZ, 0, 0 ;  /* 0x00000000ff137431 */ /* 0x000fe400000001ff */
[----:B------:R-:W-:Y:S01]  /*01b0*/  IMAD.MOV.U32 R9, RZ, RZ, RZ ;  /* 0x000000ffff097224 */ /* 0x000fe200078e00ff */
[----:B------:R-:W-:Y:S02]  /*01c0*/  CS2R R12, SRZ ;  /* 0x00000000000c7805 */ /* 0x000fe4000001ff00 */
[----:B------:R-:W-:Y:S01]  /*01d0*/  CS2R R20, SRZ ;  /* 0x0000000000147805 */ /* 0x000fe2000001ff00 */
[----:B0-----:R-:W-:-:S04]  /*01e0*/  IMAD.WIDE.U32 R8, R3, UR8, R8 ;  /* 0x0000000803087c25 */ /* 0x001fc8000f8e0008 */
[----:B------:R-:W-:-:S04]  /*01f0*/  IMAD.WIDE.U32 R18, R3, UR8, R18 ;  /* 0x0000000803127c25 */ /* 0x000fc8000f8e0012 */
[----:B------:R-:W-:Y:S01]  /*0200*/  IMAD R7, R3, UR9, RZ ;  /* 0x0000000903077c24 */ /* 0x000fe2000f8e02ff */
[----:B------:R-:W-:Y:S06]  /*0210*/  @!P0 BRA `(.L_x_59) ;  /* 0x0000002c00608947 */ /* 0x000fec0003800000 */
[----:B------:R-:W-:Y:S01]  /*0220*/  IMAD.MOV.U32 R5, RZ, RZ, R14 ;  /* 0x000000ffff057224 */ /* 0x000fe200078e000e */
[----:B------:R-:W-:Y:S01]  /*0230*/  IADD3 R3, PT, PT, R9, R7, RZ ;  /* 0x0000000709037210 */ /* 0x000fe20007ffe0ff */
[----:B------:R-:W-:Y:S01]  /*0240*/  IMAD.MOV.U32 R4, RZ, RZ, R8 ;  /* 0x000000ffff047224 */ /* 0x000fe200078e0008 */
[----:B------:R-:W-:Y:S02]  /*0250*/  IADD3 R19, PT, PT, R7, R19, RZ ;  /* 0x0000001307137210 */ /* 0x000fe40007ffe0ff */
[----:B------:R-:W-:Y:S02]  /*0260*/  CS2R R20, SRZ ;  /* 0x0000000000147805 */ /* 0x000fe4000001ff00 */
[----:B------:R-:W-:Y:S02]  /*0270*/  ISETP.GE.U32.AND P0, PT, R5, 0x3, PT ;  /* 0x000000030500780c */ /* 0x000fe40003f06070 */
[----:B------:R-:W-:-:S11]  /*0280*/  CS2R R12, SRZ ;  /* 0x00000000000c7805 */ /* 0x000fd6000001ff00 */
[----:B------:R-:W-:Y:S05]  /*0290*/  @!P0 BRA `(.L_x_60) ;  /* 0x0000001800b08947 */ /* 0x000fea0003800000 */
[----:B------:R-:W0:Y:S01]  /*02a0*/  LDC.64 R14, c[0x0][0x390] ;  /* 0x0000e400ff0e7b82 */ /* 0x000e220000000a00 */
[C---:B------:R-:W-:Y:S01]  /*02b0*/  LOP3.LUT R7, R6.reuse, 0xfffffffc, RZ, 0xc0, !PT ;  /* 0xfffffffc06077812 */ /* 0x040fe200078ec0ff */
[----:B------:R-:W-:Y:S01]  /*02c0*/  VIADD R5, R6, 0xfffffffe ;  /* 0xfffffffe06057836 */ /* 0x000fe20000000000 */
[----:B------:R-:W-:Y:S02]  /*02d0*/  CS2R R20, SRZ ;  /* 0x0000000000147805 */ /* 0x000fe4000001ff00 */
[----:B------:R-:W-:-:S03]  /*02e0*/  IADD3 R6, PT, PT, -R7, RZ, RZ ;  /* 0x000000ff07067210 */ /* 0x000fc60007ffe1ff */
[----:B------:R-:W2:Y:S04]  /*02f0*/  LDC.64 R16, c[0x0][0x398] ;  /* 0x0000e600ff107b82 */ /* 0x000ea80000000a00 */
.L_x_85:
[----:B------:R-:W-:-:S04]  /*0300*/  VIADD R7, R5, 0x1 ;  /* 0x0000000105077836 */ /* 0x000fc80000000000 */
[----:B0-----:R-:W-:-:S06]  /*0310*/  IMAD.WIDE.U32 R22, R7, 0x8, R14 ;  /* 0x0000000807167825 */ /* 0x001fcc00078e000e */
[----:B------:R-:W3:Y:S01]  /*0320*/  LDG.E.64 R22, desc[UR12][R22.64] ;  /* 0x0000000c16167981 */ /* 0x000ee2000c1e1b00 */
[----:B------:R-:W-:Y:S01]  /*0330*/  IADD3 R6, PT, PT, R6, 0x4, RZ ;  /* 0x0000000406067810 */ /* 0x000fe20007ffe0ff */
[----:B------:R-:W-:Y:S03]  /*0340*/  BSSY.RECONVERGENT B1, `(.L_x_61) ;  /* 0x000002c000017945 */ /* 0x000fe60003800200 */
[----:B------:R-:W-:Y:S02]  /*0350*/  ISETP.NE.AND P1, PT, R6, RZ, PT ;  /* 0x000000ff0600720c */ /* 0x000fe40003f25270 */
[----:B---3--:R-:W-:-:S04]  /*0360*/  LOP3.LUT R8, R3, R23, RZ, 0xfc, !PT ;  /* 0x0000001703087212 */ /* 0x008fc800078efcff */
[----:B------:R-:W-:-:S13]  /*0370*/  ISETP.NE.U32.AND P0, PT, R8, RZ, PT ;  /* 0x000000ff0800720c */ /* 0x000fda0003f05070 */
[----:B------:R-:W-:Y:S05]  /*0380*/  @P0 BRA `(.L_x_62) ;  /* 0x00000000005c0947 */ /* 0x000fea0003800000 */
[----:B------:R-:W0:Y:S01]  /*0390*/  I2F.U32.RP R3, R22 ;  /* 0x0000001600037306 */ /* 0x000e220000209000 */
[----:B------:R-:W-:Y:S02]  /*03a0*/  IADD3 R11, PT, PT, RZ, -R22, RZ ;  /* 0x80000016ff0b7210 */ /* 0x000fe40007ffe0ff */
[----:B------:R-:W-:Y:S02]  /*03b0*/  ISETP.NE.U32.AND P3, PT, R22, RZ, PT ;  /* 0x000000ff1600720c */ /* 0x000fe40003f65070 */
[----:B------:R-:W-:-:S03]  /*03c0*/  MOV R37, RZ ;  /* 0x000000ff00257202 */ /* 0x000fc60000000f00 */
[----:B0-----:R-:W0:Y:S02]  /*03d0*/  MUFU.RCP R3, R3 ;  /* 0x0000000300037308 */ /* 0x001e240000001000 */
[----:B0-----:R-:W-:-:S06]  /*03e0*/  VIADD R8, R3, 0xffffffe ;  /* 0x0ffffffe03087836 */ /* 0x001fcc0000000000 */
[----:B------:R0:W3:Y:S02]  /*03f0*/  F2I.FTZ.U32.TRUNC.NTZ R9, R8 ;  /* 0x0000000800097305 */ /* 0x0000e4000021f000 */
[----:B0-----:R-:W-:Y:S02]  /*0400*/  IMAD.MOV.U32 R8, RZ, RZ, RZ ;  /* 0x000000ffff087224 */ /* 0x001fe400078e00ff */
[----:B---3--:R-:W-:-:S04]  /*0410*/  IMAD R11, R11, R9, RZ ;  /* 0x000000090b0b7224 */ /* 0x008fc800078e02ff */
        /* <DEDUP_REMOVED lines=14> */
.L_x_62:
[----:B------:R-:W-:Y:S01]  /*0500*/  IMAD.MOV.U32 R26, RZ, RZ, R4 ;  /* 0x000000ffff1a7224 */ /* 0x000fe200078e0004 */
[----:B------:R-:W-:Y:S01]  /*0510*/  MOV R11, R3 ;  /* 0x00000003000b7202 */ /* 0x000fe20000000f00 */
[----:B------:R-:W-:Y:S01]  /*0520*/  IMAD.MOV.U32 R10, RZ, RZ, R22 ;  /* 0x000000ffff0a7224 */ /* 0x000fe200078e0016 */
[----:B------:R-:W-:Y:S02]  /*0530*/  MOV R9, R23 ;  /* 0x0000001700097202 */ /* 0x000fe40000000f00 */
[----:B------:R-:W-:-:S07]  /*0540*/  MOV R8, 0x560 ;  /* 0x0000056000087802 */ /* 0x000fce0000000f00 */
[----:B-12---:R-:W-:Y:S05]  /*0550*/  CALL.REL.NOINC `($__internal_2_$__cuda_sm20_div_s64) ;  /* 0x0000006400987944 */ /* 0x006fea0003c00000 */
[----:B------:R-:W-:Y:S01]  /*0560*/  IADD3 R27, P0, PT, RZ, -R24, RZ ;  /* 0x80000018ff1b7210 */ /* 0x000fe20007f1e0ff */
[----:B------:R-:W-:Y:S01]  /*0570*/  IMAD.MOV.U32 R9, RZ, RZ, R3 ;  /* 0x000000ffff097224 */ /* 0x000fe200078e0003 */
[----:B------:R-:W-:Y:S01]  /*0580*/  MOV R8, R4 ;  /* 0x0000000400087202 */ /* 0x000fe20000000f00 */
[----:B------:R-:W-:Y:S01]  /*0590*/  IMAD.MOV.U32 R36, RZ, RZ, R24 ;  /* 0x000000ffff247224 */ /* 0x000fe200078e0018 */
[----:B------:R-:W-:Y:S01]  /*05a0*/  MOV R37, R25 ;  /* 0x0000001900257202 */ /* 0x000fe20000000f00 */
[----:B------:R-:W-:Y:S02]  /*05b0*/  IMAD.X R11, RZ, RZ, ~R25, P0 ;  /* 0x000000ffff0b7224 */ /* 0x000fe400000e0e19 */
[----:B------:R-:W-:-:S04]  /*05c0*/  IMAD.WIDE.U32 R8, R22, R27, R8 ;  /* 0x0000001b16087225 */ /* 0x000fc800078e0008 */
[----:B------:R-:W-:-:S04]  /*05d0*/  IMAD R11, R11, R22, RZ ;  /* 0x000000160b0b7224 */ /* 0x000fc800078e02ff */
[----:B------:R-:W-:-:S05]  /*05e0*/  IMAD R11, R23, R27, R11 ;  /* 0x0000001b170b7224 */ /* 0x000fca00078e020b */
[----:B------:R-:W-:-:S07]  /*05f0*/  IADD3 R9, PT, PT, R9, R11, RZ ;  /* 0x0000000b09097210 */ /* 0x000fce0007ffe0ff */
.L_x_63:
[----:B-1----:R-:W-:Y:S05]  /*0600*/  BSYNC.RECONVERGENT B1 ;  /* 0x0000000000017941 */ /* 0x002fea0003800200 */
.L_x_61:
[----:B--2---:R-:W-:-:S06]  /*0610*/  IMAD.WIDE.U32 R38, R7, 0x8, R16 ;  /* 0x0000000807267825 */ /* 0x004fcc00078e0010 */
[----:B------:R-:W2:Y:S01]  /*0620*/  LDG.E.64 R38, desc[UR12][R38.64] ;  /* 0x0000000c26267981 */ /* 0x000ea2000c1e1b00 */
[----:B------:R-:W-:Y:S01]  /*0630*/  LOP3.LUT R3, R19, R23, RZ, 0xfc, !PT ;  /* 0x0000001713037212 */ /* 0x000fe200078efcff */
[----:B------:R-:W-:Y:S03]  /*0640*/  BSSY.RECONVERGENT B1, `(.L_x_64) ;  /* 0x000002d000017945 */ /* 0x000fe60003800200 */
[----:B------:R-:W-:Y:S01]  /*0650*/  ISETP.NE.U32.AND P0, PT, R3, RZ, PT ;  /* 0x000000ff0300720c */ /* 0x000fe20003f05070 */
[-C--:B--2---:R-:W-:Y:S02]  /*0660*/  IMAD R4, R39, R8.reuse, RZ ;  /* 0x0000000827047224 */ /* 0x084fe400078e02ff */
[----:B------:R-:W-:-:S04]  /*0670*/  IMAD.WIDE.U32 R42, R38, R8, R12 ;  /* 0x00000008262a7225 */ /* 0x000fc800078e000c */
[----:B------:R-:W-:-:S04]  /*0680*/  IMAD R3, R38, R9, R4 ;  /* 0x0000000926037224 */ /* 0x000fc800078e0204 */
[----:B------:R-:W-:Y:S02]  /*0690*/  IMAD.IADD R3, R43, 0x1, R3 ;  /* 0x000000012b037824 */ /* 0x000fe400078e0203 */
[----:B------:R-:W-:Y:S05]  /*06a0*/  @P0 BRA `(.L_x_65) ;  /* 0x0000000000600947 */ /* 0x000fea0003800000 */
[----:B------:R-:W0:Y:S01]  /*06b0*/  I2F.U32.RP R10, R22 ;  /* 0x00000016000a7306 */ /* 0x000e220000209000 */
[----:B------:R-:W-:Y:S01]  /*06c0*/  IMAD.MOV R7, RZ, RZ, -R22 ;  /* 0x000000ffff077224 */ /* 0x000fe200078e0a16 */
[----:B------:R-:W-:Y:S01]  /*06d0*/  ISETP.NE.U32.AND P3, PT, R22, RZ, PT ;  /* 0x000000ff1600720c */ /* 0x000fe20003f65070 */
[----:B------:R-:W-:-:S05]  /*06e0*/  HFMA2 R23, -RZ, RZ, 0, 0 ;  /* 0x00000000ff177431 */ /* 0x000fca00000001ff */
        /* <DEDUP_REMOVED lines=17> */
[----:B------:R-:W-:Y:S02]  /*0800*/  IMAD R8, R22, R9, R18 ;  /* 0x0000000916087224 */ /* 0x000fe400078e0212 */
[----:B------:R-:W-:Y:S01]  /*0810*/  IMAD.MOV.U32 R22, RZ, RZ, R4 ;  /* 0x000000ffff167224 */ /* 0x000fe200078e0004 */
[----:B------:R-:W-:Y:S06]  /*0820*/  BRA `(.L_x_66) ;  /* 0x0000000000387947 */ /* 0x000fec0003800000 */
.L_x_65:
[----:B------:R-:W-:Y:S01]  /*0830*/  IMAD.MOV.U32 R26, RZ, RZ, R18 ;  /* 0x000000ffff1a7224 */ /* 0x000fe200078e0012 */
[----:B------:R-:W-:Y:S01]  /*0840*/  MOV R11, R19 ;  /* 0x00000013000b7202 */ /* 0x000fe20000000f00 */
[----:B------:R-:W-:Y:S01]  /*0850*/  IMAD.MOV.U32 R10, RZ, RZ, R22 ;  /* 0x000000ffff0a7224 */ /* 0x000fe200078e0016 */
[----:B------:R-:W-:Y:S02]  /*0860*/  MOV R9, R23 ;  /* 0x0000001700097202 */ /* 0x000fe40000000f00 */
[----:B------:R-:W-:-:S07]  /*0870*/  MOV R8, 0x890 ;  /* 0x0000089000087802 */ /* 0x000fce0000000f00 */
[----:B------:R-:W-:Y:S05]  /*0880*/  CALL.REL.NOINC `($__internal_2_$__cuda_sm20_div_s64) ;  /* 0x0000006000cc7944 */ /* 0x000fea0003c00000 */
[----:B------:R-:W-:-:S05]  /*0890*/  IADD3 R7, P0, PT, RZ, -R24, RZ ;  /* 0x80000018ff077210 */ /* 0x000fca0007f1e0ff */
[----:B------:R-:W-:-:S04]  /*08a0*/  IMAD.X R9, RZ, RZ, ~R25, P0 ;  /* 0x000000ffff097224 */ /* 0x000fc800000e0e19 */
[----:B------:R-:W-:Y:S02]  /*08b0*/  IMAD R4, R9, R22, RZ ;  /* 0x0000001609047224 */ /* 0x000fe400078e02ff */
[----:B------:R-:W-:-:S04]  /*08c0*/  IMAD.WIDE.U32 R8, R22, R7, R18 ;  /* 0x0000000716087225 */ /* 0x000fc800078e0012 */
[----:B------:R-:W-:Y:S01]  /*08d0*/  IMAD R7, R23, R7, R4 ;  /* 0x0000000717077224 */ /* 0x000fe200078e0204 */
[----:B------:R-:W-:Y:S01]  /*08e0*/  MOV R23, R25 ;  /* 0x0000001900177202 */ /* 0x000fe20000000f00 */
[----:B------:R-:W-:-:S03]  /*08f0*/  IMAD.MOV.U32 R22, RZ, RZ, R24 ;  /* 0x000000ffff167224 */ /* 0x000fc600078e0018 */
[----:B------:R-:W-:-:S07]  /*0900*/  IADD3 R7, PT, PT, R7, R9, RZ ;  /* 0x0000000907077210 */ /* 0x000fce0007ffe0ff */
.L_x_66:
[----:B------:R-:W-:Y:S05]  /*0910*/  BSYNC.RECONVERGENT B1 ;  /* 0x0000000000017941 */ /* 0x000fea0003800200 */
.L_x_64:
[----:B------:R-:W-:-:S06]  /*0920*/  IMAD.WIDE.U32 R18, R5, 0x8, R14 ;  /* 0x0000000805127825 */ /* 0x000fcc00078e000e */
[----:B------:R-:W2:Y:S01]  /*0930*/  LDG.E.64 R18, desc[UR12][R18.64] ;  /* 0x0000000c12127981 */ /* 0x000ea2000c1e1b00 */
[----:B------:R-:W-:Y:S01]  /*0940*/  IMAD R7, R7, R38, RZ ;  /* 0x0000002607077224 */ /* 0x000fe200078e02ff */
[----:B------:R-:W-:Y:S01]  /*0950*/  BSSY.RECONVERGENT B1, `(.L_x_67) ;  /* 0x000002e000017945 */ /* 0x000fe20003800200 */
[----:B------:R-:W-:-:S04]  /*0960*/  IMAD.WIDE.U32 R12, R38, R8, R20 ;  /* 0x00000008260c7225 */ /* 0x000fc800078e0014 */
[----:B------:R-:W-:-:S04]  /*0970*/  IMAD R7, R39, R8, R7 ;  /* 0x0000000827077224 */ /* 0x000fc800078e0207 */
[----:B------:R-:W-:Y:S01]  /*0980*/  IMAD.IADD R21, R13, 0x1, R7 ;  /* 0x000000010d157824 */ /* 0x000fe200078e0207 */
[----:B--2---:R-:W-:-:S04]  /*0990*/  LOP3.LUT R4, R37, R19, RZ, 0xfc, !PT ;  /* 0x0000001325047212 */ /* 0x004fc800078efcff */
[----:B------:R-:W-:-:S13]  /*09a0*/  ISETP.NE.U32.AND P0, PT, R4, RZ, PT ;  /* 0x000000ff0400720c */ /* 0x000fda0003f05070 */
        /* <DEDUP_REMOVED lines=24> */
.L_x_68:
[----:B------:R-:W-:Y:S01]  /*0b30*/  MOV R26, R36 ;  /* 0x00000024001a7202 */ /* 0x000fe20000000f00 */
[----:B------:R-:W-:Y:S01]  /*0b40*/  IMAD.MOV.U32 R11, RZ, RZ, R37 ;  /* 0x000000ffff0b7224 */ /* 0x000fe200078e0025 */
[----:B------:R-:W-:Y:S01]  /*0b50*/  MOV R10, R18 ;  /* 0x00000012000a7202 */ /* 0x000fe20000000f00 */
[----:B------:R-:W-:Y:S01]  /*0b60*/  IMAD.MOV.U32 R9, RZ, RZ, R19 ;  /* 0x000000ffff097224 */ /* 0x000fe200078e0013 */
[----:B------:R-:W-:-:S07]  /*0b70*/  MOV R8, 0xb90 ;  /* 0x00000b9000087802 */ /* 0x000fce0000000f00 */
[----:B------:R-:W-:Y:S05]  /*0b80*/  CALL.REL.NOINC `($__internal_2_$__cuda_sm20_div_s64) ;  /* 0x00000060000c7944 */ /* 0x000fea0003c00000 */
[-C--:B------:R-:W-:Y:S01]  /*0b90*/  IADD3 R11, P0, PT, RZ, -R24.reuse, RZ ;  /* 0x80000018ff0b7210 */ /* 0x080fe20007f1e0ff */
[----:B------:R-:W-:Y:S01]  /*0ba0*/  IMAD.MOV.U32 R8, RZ, RZ, R36 ;  /* 0x000000ffff087224 */ /* 0x000fe200078e0024 */
[----:B------:R-:W-:Y:S01]  /*0bb0*/  MOV R9, R37 ;  /* 0x0000002500097202 */ /* 0x000fe20000000f00 */
[----:B------:R-:W-:Y:S01]  /*0bc0*/  IMAD.MOV.U32 R39, RZ, RZ, R25 ;  /* 0x000000ffff277224 */ /* 0x000fe200078e0019 */
[----:B------:R-:W-:Y:S02]  /*0bd0*/  IADD3.X R7, PT, PT, RZ, ~R25, RZ, P0, !PT ;  /* 0x80000019ff077210 */ /* 0x000fe400007fe4ff */
[----:B------:R-:W-:Y:S01]  /*0be0*/  MOV R38, R24 ;  /* 0x0000001800267202 */ /* 0x000fe20000000f00 */
[----:B------:R-:W-:-:S04]  /*0bf0*/  IMAD.WIDE.U32 R8, R18, R11, R8 ;  /* 0x0000000b12087225 */ /* 0x000fc800078e0008 */
[----:B------:R-:W-:-:S04]  /*0c00*/  IMAD R7, R7, R18, RZ ;  /* 0x0000001207077224 */ /* 0x000fc800078e02ff */
[----:B------:R-:W-:-:S04]  /*0c10*/  IMAD R7, R19, R11, R7 ;  /* 0x0000000b13077224 */ /* 0x000fc800078e0207 */
[----:B------:R-:W-:-:S07]  /*0c20*/  IMAD.IADD R7, R9, 0x1, R7 ;  /* 0x0000000109077824 */ /* 0x000fce00078e0207 */
.L_x_69:
[----:B------:R-:W-:Y:S05]  /*0c30*/  BSYNC.RECONVERGENT B1 ;  /* 0x0000000000017941 */ /* 0x000fea0003800200 */
.L_x_67:
[----:B------:R-:W-:-:S06]  /*0c40*/  IMAD.WIDE.U32 R40, R5, 0x8, R16 ;  /* 0x0000000805287825 */ /* 0x000fcc00078e0010 */
[----:B------:R-:W2:Y:S01]  /*0c50*/  LDG.E.64 R40, desc[UR12][R40.64] ;  /* 0x0000000c28287981 */ /* 0x000ea2000c1e1b00 */
[----:B------:R-:W-:Y:S01]  /*0c60*/  LOP3.LUT R4, R23, R19, RZ, 0xfc, !PT ;  /* 0x0000001317047212 */ /* 0x000fe200078efcff */
[----:B------:R-:W-:Y:S01]  /*0c70*/  IMAD.MOV.U32 R37, RZ, RZ, R3 ;  /* 0x000000ffff257224 */ /* 0x000fe200078e0003 */
[----:B------:R-:W-:Y:S01]  /*0c80*/  MOV R36, R42 ;  /* 0x0000002a00247202 */ /* 0x000fe20000000f00 */
[----:B------:R-:W-:Y:S01]  /*0c90*/  BSSY.RECONVERGENT B1, `(.L_x_70) ;  /* 0x000002f000017945 */ /* 0x000fe20003800200 */
[----:B------:R-:W-:Y:S01]  /*0ca0*/  ISETP.NE.U32.AND P0, PT, R4, RZ, PT ;  /* 0x000000ff0400720c */ /* 0x000fe20003f05070 */
[-C--:B--2---:R-:W-:Y:S02]  /*0cb0*/  IMAD R9, R41, R8.reuse, RZ ;  /* 0x0000000829097224 */ /* 0x084fe400078e02ff */
[----:B------:R-:W-:-:S04]  /*0cc0*/  IMAD.WIDE.U32 R36, R40, R8, R36 ;  /* 0x0000000828247225 */ /* 0x000fc800078e0024 */
[----:B------:R-:W-:-:S05]  /*0cd0*/  IMAD R7, R40, R7, R9 ;  /* 0x0000000728077224 */ /* 0x000fca00078e0209 */
[----:B------:R-:W-:Y:S01]  /*0ce0*/  IADD3 R7, PT, PT, R37, R7, RZ ;  /* 0x0000000725077210 */ /* 0x000fe20007ffe0ff */
[----:B------:R-:W-:Y:S06]  /*0cf0*/  @P0 BRA `(.L_x_71) ;  /* 0x00000000005c0947 */ /* 0x000fec0003800000 */
[----:B------:R-:W0:Y:S01]  /*0d00*/  I2F.U32.RP R4, R18 ;  /* 0x0000001200047306 */ /* 0x000e220000209000 */
[----:B------:R-:W-:Y:S01]  /*0d10*/  IADD3 R3, PT, PT, RZ, -R18, RZ ;  /* 0x80000012ff037210 */ /* 0x000fe20007ffe0ff */
[----:B------:R-:W-:Y:S01]  /*0d20*/  HFMA2 R43, -RZ, RZ, 0, 0 ;  /* 0x00000000ff2b7431 */ /* 0x000fe200000001ff */
[----:B------:R-:W-:-:S05]  /*0d30*/  ISETP.NE.U32.AND P3, PT, R18, RZ, PT ;  /* 0x000000ff1200720c */ /* 0x000fca0003f65070 */
[----:B0-----:R-:W0:Y:S02]  /*0d40*/  MUFU.RCP R4, R4 ;  /* 0x0000000400047308 */ /* 0x001e240000001000 */
[----:B0-----:R-:W-:-:S06]  /*0d50*/  VIADD R8, R4, 0xffffffe ;  /* 0x0ffffffe04087836 */ /* 0x001fcc0000000000 */
[----:B------:R0:W1:Y:S02]  /*0d60*/  F2I.FTZ.U32.TRUNC.NTZ R9, R8 ;  /* 0x0000000800097305 */ /* 0x000064000021f000 */
[----:B0-----:R-:W-:Y:S02]  /*0d70*/  IMAD.MOV.U32 R8, RZ, RZ, RZ ;  /* 0x000000ffff087224 */ /* 0x001fe400078e00ff */
[----:B-1----:R-:W-:-:S04]  /*0d80*/  IMAD R3, R3, R9, RZ ;  /* 0x0000000903037224 */ /* 0x002fc800078e02ff */
[----:B------:R-:W-:-:S04]  /*0d90*/  IMAD.HI.U32 R3, R9, R3, R8 ;  /* 0x0000000309037227 */ /* 0x000fc800078e0008 */
[----:B------:R-:W-:Y:S02]  /*0da0*/  IMAD.MOV.U32 R9, RZ, RZ, RZ ;  /* 0x000000ffff097224 */ /* 0x000fe400078e00ff */
[----:B------:R-:W-:-:S05]  /*0db0*/  IMAD.HI.U32 R42, R3, R22, RZ ;  /* 0x00000016032a7227 */ /* 0x000fca00078e00ff */
[----:B------:R-:W-:-:S05]  /*0dc0*/  IADD3 R3, PT, PT, -R42, RZ, RZ ;  /* 0x000000ff2a037210 */ /* 0x000fca0007ffe1ff */
[----:B------:R-:W-:-:S05]  /*0dd0*/  IMAD R3, R18, R3, R22 ;  /* 0x0000000312037224 */ /* 0x000fca00078e0216 */
[----:B------:R-:W-:-:S13]  /*0de0*/  ISETP.GE.U32.AND P0, PT, R3, R18, PT ;  /* 0x000000120300720c */ /* 0x000fda0003f06070 */
[----:B------:R-:W-:Y:S01]  /*0df0*/  @P0 IMAD.IADD R3, R3, 0x1, -R18 ;  /* 0x0000000103030824 */ /* 0x000fe200078e0a12 */
[----:B------:R-:W-:-:S04]  /*0e00*/  @P0 IADD3 R42, PT, PT, R42, 0x1, RZ ;  /* 0x000000012a2a0810 */ /* 0x000fc80007ffe0ff */
[----:B------:R-:W-:-:S13]  /*0e10*/  ISETP.GE.U32.AND P2, PT, R3, R18, PT ;  /* 0x000000120300720c */ /* 0x000fda0003f46070 */
[----:B------:R-:W-:Y:S01]  /*0e20*/  @P2 VIADD R42, R42, 0x1 ;  /* 0x000000012a2a2836 */ /* 0x000fe20000000000 */
[----:B------:R-:W-:-:S04]  /*0e30*/  @!P3 LOP3.LUT R42, RZ, R18, RZ, 0x33, !PT ;  /* 0x00000012ff2ab212 */ /* 0x000fc800078e33ff */
[----:B------:R-:W-:-:S05]  /*0e40*/  IADD3 R3, PT, PT, -R42, RZ, RZ ;  /* 0x000000ff2a037210 */ /* 0x000fca0007ffe1ff */
[----:B------:R-:W-:Y:S01]  /*0e50*/  IMAD R3, R18, R3, R22 ;  /* 0x0000000312037224 */ /* 0x000fe200078e0216 */
[----:B------:R-:W-:Y:S06]  /*0e60*/  BRA `(.L_x_72) ;  /* 0x0000000000447947 */ /* 0x000fec0003800000 */
.L_x_71:
[----:B------:R-:W-:Y:S01]  /*0e70*/  IMAD.MOV.U32 R26, RZ, RZ, R22 ;  /* 0x000000ffff1a7224 */ /* 0x000fe200078e0016 */
[----:B------:R-:W-:Y:S01]  /*0e80*/  MOV R11, R23 ;  /* 0x00000017000b7202 */ /* 0x000fe20000000f00 */
[----:B------:R-:W-:Y:S01]  /*0e90*/  IMAD.MOV.U32 R10, RZ, RZ, R18 ;  /* 0x000000ffff0a7224 */ /* 0x000fe200078e0012 */
[----:B------:R-:W-:Y:S02]  /*0ea0*/  MOV R9, R19 ;  /* 0x0000001300097202 */ /* 0x000fe40000000f00 */
[----:B------:R-:W-:-:S07]  /*0eb0*/  MOV R8, 0xed0 ;  /* 0x00000ed000087802 */ /* 0x000fce0000000f00 */
[----:B------:R-:W-:Y:S05]  /*0ec0*/  CALL.REL.NOINC `($__internal_2_$__cuda_sm20_div_s64) ;  /* 0x0000005c003c7944 */ /* 0x000fea0003c00000 */
[----:B------:R-:W-:Y:S01]  /*0ed0*/  IADD3 R3, P0, PT, RZ, -R24, RZ ;  /* 0x80000018ff037210 */ /* 0x000fe20007f1e0ff */
[--C-:B------:R-:W-:Y:S01]  /*0ee0*/  IMAD.MOV.U32 R43, RZ, RZ, R25.reuse ;  /* 0x000000ffff2b7224 */ /* 0x100fe200078e0019 */
[----:B------:R-:W-:Y:S02]  /*0ef0*/  MOV R8, R22 ;  /* 0x0000001600087202 */ /* 0x000fe40000000f00 */
[----:B------:R-:W-:Y:S01]  /*0f00*/  MOV R42, R24 ;  /* 0x00000018002a7202 */ /* 0x000fe20000000f00 */
[----:B------:R-:W-:-:S04]  /*0f10*/  IMAD.X R9, RZ, RZ, ~R25, P0 ;  /* 0x000000ffff097224 */ /* 0x000fc800000e0e19 */
[----:B------:R-:W-:Y:S02]  /*0f20*/  IMAD R4, R9, R18, RZ ;  /* 0x0000001209047224 */ /* 0x000fe400078e02ff */
[----:B------:R-:W-:Y:S02]  /*0f30*/  IMAD.MOV.U32 R9, RZ, RZ, R23 ;  /* 0x000000ffff097224 */ /* 0x000fe400078e0017 */
[-C--:B------:R-:W-:Y:S02]  /*0f40*/  IMAD R19, R19, R3.reuse, R4 ;  /* 0x0000000313137224 */ /* 0x080fe400078e0204 */
[----:B------:R-:W-:-:S04]  /*0f50*/  IMAD.WIDE.U32 R8, R18, R3, R8 ;  /* 0x0000000312087225 */ /* 0x000fc800078e0008 */
[----:B------:R-:W-:Y:S01]  /*0f60*/  IMAD.IADD R9, R19, 0x1, R9 ;  /* 0x0000000113097824 */ /* 0x000fe200078e0209 */
[----:B------:R-:W-:-:S07]  /*0f70*/  MOV R3, R8 ;  /* 0x0000000800037202 */ /* 0x000fce0000000f00 */
.L_x_72:
[----:B------:R-:W-:Y:S05]  /*0f80*/  BSYNC.RECONVERGENT B1 ;  /* 0x0000000000017941 */ /* 0x000fea0003800200 */
.L_x_70:
[----:B------:R-:W-:-:S05]  /*0f90*/  IADD3 R13, PT, PT, R5, -0x1, RZ ;  /* 0xffffffff050d7810 */ /* 0x000fca0007ffe0ff */
[----:B------:R-:W-:-:S06]  /*0fa0*/  IMAD.WIDE.U32 R18, R13, 0x8, R14 ;  /* 0x000000080d127825 */ /* 0x000fcc00078e000e */
[----:B------:R-:W2:Y:S01]  /*0fb0*/  LDG.E.64 R18, desc[UR12][R18.64] ;  /* 0x0000000c12127981 */ /* 0x000ea2000c1e1b00 */
[----:B------:R-:W-:Y:S01]  /*0fc0*/  IMAD.MOV.U32 R20, RZ, RZ, R12 ;  /* 0x000000ffff147224 */ /* 0x000fe200078e000c */
[----:B------:R-:W-:Y:S01]  /*0fd0*/  BSSY.RECONVERGENT B1, `(.L_x_73) ;  /* 0x0000030000017945 */ /* 0x000fe20003800200 */
[----:B------:R-:W-:Y:S02]  /*0fe0*/  IMAD R9, R9, R40, RZ ;  /* 0x0000002809097224 */ /* 0x000fe400078e02ff */
[----:B------:R-:W-:-:S04]  /*0ff0*/  IMAD.WIDE.U32 R22, R40, R3, R20 ;  /* 0x0000000328167225 */ /* 0x000fc800078e0014 */
[----:B------:R-:W-:-:S05]  /*1000*/  IMAD R3, R41, R3, R9 ;  /* 0x0000000329037224 */ /* 0x000fca00078e0209 */
[----:B------:R-:W-:Y:S02]  /*1010*/  IADD3 R3, PT, PT, R23, R3, RZ ;  /* 0x0000000317037210 */ /* 0x000fe40007ffe0ff */
[----:B--2---:R-:W-:-:S04]  /*1020*/  LOP3.LUT R4, R39, R19, RZ, 0xfc, !PT ;  /* 0x0000001327047212 */ /* 0x004fc800078efcff */
[----:B------:R-:W-:-:S13]  /*1030*/  ISETP.NE.U32.AND P0, PT, R4, RZ, PT ;  /* 0x000000ff0400720c */ /* 0x000fda0003f05070 */
[----:B------:R-:W-:Y:S05]  /*1040*/  @P0 BRA `(.L_x_74) ;  /* 0x0000000000600947 */ /* 0x000fea0003800000 */
[----:B------:R-:W0:Y:S01]  /*1050*/  I2F.U32.RP R4, R18 ;  /* 0x0000001200047306 */ /* 0x000e220000209000 */
[----:B------:R-:W-:Y:S01]  /*1060*/  IADD3 R11, PT, PT, RZ, -R18, RZ ;  /* 0x80000012ff0b7210 */ /* 0x000fe20007ffe0ff */
[----:B------:R-:W-:Y:S01]  /*1070*/  IMAD.MOV.U32 R39, RZ, RZ, RZ ;  /* 0x000000ffff277224 */ /* 0x000fe200078e00ff */
        /* <DEDUP_REMOVED lines=19> */
[----:B------:R-:W-:Y:S01]  /*11b0*/  MOV R38, R10 ;  /* 0x0000000a00267202 */ /* 0x000fe20000000f00 */
[----:B------:R-:W-:Y:S06]  /*11c0*/  BRA `(.L_x_75) ;  /* 0x0000000000407947 */ /* 0x000fec0003800000 */
.L_x_74:
        /* <DEDUP_REMOVED lines=16> */
.L_x_75:
[----:B------:R-:W-:Y:S05]  /*12d0*/  BSYNC.RECONVERGENT B1 ;  /* 0x0000000000017941 */ /* 0x000fea0003800200 */
.L_x_73:
[----:B------:R-:W-:-:S06]  /*12e0*/  IMAD.WIDE.U32 R40, R13, 0x8, R16 ;  /* 0x000000080d287825 */ /* 0x000fcc00078e0010 */
[----:B------:R-:W2:Y:S01]  /*12f0*/  LDG.E.64 R40, desc[UR12][R40.64] ;  /* 0x0000000c28287981 */ /* 0x000ea2000c1e1b00 */
[----:B------:R-:W-:Y:S01]  /*1300*/  LOP3.LUT R4, R43, R19, RZ, 0xfc, !PT ;  /* 0x000000132b047212 */ /* 0x000fe200078efcff */
[----:B------:R-:W-:Y:S01]  /*1310*/  BSSY.RECONVERGENT B1, `(.L_x_76) ;  /* 0x0000031000017945 */ /* 0x000fe20003800200 */
[----:B------:R-:W-:Y:S02]  /*1320*/  MOV R37, R7 ;  /* 0x0000000700257202 */ /* 0x000fe40000000f00 */
        /* <DEDUP_REMOVED lines=30> */
.L_x_77:
[----:B------:R-:W-:Y:S01]  /*1510*/  IMAD.MOV.U32 R26, RZ, RZ, R42 ;  /* 0x000000ffff1a7224 */ /* 0x000fe200078e002a */
[----:B------:R-:W-:Y:S01]  /*1520*/  MOV R11, R43 ;  /* 0x0000002b000b7202 */ /* 0x000fe20000000f00 */
[----:B------:R-:W-:Y:S01]  /*1530*/  IMAD.MOV.U32 R10, RZ, RZ, R18 ;  /* 0x000000ffff0a7224 */ /* 0x000fe200078e0012 */
[----:B------:R-:W-:Y:S02]  /*1540*/  MOV R9, R19 ;  /* 0x0000001300097202 */ /* 0x000fe40000000f00 */
[----:B------:R-:W-:-:S07]  /*1550*/  MOV R8, 0x1570 ;  /* 0x0000157000087802 */ /* 0x000fce0000000f00 */
[----:B------:R-:W-:Y:S05]  /*1560*/  CALL.REL.NOINC `($__internal_2_$__cuda_sm20_div_s64) ;  /* 0x0000005400947944 */ /* 0x000fea0003c00000 */
[----:B------:R-:W-:Y:S02]  /*1570*/  IADD3 R7, P0, PT, RZ, -R24, RZ ;  /* 0x80000018ff077210 */ /* 0x000fe40007f1e0ff */
[----:B------:R-:W-:-:S03]  /*1580*/  MOV R8, R42 ;  /* 0x0000002a00087202 */ /* 0x000fc60000000f00 */
[----:B------:R-:W-:-:S04]  /*1590*/  IMAD.X R9, RZ, RZ, ~R25, P0 ;  /* 0x000000ffff097224 */ /* 0x000fc800000e0e19 */
[----:B------:R-:W-:Y:S02]  /*15a0*/  IMAD R4, R9, R18, RZ ;  /* 0x0000001209047224 */ /* 0x000fe400078e02ff */
[----:B------:R-:W-:Y:S02]  /*15b0*/  IMAD.MOV.U32 R9, RZ, RZ, R43 ;  /* 0x000000ffff097224 */ /* 0x000fe400078e002b */
[----:B------:R-:W-:Y:S01]  /*15c0*/  IMAD.WIDE.U32 R8, R18, R7, R8 ;  /* 0x0000000712087225 */ /* 0x000fe200078e0008 */
[----:B------:R-:W-:-:S03]  /*15d0*/  MOV R18, R24 ;  /* 0x0000001800127202 */ /* 0x000fc60000000f00 */
[----:B------:R-:W-:Y:S01]  /*15e0*/  IMAD R7, R19, R7, R4 ;  /* 0x0000000713077224 */ /* 0x000fe200078e0204 */
[----:B------:R-:W-:Y:S01]  /*15f0*/  MOV R43, R8 ;  /* 0x00000008002b7202 */ /* 0x000fe20000000f00 */
[----:B------:R-:W-:Y:S02]  /*1600*/  IMAD.MOV.U32 R19, RZ, RZ, R25 ;  /* 0x000000ffff137224 */ /* 0x000fe400078e0019 */
[----:B------:R-:W-:-:S07]  /*1610*/  IMAD.IADD R7, R7, 0x1, R9 ;  /* 0x0000000107077824 */ /* 0x000fce00078e0209 */
.L_x_78:
[----:B------:R-:W-:Y:S05]  /*1620*/  BSYNC.RECONVERGENT B1 ;  /* 0x0000000000017941 */ /* 0x000fea0003800200 */
.L_x_76:
[----:B------:R-:W-:-:S05]  /*1630*/  IADD3 R31, PT, PT, R5, -0x2, RZ ;  /* 0xfffffffe051f7810 */ /* 0x000fca0007ffe0ff */
[----:B------:R-:W-:-:S06]  /*1640*/  IMAD.WIDE.U32 R20, R31, 0x8, R14 ;  /* 0x000000081f147825 */ /* 0x000fcc00078e000e */
[----:B------:R-:W2:Y:S01]  /*1650*/  LDG.E.64 R20, desc[UR12][R20.64] ;  /* 0x0000000c14147981 */ /* 0x000ea2000c1e1b00 */
[----:B------:R-:W-:Y:S01]  /*1660*/  IMAD R7, R7, R40, RZ ;  /* 0x0000002807077224 */ /* 0x000fe200078e02ff */
[----:B------:R-:W-:Y:S01]  /*1670*/  BSSY.RECONVERGENT B1, `(.L_x_79) ;  /* 0x0000030000017945 */ /* 0x000fe20003800200 */
[----:B------:R-:W-:Y:S02]  /*1680*/  IMAD.MOV.U32 R23, RZ, RZ, R3 ;  /* 0x000000ffff177224 */ /* 0x000fe400078e0003 */
[-C--:B------:R-:W-:Y:S02]  /*1690*/  IMAD R7, R41, R43.reuse, R7 ;  /* 0x0000002b29077224 */ /* 0x080fe400078e0207 */
[----:B------:R-:W-:-:S05]  /*16a0*/  IMAD.WIDE.U32 R22, R40, R43, R22 ;  /* 0x0000002b28167225 */ /* 0x000fca00078e0016 */
[----:B------:R-:W-:Y:S02]  /*16b0*/  IADD3 R7, PT, PT, R23, R7, RZ ;  /* 0x0000000717077210 */ /* 0x000fe40007ffe0ff */
[----:B--2---:R-:W-:-:S04]  /*16c0*/  LOP3.LUT R4, R39, R21, RZ, 0xfc, !PT ;  /* 0x0000001527047212 */ /* 0x004fc800078efcff */
[----:B------:R-:W-:-:S13]  /*16d0*/  ISETP.NE.U32.AND P0, PT, R4, RZ, PT ;  /* 0x000000ff0400720c */ /* 0x000fda0003f05070 */
[----:B------:R-:W-:Y:S05]  /*16e0*/  @P0 BRA `(.L_x_80) ;  /* 0x00000000005c0947 */ /* 0x000fea0003800000 */
[----:B------:R-:W0:Y:S01]  /*16f0*/  I2F.U32.RP R3, R20 ;  /* 0x0000001400037306 */ /* 0x000e220000209000 */
[----:B------:R-:W-:Y:S02]  /*1700*/  IADD3 R11, PT, PT, RZ, -R20, RZ ;  /* 0x80000014ff0b7210 */ /* 0x000fe40007ffe0ff */
[----:B------:R-:W-:-:S05]  /*1710*/  ISETP.NE.U32.AND P3, PT, R20, RZ, PT ;  /* 0x000000ff1400720c */ /* 0x000fca0003f65070 */
[----:B0-----:R-:W0:Y:S02]  /*1720*/  MUFU.RCP R3, R3 ;  /* 0x0000000300037308 */ /* 0x001e240000001000 */
[----:B0-----:R-:W-:Y:S02]  /*1730*/  VIADD R8, R3, 0xffffffe ;  /* 0x0ffffffe03087836 */ /* 0x001fe40000000000 */
[----:B------:R-:W-:-:S04]  /*1740*/  IMAD.MOV.U32 R3, RZ, RZ, RZ ;  /* 0x000000ffff037224 */ /* 0x000fc800078e00ff */
        /* <DEDUP_REMOVED lines=11> */
[----:B------:R-:W-:-:S12]  /*1800*/  HFMA2 R9, -RZ, RZ, 0, 0 ;  /* 0x00000000ff097431 */ /* 0x000fd800000001ff */
[----:B------:R-:W-:Y:S01]  /*1810*/  @P2 VIADD R4, R4, 0x1 ;  /* 0x0000000104042836 */ /* 0x000fe20000000000 */
[----:B------:R-:W-:-:S04]  /*1820*/  @!P3 LOP3.LUT R4, RZ, R20, RZ, 0x33, !PT ;  /* 0x00000014ff04b212 */ /* 0x000fc800078e33ff */
[----:B------:R-:W-:-:S05]  /*1830*/  IADD3 R11, PT, PT, -R4, RZ, RZ ;  /* 0x000000ff040b7210 */ /* 0x000fca0007ffe1ff */
[----:B------:R-:W-:Y:S01]  /*1840*/  IMAD R11, R20, R11, R38 ;  /* 0x0000000b140b7224 */ /* 0x000fe200078e0226 */
[----:B------:R-:W-:Y:S06]  /*1850*/  BRA `(.L_x_81) ;  /* 0x0000000000447947 */ /* 0x000fec0003800000 */
.L_x_80:
[----:B------:R-:W-:Y:S01]  /*1860*/  IMAD.MOV.U32 R26, RZ, RZ, R38 ;  /* 0x000000ffff1a7224 */ /* 0x000fe200078e0026 */
[----:B------:R-:W-:Y:S01]  /*1870*/  MOV R11, R39 ;  /* 0x00000027000b7202 */ /* 0x000fe20000000f00 */
[----:B------:R-:W-:Y:S01]  /*1880*/  IMAD.MOV.U32 R10, RZ, RZ, R20 ;  /* 0x000000ffff0a7224 */ /* 0x000fe200078e0014 */
[----:B------:R-:W-:Y:S02]  /*1890*/  MOV R9, R21 ;  /* 0x0000001500097202 */ /* 0x000fe40000000f00 */
[----:B------:R-:W-:-:S07]  /*18a0*/  MOV R8, 0x18c0 ;  /* 0x000018c000087802 */ /* 0x000fce0000000f00 */
[----:B------:R-:W-:Y:S05]  /*18b0*/  CALL.REL.NOINC `($__internal_2_$__cuda_sm20_div_s64) ;  /* 0x0000005000c07944 */ /* 0x000fea0003c00000 */
[----:B------:R-:W-:Y:S01]  /*18c0*/  IADD3 R11, P0, PT, RZ, -R24, RZ ;  /* 0x80000018ff0b7210 */ /* 0x000fe20007f1e0ff */
[----:B------:R-:W-:Y:S01]  /*18d0*/  IMAD.MOV.U32 R9, RZ, RZ, R39 ;  /* 0x000000ffff097224 */ /* 0x000fe200078e0027 */
[----:B------:R-:W-:Y:S02]  /*18e0*/  MOV R8, R38 ;  /* 0x0000002600087202 */ /* 0x000fe40000000f00 */
[----:B------:R-:W-:Y:S01]  /*18f0*/  MOV R4, R24 ;  /* 0x0000001800047202 */ /* 0x000fe20000000f00 */
[----:B------:R-:W-:Y:S02]  /*1900*/  IMAD.X R3, RZ, RZ, ~R25, P0 ;  /* 0x000000ffff037224 */ /* 0x000fe400000e0e19 */
[----:B------:R-:W-:-:S04]  /*1910*/  IMAD.WIDE.U32 R8, R20, R11, R8 ;  /* 0x0000000b14087225 */ /* 0x000fc800078e0008 */
[----:B------:R-:W-:-:S04]  /*1920*/  IMAD R3, R3, R20, RZ ;  /* 0x0000001403037224 */ /* 0x000fc800078e02ff */
[----:B------:R-:W-:Y:S02]  /*1930*/  IMAD R3, R21, R11, R3 ;  /* 0x0000000b15037224 */ /* 0x000fe400078e0203 */
[----:B------:R-:W-:-:S03]  /*1940*/  IMAD.MOV.U32 R11, RZ, RZ, R8 ;  /* 0x000000ffff0b7224 */ /* 0x000fc600078e0008 */
[----:B------:R-:W-:Y:S01]  /*1950*/  IADD3 R9, PT, PT, R9, R3, RZ ;  /* 0x0000000309097210 */ /* 0x000fe20007ffe0ff */
[----:B------:R-:W-:-:S07]  /*1960*/  IMAD.MOV.U32 R3, RZ, RZ, R25 ;  /* 0x000000ffff037224 */ /* 0x000fce00078e0019 */
.L_x_81:
[----:B------:R-:W-:Y:S05]  /*1970*/  BSYNC.RECONVERGENT B1 ;  /* 0x0000000000017941 */ /* 0x000fea0003800200 */
.L_x_79:
        /* <DEDUP_REMOVED lines=12> */
[----:B------:R-:W-:Y:S02]  /*1a40*/  HFMA2 R8, -RZ, RZ, 0, 0 ;  /* 0x00000000ff087431 */ /* 0x000fe400000001ff */
[----:B------:R-:W-:Y:S01]  /*1a50*/  IMAD.MOV R19, RZ, RZ, -R20 ;  /* 0x000000ffff137224 */ /* 0x000fe200078e0a14 */
[----:B------:R-:W-:-:S04]  /*1a60*/  ISETP.NE.U32.AND P3, PT, R20, RZ, PT ;  /* 0x000000ff1400720c */ /* 0x000fc80003f65070 */
[----:B0-----:R-:W0:Y:S02]  /*1a70*/  MUFU.RCP R10, R10 ;  /* 0x0000000a000a7308 */ /* 0x001e240000001000 */
[----:B0-----:R-:W-:-:S06]  /*1a80*/  IADD3 R11, PT, PT, R10, 0xffffffe, RZ ;  /* 0x0ffffffe0a0b7810 */ /* 0x001fcc0007ffe0ff */
[----:B------:R-:W0:Y:S02]  /*1a90*/  F2I.FTZ.U32.TRUNC.NTZ R9, R11 ;  /* 0x0000000b00097305 */ /* 0x000e24000021f000 */
[----:B0-----:R-:W-:-:S04]  /*1aa0*/  IMAD R19, R19, R9, RZ ;  /* 0x0000000913137224 */ /* 0x001fc800078e02ff */
[----:B------:R-:W-:-:S06]  /*1ab0*/  IMAD.HI.U32 R19, R9, R19, R8 ;  /* 0x0000001309137227 */ /* 0x000fcc00078e0008 */
[----:B------:R-:W-:Y:S01]  /*1ac0*/  IMAD.HI.U32 R8, R19, R18, RZ ;  /* 0x0000001213087227 */ /* 0x000fe200078e00ff */
[----:B------:R-:W-:-:S03]  /*1ad0*/  MOV R19, RZ ;  /* 0x000000ff00137202 */ /* 0x000fc60000000f00 */
[----:B------:R-:W-:-:S04]  /*1ae0*/  IMAD.MOV R9, RZ, RZ, -R8 ;  /* 0x000000ffff097224 */ /* 0x000fc800078e0a08 */
[----:B------:R-:W-:-:S05]  /*1af0*/  IMAD R9, R20, R9, R18 ;  /* 0x0000000914097224 */ /* 0x000fca00078e0212 */
[----:B------:R-:W-:-:S13]  /*1b00*/  ISETP.GE.U32.AND P0, PT, R9, R20, PT ;  /* 0x000000140900720c */ /* 0x000fda0003f06070 */
[----:B------:R-:W-:Y:S01]  /*1b10*/  @P0 IADD3 R9, PT, PT, -R20, R9, RZ ;  /* 0x0000000914090210 */ /* 0x000fe20007ffe1ff */
[----:B------:R-:W-:-:S03]  /*1b20*/  @P0 VIADD R8, R8, 0x1 ;  /* 0x0000000108080836 */ /* 0x000fc60000000000 */
[----:B------:R-:W-:Y:S01]  /*1b30*/  ISETP.GE.U32.AND P2, PT, R9, R20, PT ;  /* 0x000000140900720c */ /* 0x000fe20003f46070 */
[----:B------:R-:W-:-:S12]  /*1b40*/  IMAD.MOV.U32 R9, RZ, RZ, RZ ;  /* 0x000000ffff097224 */ /* 0x000fd800078e00ff */
[----:B------:R-:W-:Y:S02]  /*1b50*/  @P2 IADD3 R8, PT, PT, R8, 0x1, RZ ;  /* 0x0000000108082810 */ /* 0x000fe40007ffe0ff */
[----:B------:R-:W-:-:S05]  /*1b60*/  @!P3 LOP3.LUT R8, RZ, R20, RZ, 0x33, !PT ;  /* 0x00000014ff08b212 */ /* 0x000fca00078e33ff */
[----:B------:R-:W-:-:S04]  /*1b70*/  IMAD.MOV R11, RZ, RZ, -R8 ;  /* 0x000000ffff0b7224 */ /* 0x000fc800078e0a08 */
[----:B------:R-:W-:Y:S01]  /*1b80*/  IMAD R11, R20, R11, R18 ;  /* 0x0000000b140b7224 */ /* 0x000fe200078e0212 */
[----:B------:R-:W-:Y:S01]  /*1b90*/  MOV R18, R8 ;  /* 0x0000000800127202 */ /* 0x000fe20000000f00 */
[----:B------:R-:W-:Y:S06]  /*1ba0*/  BRA `(.L_x_84) ;  /* 0x0000000000447947 */ /* 0x000fec0003800000 */
.L_x_83:
[----:B------:R-:W-:Y:S01]  /*1bb0*/  IMAD.MOV.U32 R26, RZ, RZ, R18 ;  /* 0x000000ffff1a7224 */ /* 0x000fe200078e0012 */
[----:B------:R-:W-:Y:S01]  /*1bc0*/  MOV R11, R19 ;  /* 0x00000013000b7202 */ /* 0x000fe20000000f00 */
[----:B------:R-:W-:Y:S01]  /*1bd0*/  IMAD.MOV.U32 R10, RZ, RZ, R20 ;  /* 0x000000ffff0a7224 */ /* 0x000fe200078e0014 */
[----:B------:R-:W-:Y:S02]  /*1be0*/  MOV R9, R21 ;  /* 0x0000001500097202 */ /* 0x000fe40000000f00 */
[----:B------:R-:W-:-:S07]  /*1bf0*/  MOV R8, 0x1c10 ;  /* 0x00001c1000087802 */ /* 0x000fce0000000f00 */
[----:B------:R-:W-:Y:S05]  /*1c00*/  CALL.REL.NOINC `($__internal_2_$__cuda_sm20_div_s64) ;  /* 0x0000004c00ec7944 */ /* 0x000fea0003c00000 */
[----:B------:R-:W-:Y:S02]  /*1c10*/  IADD3 R11, P0, PT, RZ, -R24, RZ ;  /* 0x80000018ff0b7210 */ /* 0x000fe40007f1e0ff */
[----:B------:R-:W-:Y:S02]  /*1c20*/  MOV R8, R18 ;  /* 0x0000001200087202 */ /* 0x000fe40000000f00 */
[----:B------:R-:W-:Y:S01]  /*1c30*/  MOV R18, R24 ;  /* 0x0000001800127202 */ /* 0x000fe20000000f00 */
[----:B------:R-:W-:-:S04]  /*1c40*/  IMAD.X R9, RZ, RZ, ~R25, P0 ;  /* 0x000000ffff097224 */ /* 0x000fc800000e0e19 */
[----:B------:R-:W-:Y:S02]  /*1c50*/  IMAD R10, R9, R20, RZ ;  /* 0x00000014090a7224 */ /* 0x000fe400078e02ff */
[----:B------:R-:W-:Y:S02]  /*1c60*/  IMAD.MOV.U32 R9, RZ, RZ, R19 ;  /* 0x000000ffff097224 */ /* 0x000fe400078e0013 */
[-C--:B------:R-:W-:Y:S02]  /*1c70*/  IMAD R21, R21, R11.reuse, R10 ;  /* 0x0000000b15157224 */ /* 0x080fe400078e020a */
[----:B------:R-:W-:-:S04]  /*1c80*/  IMAD.WIDE.U32 R8, R20, R11, R8 ;  /* 0x0000000b14087225 */ /* 0x000fc800078e0008 */
[----:B------:R-:W-:Y:S01]  /*1c90*/  IMAD.MOV.U32 R11, RZ, RZ, R8 ;  /* 0x000000ffff0b7224 */ /* 0x000fe200078e0008 */
[----:B------:R-:W-:Y:S01]  /*1ca0*/  IADD3 R9, PT, PT, R21, R9, RZ ;  /* 0x0000000915097210 */ /* 0x000fe20007ffe0ff */
[----:B------:R-:W-:-:S07]  /*1cb0*/  IMAD.MOV.U32 R19, RZ, RZ, R25 ;  /* 0x000000ffff137224 */ /* 0x000fce00078e0019 */
.L_x_84:
[----:B------:R-:W-:Y:S05]  /*1cc0*/  BSYNC.RECONVERGENT B1 ;  /* 0x0000000000017941 */ /* 0x000fea0003800200 */
.L_x_82:
[----:B------:R-:W-:Y:S01]  /*1cd0*/  MOV R20, R22 ;  /* 0x0000001600147202 */ /* 0x000fe20000000f00 */
[----:B------:R-:W-:Y:S01]  /*1ce0*/  IMAD R9, R9, R38, RZ ;  /* 0x0000002609097224 */ /* 0x000fe200078e02ff */
[----:B------:R-:W-:Y:S01]  /*1cf0*/  IADD3 R5, PT, PT, R5, -0x4, RZ ;  /* 0xfffffffc05057810 */ /* 0x000fe20007ffe0ff */
[----:B------:R-:W-:Y:S02]  /*1d00*/  IMAD.MOV.U32 R21, RZ, RZ, R7 ;  /* 0x000000ffff157224 */ /* 0x000fe400078e0007 */
[-C--:B------:R-:W-:Y:S02]  /*1d10*/  IMAD R9, R39, R11.reuse, R9 ;  /* 0x0000000b27097224 */ /* 0x080fe400078e0209 */
[----:B------:R-:W-:-:S04]  /*1d20*/  IMAD.WIDE.U32 R20, R38, R11, R20 ;  /* 0x0000000b26147225 */ /* 0x000fc800078e0014 */
[----:B------:R-:W-:Y:S01]  /*1d30*/  IMAD.IADD R21, R21, 0x1, R9 ;  /* 0x0000000115157824 */ /* 0x000fe200078e0209 */
[----:B------:R-:W-:Y:S06]  /*1d40*/  @P1 BRA `(.L_x_85) ;  /* 0xffffffe4006c1947 */ /* 0x000fec000383ffff */
[----:B------:R-:W-:-:S07]  /*1d50*/  IADD3 R5, PT, PT, R5, 0x1, RZ ;  /* 0x0000000105057810 */ /* 0x000fce0007ffe0ff */
.L_x_60:
[----:B------:R-:W0:Y:S02]  /*1d60*/  LDCU UR5, c[0x0][0x3a0] ;  /* 0x00007400ff0577ac */ /* 0x000e240008000800 */
[----:B0-----:R-:W-:-:S09]  /*1d70*/  ULOP3.LUT UP0, UR5, UR5, 0x3, URZ, 0xc0, !UPT ;  /* 0x0000000305057892 */ /* 0x001fd2000f80c0ff */
[----:B------:R-:W-:Y:S05]  /*1d80*/  BRA.U !UP0, `(.L_x_59) ;  /* 0x0000001108847547 */ /* 0x000fea000b800000 */
[----:B------:R-:W-:-:S09]  /*1d90*/  UISETP.NE.AND UP0, UPT, UR5, 0x1, UPT ;  /* 0x000000010500788c */ /* 0x000fd2000bf05270 */
[----:B------:R-:W-:Y:S05]  /*1da0*/  BRA.U !UP0, `(.L_x_86) ;  /* 0x0000000d083c7547 */ /* 0x000fea000b800000 */
[----:B------:R-:W0:Y:S02]  /*1db0*/  LDC.64 R6, c[0x0][0x390] ;  /* 0x0000e400ff067b82 */ /* 0x000e240000000a00 */
[----:B0-----:R-:W-:-:S06]  /*1dc0*/  IMAD.WIDE.U32 R6, R5, 0x8, R6 ;  /* 0x0000000805067825 */ /* 0x001fcc00078e0006 */
[----:B------:R-:W2:Y:S01]  /*1dd0*/  LDG.E.64 R6, desc[UR12][R6.64] ;  /* 0x0000000c06067981 */ /* 0x000ea2000c1e1b00 */
[----:B------:R-:W-:Y:S01]  /*1de0*/  BSSY.RECONVERGENT B1, `(.L_x_87) ;  /* 0x000002b000017945 */ /* 0x000fe20003800200 */
[----:B--2---:R-:W-:-:S04]  /*1df0*/  LOP3.LUT R8, R3, R7, RZ, 0xfc, !PT ;  /* 0x0000000703087212 */ /* 0x004fc800078efcff */
[----:B------:R-:W-:-:S13]  /*1e00*/  ISETP.NE.U32.AND P0, PT, R8, RZ, PT ;  /* 0x000000ff0800720c */ /* 0x000fda0003f05070 */
[----:B------:R-:W-:Y:S05]  /*1e10*/  @P0 BRA `(.L_x_88) ;  /* 0x00000000005c0947 */ /* 0x000fea0003800000 */
[----:B------:R-:W0:Y:S01]  /*1e20*/  I2F.U32.RP R3, R6 ;  /* 0x0000000600037306 */ /* 0x000e220000209000 */
[----:B------:R-:W-:Y:S01]  /*1e30*/  IADD3 R11, PT, PT, RZ, -R6, RZ ;  /* 0x80000006ff0b7210 */ /* 0x000fe20007ffe0ff */
[----:B------:R-:W-:Y:S01]  /*1e40*/  HFMA2 R23, -RZ, RZ, 0, 0 ;  /* 0x00000000ff177431 */ /* 0x000fe200000001ff */
[----:B------:R-:W-:-:S05]  /*1e50*/  ISETP.NE.U32.AND P2, PT, R6, RZ, PT ;  /* 0x000000ff0600720c */ /* 0x000fca0003f45070 */
[----:B0-----:R-:W0:Y:S02]  /*1e60*/  MUFU.RCP R3, R3 ;  /* 0x0000000300037308 */ /* 0x001e240000001000 */
[----:B0-----:R-:W-:-:S06]  /*1e70*/  VIADD R8, R3, 0xffffffe ;  /* 0x0ffffffe03087836 */ /* 0x001fcc0000000000 */
[----:B------:R0:W2:Y:S02]  /*1e80*/  F2I.FTZ.U32.TRUNC.NTZ R9, R8 ;  /* 0x0000000800097305 */ /* 0x0000a4000021f000 */
[----:B0-----:R-:W-:Y:S02]  /*1e90*/  IMAD.MOV.U32 R8, RZ, RZ, RZ ;  /* 0x000000ffff087224 */ /* 0x001fe400078e00ff */
[----:B--2---:R-:W-:-:S04]  /*1ea0*/  IMAD R11, R11, R9, RZ ;  /* 0x000000090b0b7224 */ /* 0x004fc800078e02ff */
        /* <DEDUP_REMOVED lines=14> */
.L_x_88:
[----:B------:R-:W-:Y:S01]  /*1f90*/  IMAD.MOV.U32 R26, RZ, RZ, R4 ;  /* 0x000000ffff1a7224 */ /* 0x000fe200078e0004 */
[----:B------:R-:W-:Y:S01]  /*1fa0*/  MOV R11, R3 ;  /* 0x00000003000b7202 */ /* 0x000fe20000000f00 */
[----:B------:R-:W-:Y:S01]  /*1fb0*/  IMAD.MOV.U32 R10, RZ, RZ, R6 ;  /* 0x000000ffff0a7224 */ /* 0x000fe200078e0006 */
[----:B------:R-:W-:Y:S02]  /*1fc0*/  MOV R9, R7 ;  /* 0x0000000700097202 */ /* 0x000fe40000000f00 */
[----:B------:R-:W-:-:S07]  /*1fd0*/  MOV R8, 0x1ff0 ;  /* 0x00001ff000087802 */ /* 0x000fce0000000f00 */
[----:B-1----:R-:W-:Y:S05]  /*1fe0*/  CALL.REL.NOINC `($__internal_2_$__cuda_sm20_div_s64) ;  /* 0x0000004800f47944 */ /* 0x002fea0003c00000 */
        /* <DEDUP_REMOVED lines=10> */
.L_x_89:
[----:B-1----:R-:W-:Y:S05]  /*2090*/  BSYNC.RECONVERGENT B1 ;  /* 0x0000000000017941 */ /* 0x002fea0003800200 */
.L_x_87:
[----:B------:R-:W0:Y:S02]  /*20a0*/  LDC.64 R36, c[0x0][0x398] ;  /* 0x0000e600ff247b82 */ /* 0x000e240000000a00 */
[----:B0-----:R-:W-:-:S06]  /*20b0*/  IMAD.WIDE.U32 R36, R5, 0x8, R36 ;  /* 0x0000000805247825 */ /* 0x001fcc00078e0024 */
        /* <DEDUP_REMOVED lines=12> */
[----:B------:R-:W-:Y:S01]  /*2180*/  IMAD.MOV.U32 R17, RZ, RZ, RZ ;  /* 0x000000ffff117224 */ /* 0x000fe200078e00ff */
[----:B------:R-:W-:-:S04]  /*2190*/  MOV R7, RZ ;  /* 0x000000ff00077202 */ /* 0x000fc80000000f00 */
        /* <DEDUP_REMOVED lines=12> */
[----:B------:R-:W-:-:S13]  /*2260*/  ISETP.GE.U32.AND P1, PT, R3, R6, PT ;  /* 0x000000060300720c */ /* 0x000fda0003f26070 */
[----:B------:R-:W-:Y:S02]  /*2270*/  @P1 IADD3 R16, PT, PT, R16, 0x1, RZ ;  /* 0x0000000110101810 */ /* 0x000fe40007ffe0ff */
[----:B------:R-:W-:-:S05]  /*2280*/  @!P2 LOP3.LUT R16, RZ, R6, RZ, 0x33, !PT ;  /* 0x00000006ff10a212 */ /* 0x000fca00078e33ff */
[----:B------:R-:W-:-:S04]  /*2290*/  IMAD.MOV R3, RZ, RZ, -R16 ;  /* 0x000000ffff037224 */ /* 0x000fc800078e0a10 */
[----:B------:R-:W-:Y:S01]  /*22a0*/  IMAD R8, R6, R3, R18 ;  /* 0x0000000306087224 */ /* 0x000fe200078e0212 */
[----:B------:R-:W-:Y:S06]  /*22b0*/  BRA `(.L_x_92) ;  /* 0x0000000000387947 */ /* 0x000fec0003800000 */
.L_x_91:
        /* <DEDUP_REMOVED lines=8> */
[----:B------:R-:W-:Y:S02]  /*2340*/  MOV R16, R24 ;  /* 0x0000001800107202 */ /* 0x000fe40000000f00 */
[----:B------:R-:W-:-:S05]  /*2350*/  IADD3.X R9, PT, PT, RZ, ~R25, RZ, P0, !PT ;  /* 0x80000019ff097210 */ /* 0x000fca00007fe4ff */
[----:B------:R-:W-:Y:S02]  /*2360*/  IMAD R4, R9, R6, RZ ;  /* 0x0000000609047224 */ /* 0x000fe400078e02ff */
[----:B------:R-:W-:-:S04]  /*2370*/  IMAD.WIDE.U32 R8, R6, R3, R18 ;  /* 0x0000000306087225 */ /* 0x000fc800078e0012 */
[----:B------:R-:W-:-:S04]  /*2380*/  IMAD R7, R7, R3, R4 ;  /* 0x0000000307077224 */ /* 0x000fc800078e0204 */
[----:B------:R-:W-:-:S07]  /*2390*/  IMAD.IADD R7, R7, 0x1, R9 ;  /* 0x0000000107077824 */ /* 0x000fce00078e0209 */
.L_x_92:
[----:B------:R-:W-:Y:S05]  /*23a0*/  BSYNC.RECONVERGENT B1 ;  /* 0x0000000000017941 */ /* 0x000fea0003800200 */
.L_x_90:
[----:B------:R-:W0:Y:S01]  /*23b0*/  LDC.64 R14, c[0x0][0x390] ;  /* 0x0000e400ff0e7b82 */ /* 0x000e220000000a00 */
[----:B------:R-:W-:-:S05]  /*23c0*/  IADD3 R6, PT, PT, R5, -0x1, RZ ;  /* 0xffffffff05067810 */ /* 0x000fca0007ffe0ff */
[----:B0-----:R-:W-:-:S06]  /*23d0*/  IMAD.WIDE.U32 R14, R6, 0x8, R14 ;  /* 0x00000008060e7825 */ /* 0x001fcc00078e000e */
        /* <DEDUP_REMOVED lines=11> */
[----:B------:R-:W-:-:S06]  /*2490*/  ISETP.NE.U32.AND P2, PT, R14, RZ, PT ;  /* 0x000000ff0e00720c */ /* 0x000fcc0003f45070 */
[----:B0-----:R-:W0:Y:S02]  /*24a0*/  MUFU.RCP R3, R3 ;  /* 0x0000000300037308 */ /* 0x001e240000001000 */
[----:B0-----:R-:W-:Y:S02]  /*24b0*/  IADD3 R8, PT, PT, R3, 0xffffffe, RZ ;  /* 0x0ffffffe03087810 */ /* 0x001fe40007ffe0ff */
[----:B------:R-:W-:-:S04]  /*24c0*/  MOV R3, RZ ;  /* 0x000000ff00037202 */ /* 0x000fc80000000f00 */
        /* <DEDUP_REMOVED lines=16> */
[----:B------:R-:W-:Y:S06]  /*25d0*/  BRA `(.L_x_95) ;  /* 0x0000000000447947 */ /* 0x000fec0003800000 */
.L_x_94:
[----:B------:R-:W-:Y:S01]  /*25e0*/  MOV R26, R22 ;  /* 0x00000016001a7202 */ /* 0x000fe20000000f00 */
[----:B------:R-:W-:Y:S01]  /*25f0*/  IMAD.MOV.U32 R11, RZ, RZ, R23 ;  /* 0x000000ffff0b7224 */ /* 0x000fe200078e0017 */
[----:B------:R-:W-:Y:S01]  /*2600*/  MOV R10, R14 ;  /* 0x0000000e000a7202 */ /* 0x000fe20000000f00 */
[----:B------:R-:W-:Y:S01]  /*2610*/  IMAD.MOV.U32 R9, RZ, RZ, R15 ;  /* 0x000000ffff097224 */ /* 0x000fe200078e000f */
[----:B------:R-:W-:-:S07]  /*2620*/  MOV R8, 0x2640 ;  /* 0x0000264000087802 */ /* 0x000fce0000000f00 */
[----:B------:R-:W-:Y:S05]  /*2630*/  CALL.REL.NOINC `($__internal_2_$__cuda_sm20_div_s64) ;  /* 0x0000004400607944 */ /* 0x000fea0003c00000 */
[----:B------:R-:W-:Y:S01]  /*2640*/  IADD3 R11, P0, PT, RZ, -R24, RZ ;  /* 0x80000018ff0b7210 */ /* 0x000fe20007f1e0ff */
[----:B------:R-:W-:Y:S01]  /*2650*/  IMAD.MOV.U32 R8, RZ, RZ, R22 ;  /* 0x000000ffff087224 */ /* 0x000fe200078e0016 */
[----:B------:R-:W-:Y:S01]  /*2660*/  MOV R9, R23 ;  /* 0x0000001700097202 */ /* 0x000fe20000000f00 */
[----:B------:R-:W-:Y:S01]  /*2670*/  IMAD.MOV.U32 R4, RZ, RZ, R24 ;  /* 0x000000ffff047224 */ /* 0x000fe200078e0018 */
[----:B------:R-:W-:Y:S01]  /*2680*/  IADD3.X R3, PT, PT, RZ, ~R25, RZ, P0, !PT ;  /* 0x80000019ff037210 */ /* 0x000fe200007fe4ff */
[----:B------:R-:W-:-:S04]  /*2690*/  IMAD.WIDE.U32 R8, R14, R11, R8 ;  /* 0x0000000b0e087225 */ /* 0x000fc800078e0008 */
[----:B------:R-:W-:-:S04]  /*26a0*/  IMAD R3, R3, R14, RZ ;  /* 0x0000000e03037224 */ /* 0x000fc800078e02ff */
[----:B------:R-:W-:Y:S01]  /*26b0*/  IMAD R3, R15, R11, R3 ;  /* 0x0000000b0f037224 */ /* 0x000fe200078e0203 */
[----:B------:R-:W-:-:S03]  /*26c0*/  MOV R11, R8 ;  /* 0x00000008000b7202 */ /* 0x000fc60000000f00 */
[----:B------:R-:W-:Y:S01]  /*26d0*/  IMAD.IADD R9, R9, 0x1, R3 ;  /* 0x0000000109097824 */ /* 0x000fe200078e0203 */
[----:B------:R-:W-:-:S07]  /*26e0*/  MOV R3, R25 ;  /* 0x0000001900037202 */ /* 0x000fce0000000f00 */
.L_x_95:
[----:B------:R-:W-:Y:S05]  /*26f0*/  BSYNC.RECONVERGENT B1 ;  /* 0x0000000000017941 */ /* 0x000fea0003800200 */
.L_x_93:
[----:B------:R-:W0:Y:S02]  /*2700*/  LDC.64 R22, c[0x0][0x398] ;  /* 0x0000e600ff167b82 */ /* 0x000e240000000a00 */
[----:B0-----:R-:W-:-:S06]  /*2710*/  IMAD.WIDE.U32 R22, R6, 0x8, R22 ;  /* 0x0000000806167825 */ /* 0x001fcc00078e0016 */
[----:B------:R-:W2:Y:S01]  /*2720*/  LDG.E.64 R22, desc[UR12][R22.64] ;  /* 0x0000000c16167981 */ /* 0x000ea2000c1e1b00 */
[----:B------:R-:W-:Y:S01]  /*2730*/  LOP3.LUT R8, R17, R15, RZ, 0xfc, !PT ;  /* 0x0000000f11087212 */ /* 0x000fe200078efcff */
[----:B------:R-:W-:Y:S01]  /*2740*/  IMAD.MOV.U32 R38, RZ, RZ, R12 ;  /* 0x000000ffff267224 */ /* 0x000fe200078e000c */
[----:B------:R-:W-:Y:S02]  /*2750*/  BSSY.RECONVERGENT B1, `(.L_x_96) ;  /* 0x000002e000017945 */ /* 0x000fe40003800200 */
        /* <DEDUP_REMOVED lines=29> */
.L_x_97:
        /* <DEDUP_REMOVED lines=9> */
[----:B------:R-:W-:Y:S01]  /*29c0*/  IMAD.X R9, RZ, RZ, ~R25, P0 ;  /* 0x000000ffff097224 */ /* 0x000fe200000e0e19 */
[----:B------:R-:W-:-:S03]  /*29d0*/  MOV R19, R25 ;  /* 0x0000001900137202 */ /* 0x000fc60000000f00 */
[----:B------:R-:W-:Y:S02]  /*29e0*/  IMAD R10, R9, R14, RZ ;  /* 0x0000000e090a7224 */ /* 0x000fe400078e02ff */
[----:B------:R-:W-:Y:S02]  /*29f0*/  IMAD.MOV.U32 R9, RZ, RZ, R17 ;  /* 0x000000ffff097224 */ /* 0x000fe400078e0011 */
[----:B------:R-:W-:-:S04]  /*2a00*/  IMAD.WIDE.U32 R8, R14, R11, R8 ;  /* 0x0000000b0e087225 */ /* 0x000fc800078e0008 */
[----:B------:R-:W-:-:S04]  /*2a10*/  IMAD R11, R15, R11, R10 ;  /* 0x0000000b0f0b7224 */ /* 0x000fc800078e020a */
[----:B------:R-:W-:-:S07]  /*2a20*/  IMAD.IADD R9, R11, 0x1, R9 ;  /* 0x000000010b097824 */ /* 0x000fce00078e0209 */
.L_x_98:
[----:B------:R-:W-:Y:S05]  /*2a30*/  BSYNC.RECONVERGENT B1 ;  /* 0x0000000000017941 */ /* 0x000fea0003800200 */
.L_x_96:
[----:B------:R-:W-:Y:S01]  /*2a40*/  IMAD R9, R9, R22, RZ ;  /* 0x0000001609097224 */ /* 0x000fe200078e02ff */
[----:B------:R-:W-:Y:S01]  /*2a50*/  IADD3 R5, PT, PT, R5, -0x2, RZ ;  /* 0xfffffffe05057810 */ /* 0x000fe20007ffe0ff */
[----:B------:R-:W-:Y:S02]  /*2a60*/  IMAD.MOV.U32 R6, RZ, RZ, R20 ;  /* 0x000000ffff067224 */ /* 0x000fe400078e0014 */
[-C--:B------:R-:W-:Y:S02]  /*2a70*/  IMAD R9, R23, R8.reuse, R9 ;  /* 0x0000000817097224 */ /* 0x080fe400078e0209 */
[----:B------:R-:W-:-:S04]  /*2a80*/  IMAD.WIDE.U32 R20, R22, R8, R6 ;  /* 0x0000000816147225 */ /* 0x000fc800078e0006 */
[----:B------:R-:W-:-:S07]  /*2a90*/  IMAD.IADD R21, R21, 0x1, R9 ;  /* 0x0000000115157824 */ /* 0x000fce00078e0209 */
.L_x_86:
[----:B------:R-:W0:Y:S02]  /*2aa0*/  LDCU UR5, c[0x0][0x3a0] ;  /* 0x00007400ff0577ac */ /* 0x000e240008000800 */
[----:B0-----:R-:W-:-:S04]  /*2ab0*/  ULOP3.LUT UR5, UR5, 0x1, URZ, 0xc0, !UPT ;  /* 0x0000000105057892 */ /* 0x001fc8000f8ec0ff */
[----:B------:R-:W-:-:S09]  /*2ac0*/  UISETP.NE.U32.AND UP0, UPT, UR5, 0x1, UPT ;  /* 0x000000010500788c */ /* 0x000fd2000bf05070 */
[----:B------:R-:W-:Y:S05]  /*2ad0*/  BRA.U UP0, `(.L_x_59) ;  /* 0x0000000500307547 */ /* 0x000fea000b800000 */
        /* <DEDUP_REMOVED lines=8> */
[----:B------:R-:W-:Y:S01]  /*2b60*/  IMAD.MOV R11, RZ, RZ, -R6 ;  /* 0x000000ffff0b7224 */ /* 0x000fe200078e0a06 */
[----:B------:R-:W-:-:S06]  /*2b70*/  ISETP.NE.U32.AND P1, PT, R6, RZ, PT ;  /* 0x000000ff0600720c */ /* 0x000fcc0003f25070 */
[----:B0-----:R-:W0:Y:S02]  /*2b80*/  MUFU.RCP R3, R3 ;  /* 0x0000000300037308 */ /* 0x001e240000001000 */
[----:B0-----:R-:W-:-:S06]  /*2b90*/  IADD3 R8, PT, PT, R3, 0xffffffe, RZ ;  /* 0x0ffffffe03087810 */ /* 0x001fcc0007ffe0ff */
[----:B------:R0:W2:Y:S02]  /*2ba0*/  F2I.FTZ.U32.TRUNC.NTZ R9, R8 ;  /* 0x0000000800097305 */ /* 0x0000a4000021f000 */
[----:B0-----:R-:W-:Y:S02]  /*2bb0*/  HFMA2 R8, -RZ, RZ, 0, 0 ;  /* 0x00000000ff087431 */ /* 0x001fe400000001ff */
[----:B--2---:R-:W-:-:S04]  /*2bc0*/  IMAD R11, R11, R9, RZ ;  /* 0x000000090b0b7224 */ /* 0x004fc800078e02ff */
[----:B------:R-:W-:-:S06]  /*2bd0*/  IMAD.HI.U32 R9, R9, R11, R8 ;  /* 0x0000000b09097227 */ /* 0x000fcc00078e0008 */
[----:B------:R-:W-:-:S04]  /*2be0*/  IMAD.HI.U32 R9, R9, R4, RZ ;  /* 0x0000000409097227 */ /* 0x000fc800078e00ff */
[----:B------:R-:W-:-:S04]  /*2bf0*/  IMAD.MOV R9, RZ, RZ, -R9 ;  /* 0x000000ffff097224 */ /* 0x000fc800078e0a09 */
[----:B------:R-:W-:Y:S02]  /*2c00*/  IMAD R11, R6, R9, R4 ;  /* 0x00000009060b7224 */ /* 0x000fe400078e0204 */
[----:B------:R-:W-:-:S03]  /*2c10*/  IMAD.MOV.U32 R9, RZ, RZ, RZ ;  /* 0x000000ffff097224 */ /* 0x000fc600078e00ff */
[----:B------:R-:W-:-:S13]  /*2c20*/  ISETP.GE.U32.AND P0, PT, R11, R6, PT ;  /* 0x000000060b00720c */ /* 0x000fda0003f06070 */
[----:B------:R-:W-:-:S04]  /*2c30*/  @P0 IADD3 R11, PT, PT, -R6, R11, RZ ;  /* 0x0000000b060b0210 */ /* 0x000fc80007ffe1ff */
[----:B------:R-:W-:-:S13]  /*2c40*/  ISETP.GE.U32.AND P0, PT, R11, R6, PT ;  /* 0x000000060b00720c */ /* 0x000fda0003f06070 */
[----:B------:R-:W-:Y:S01]  /*2c50*/  @P0 IMAD.IADD R11, R11, 0x1, -R6 ;  /* 0x000000010b0b0824 */ /* 0x000fe200078e0a06 */
[----:B------:R-:W-:-:S04]  /*2c60*/  @!P1 LOP3.LUT R11, RZ, R6, RZ, 0x33, !PT ;  /* 0x00000006ff0b9212 */ /* 0x000fc800078e33ff */
[----:B------:R-:W-:Y:S01]  /*2c70*/  MOV R8, R11 ;  /* 0x0000000b00087202 */ /* 0x000fe20000000f00 */
[----:B------:R-:W-:Y:S06]  /*2c80*/  BRA `(.L_x_101) ;  /* 0x0000000000187947 */ /* 0x000fec0003800000 */
.L_x_100:
[----:B------:R-:W-:Y:S01]  /*2c90*/  MOV R23, R3 ;  /* 0x0000000300177202 */ /* 0x000fe20000000f00 */
[----:B------:R-:W-:Y:S01]  /*2ca0*/  IMAD.MOV.U32 R22, RZ, RZ, R6 ;  /* 0x000000ffff167224 */ /* 0x000fe200078e0006 */
[----:B------:R-:W-:Y:S02]  /*2cb0*/  MOV R3, R7 ;  /* 0x0000000700037202 */ /* 0x000fe40000000f00 */
[----:B------:R-:W-:-:S07]  /*2cc0*/  MOV R24, 0x2ce0 ;  /* 0x00002ce000187802 */ /* 0x000fce0000000f00 */
[----:B-1----:R-:W-:Y:S05]  /*2cd0*/  CALL.REL.NOINC `($__internal_3_$__cuda_sm20_rem_s64) ;  /* 0x0000004400047944 */ /* 0x002fea0003c00000 */
[----:B------:R-:W-:-:S07]  /*2ce0*/  IMAD.MOV.U32 R8, RZ, RZ, R4 ;  /* 0x000000ffff087224 */ /* 0x000fce00078e0004 */
.L_x_101:
[----:B-1----:R-:W-:Y:S05]  /*2cf0*/  BSYNC.RECONVERGENT B1 ;  /* 0x0000000000017941 */ /* 0x002fea0003800200 */
.L_x_99:
        /* <DEDUP_REMOVED lines=17> */
[----:B------:R-:W0:Y:S02]  /*2e10*/  F2I.FTZ.U32.TRUNC.NTZ R5, R5 ;  /* 0x0000000500057305 */ /* 0x000e24000021f000 */
[----:B0-----:R-:W-:-:S04]  /*2e20*/  IMAD R3, R3, R5, RZ ;  /* 0x0000000503037224 */ /* 0x001fc800078e02ff */
[----:B------:R-:W-:-:S04]  /*2e30*/  IMAD.HI.U32 R3, R5, R3, R4 ;  /* 0x0000000305037227 */ /* 0x000fc800078e0004 */
[----:B------:R-:W-:Y:S02]  /*2e40*/  IMAD.MOV.U32 R5, RZ, RZ, RZ ;  /* 0x000000ffff057224 */ /* 0x000fe400078e00ff */
[----:B------:R-:W-:-:S05]  /*2e50*/  IMAD.HI.U32 R3, R3, R18, RZ ;  /* 0x0000001203037227 */ /* 0x000fca00078e00ff */
[----:B------:R-:W-:-:S05]  /*2e60*/  IADD3 R3, PT, PT, -R3, RZ, RZ ;  /* 0x000000ff03037210 */ /* 0x000fca0007ffe1ff */
[----:B------:R-:W-:-:S05]  /*2e70*/  IMAD R4, R6, R3, R18 ;  /* 0x0000000306047224 */ /* 0x000fca00078e0212 */
[----:B------:R-:W-:-:S13]  /*2e80*/  ISETP.GE.U32.AND P0, PT, R4, R6, PT ;  /* 0x000000060400720c */ /* 0x000fda0003f06070 */
[----:B------:R-:W-:-:S05]  /*2e90*/  @P0 IMAD.IADD R4, R4, 0x1, -R6 ;  /* 0x0000000104040824 */ /* 0x000fca00078e0a06 */
[----:B------:R-:W-:-:S13]  /*2ea0*/  ISETP.GE.U32.AND P0, PT, R4, R6, PT ;  /* 0x000000060400720c */ /* 0x000fda0003f06070 */
[----:B------:R-:W-:Y:S02]  /*2eb0*/  @P0 IADD3 R4, PT, PT, -R6, R4, RZ ;  /* 0x0000000406040210 */ /* 0x000fe40007ffe1ff */
[----:B------:R-:W-:Y:S01]  /*2ec0*/  @!P1 LOP3.LUT R4, RZ, R6, RZ, 0x33, !PT ;  /* 0x00000006ff049212 */ /* 0x000fe200078e33ff */
[----:B------:R-:W-:Y:S06]  /*2ed0*/  BRA `(.L_x_104) ;  /* 0x00000000001c7947 */ /* 0x000fec0003800000 */
.L_x_103:
[----:B------:R-:W-:Y:S01]  /*2ee0*/  MOV R22, R6 ;  /* 0x0000000600167202 */ /* 0x000fe20000000f00 */
[----:B------:R-:W-:Y:S01]  /*2ef0*/  IMAD.MOV.U32 R3, RZ, RZ, R7 ;  /* 0x000000ffff037224 */ /* 0x000fe200078e0007 */
[----:B------:R-:W-:Y:S01]  /*2f00*/  MOV R4, R18 ;  /* 0x0000001200047202 */ /* 0x000fe20000000f00 */
[----:B------:R-:W-:Y:S01]  /*2f10*/  IMAD.MOV.U32 R23, RZ, RZ, R19 ;  /* 0x000000ffff177224 */ /* 0x000fe200078e0013 */
[----:B------:R-:W-:-:S07]  /*2f20*/  MOV R24, 0x2f40 ;  /* 0x00002f4000187802 */ /* 0x000fce0000000f00 */
[----:B------:R-:W-:Y:S05]  /*2f30*/  CALL.REL.NOINC `($__internal_3_$__cuda_sm20_rem_s64) ;  /* 0x00000040006c7944 */ /* 0x000fea0003c00000 */
[----:B------:R-:W-:-:S07]  /*2f40*/  MOV R5, R9 ;  /* 0x0000000900057202 */ /* 0x000fce0000000f00 */
.L_x_104:
[----:B------:R-:W-:Y:S05]  /*2f50*/  BSYNC.RECONVERGENT B1 ;  /* 0x0000000000017941 */ /* 0x000fea0003800200 */
.L_x_102:
[----:B------:R-:W-:Y:S02]  /*2f60*/  IMAD R3, R5, R14, RZ ;  /* 0x0000000e05037224 */ /* 0x000fe400078e02ff */
[----:B------:R-:W-:-:S04]  /*2f70*/  IMAD.WIDE.U32 R20, R14, R4, R20 ;  /* 0x000000040e147225 */ /* 0x000fc800078e0014 */
[----:B------:R-:W-:-:S04]  /*2f80*/  IMAD R3, R15, R4, R3 ;  /* 0x000000040f037224 */ /* 0x000fc800078e0203 */
[----:B------:R-:W-:-:S07]  /*2f90*/  IMAD.IADD R21, R21, 0x1, R3 ;  /* 0x0000000115157824 */ /* 0x000fce00078e0203 */
.L_x_59:
[----:B------:R-:W0:Y:S02]  /*2fa0*/  LDCU.64 UR10, c[0x0][0x388] ;  /* 0x00007100ff0a77ac */ /* 0x000e240008000a00 */
[----:B0-----:R-:W-:Y:S02]  /*2fb0*/  LEA R4, P0, R12, UR10, 0x1 ;  /* 0x0000000a0c047c11 */ /* 0x001fe4000f8008ff */
        /* <DEDUP_REMOVED lines=11> */
.L_x_58:
[----:B------:R-:W-:-:S04]  /*3070*/  ISETP.GE.U32.AND P0, PT, R8, UR8, PT ;  /* 0x0000000808007c0c */ /* 0x000fc8000bf06070 */
[----:B------:R-:W-:-:S13]  /*3080*/  ISETP.GE.U32.AND.EX P0, PT, RZ, UR9, PT, P0 ;  /* 0x00000009ff007c0c */ /* 0x000fda000bf06100 */
[----:B------:R-:W-:Y:S05]  /*3090*/  @P0 BRA `(.L_x_105) ;  /* 0x00000034008c0947 */ /* 0x000fea0003800000 */
[----:B------:R-:W0:Y:S01]  /*30a0*/  S2R R3, SR_CTAID.Y ;  /* 0x0000000000037919 */ /* 0x000e220000002600 */
[----:B------:R-:W-:Y:S01]  /*30b0*/  ISETP.GE.AND P0, PT, R14, RZ, PT ;  /* 0x000000ff0e00720c */ /* 0x000fe20003f06270 */
[----:B------:R-:W-:-:S03]  /*30c0*/  HFMA2 R9, -RZ, RZ, 0, 0 ;  /* 0x00000000ff097431 */ /* 0x000fc600000001ff */
[----:B0-----:R-:W-:-:S04]  /*30d0*/  IMAD.WIDE.U32 R4, R3, UR8, R8 ;  /* 0x0000000803047c25 */ /* 0x001fc8000f8e0008 */
[----:B------:R-:W-:-:S05]  /*30e0*/  IMAD R3, R3, UR9, R5 ;  /* 0x0000000903037c24 */ /* 0x000fca000f8e0205 */
[----:B------:R-:W-:Y:S05]  /*30f0*/  @!P0 BRA `(.L_x_106) ;  /* 0x0000003400688947 */ /* 0x000fea0003800000 */
[----:B------:R-:W-:Y:S01]  /*3100*/  ISETP.GE.U32.AND P0, PT, R14, 0x7, PT ;  /* 0x000000070e00780c */ /* 0x000fe20003f06070 */
[----:B------:R-:W-:Y:S01]  /*3110*/  IMAD.MOV.U32 R5, RZ, RZ, R3 ;  /* 0x000000ffff057224 */ /* 0x000fe200078e0003 */
[----:B------:R-:W-:-:S11]  /*3120*/  LOP3.LUT R15, R6, 0x7, RZ, 0xc0, !PT ;  /* 0x00000007060f7812 */ /* 0x000fd600078ec0ff */
[----:B------:R-:W-:Y:S05]  /*3130*/  @!P0 BRA `(.L_x_107) ;  /* 0x0000001c00208947 */ /* 0x000fea0003800000 */
[----:B------:R-:W0:Y:S01]  /*3140*/  LDC.64 R22, c[0x0][0x390] ;  /* 0x0000e400ff167b82 */ /* 0x000e220000000a00 */
[C---:B------:R-:W-:Y:S02]  /*3150*/  LOP3.LUT R13, R6.reuse, 0xfffffff8, RZ, 0xc0, !PT ;  /* 0xfffffff8060d7812 */ /* 0x040fe400078ec0ff */
[----:B------:R-:W-:-:S03]  /*3160*/  IADD3 R14, PT, PT, R6, -0x4, RZ ;  /* 0xfffffffc060e7810 */ /* 0x000fc60007ffe0ff */
[----:B------:R-:W-:Y:S02]  /*3170*/  IMAD.MOV R13, RZ, RZ, -R13 ;  /* 0x000000ffff0d7224 */ /* 0x000fe400078e0a0d */
[----:B------:R-:W2:Y:S08]  /*3180*/  LDC.64 R16, c[0x0][0x398] ;  /* 0x0000e600ff107b82 */ /* 0x000eb00000000a00 */
[----:B------:R-:W3:Y:S08]  /*3190*/  LDC.64 R18, c[0x0][0x390] ;  /* 0x0000e400ff127b82 */ /* 0x000ef00000000a00 */
[----:B------:R-:W4:Y:S02]  /*31a0*/  LDC.64 R20, c[0x0][0x398] ;  /* 0x0000e600ff147b82 */ /* 0x000f240000000a00 */
.L_x_132:
[----:B------:R-:W-:-:S05]  /*31b0*/  IADD3 R3, PT, PT, R14, 0x3, RZ ;  /* 0x000000030e037810 */ /* 0x000fca0007ffe0ff */
[----:B0-----:R-:W-:-:S06]  /*31c0*/  IMAD.WIDE.U32 R36, R3, 0x8, R22 ;  /* 0x0000000803247825 */ /* 0x001fcc00078e0016 */
[----:B------:R-:W5:Y:S01]  /*31d0*/  LDG.E.64 R36, desc[UR12][R36.64] ;  /* 0x0000000c24247981 */ /* 0x000f62000c1e1b00 */
[----:B------:R-:W-:Y:S01]  /*31e0*/  BSSY.RECONVERGENT B1, `(.L_x_108) ;  /* 0x000002a000017945 */ /* 0x000fe20003800200 */
[----:B-----5:R-:W-:-:S04]  /*31f0*/  LOP3.LUT R6, R5, R37, RZ, 0xfc, !PT ;  /* 0x0000002505067212 */ /* 0x020fc800078efcff */
[----:B------:R-:W-:-:S13]  /*3200*/  ISETP.NE.U32.AND P0, PT, R6, RZ, PT ;  /* 0x000000ff0600720c */ /* 0x000fda0003f05070 */
[----:B------:R-:W-:Y:S05]  /*3210*/  @P0 BRA `(.L_x_109) ;  /* 0x0000000000600947 */ /* 0x000fea0003800000 */
[----:B------:R-:W0:Y:S01]  /*3220*/  I2F.U32.RP R5, R36 ;  /* 0x0000002400057306 */ /* 0x000e220000209000 */
[----:B------:R-:W-:Y:S01]  /*3230*/  IADD3 R11, PT, PT, RZ, -R36, RZ ;  /* 0x80000024ff0b7210 */ /* 0x000fe20007ffe0ff */
[----:B------:R-:W-:Y:S01]  /*3240*/  IMAD.MOV.U32 R6, RZ, RZ, RZ ;  /* 0x000000ffff067224 */ /* 0x000fe200078e00ff */
[----:B------:R-:W-:Y:S01]  /*3250*/  ISETP.NE.U32.AND P2, PT, R36, RZ, PT ;  /* 0x000000ff2400720c */ /* 0x000fe20003f45070 */
[----:B------:R-:W-:-:S04]  /*3260*/  IMAD.MOV.U32 R37, RZ, RZ, RZ ;  /* 0x000000ffff257224 */ /* 0x000fc800078e00ff */
[----:B0-----:R-:W0:Y:S02]  /*3270*/  MUFU.RCP R5, R5 ;  /* 0x0000000500057308 */ /* 0x001e240000001000 */
[----:B0-----:R-:W-:-:S06]  /*3280*/  VIADD R8, R5, 0xffffffe ;  /* 0x0ffffffe05087836 */ /* 0x001fcc0000000000 */
[----:B------:R0:W5:Y:S02]  /*3290*/  F2I.FTZ.U32.TRUNC.NTZ R9, R8 ;  /* 0x0000000800097305 */ /* 0x000164000021f000 */
[----:B0-----:R-:W-:Y:S02]  /*32a0*/  IMAD.MOV.U32 R8, RZ, RZ, RZ ;  /* 0x000000ffff087224 */ /* 0x001fe400078e00ff */
[----:B-----5:R-:W-:-:S04]  /*32b0*/  IMAD R11, R11, R9, RZ ;  /* 0x000000090b0b7224 */ /* 0x020fc800078e02ff */
        /* <DEDUP_REMOVED lines=12> */
[----:B------:R-:W-:Y:S01]  /*3380*/  MOV R36, R9 ;  /* 0x0000000900247202 */ /* 0x000fe20000000f00 */
[----:B------:R-:W-:Y:S06]  /*3390*/  BRA `(.L_x_110) ;  /* 0x0000000000387947 */ /* 0x000fec0003800000 */
.L_x_109:
[----:B------:R-:W-:Y:S01]  /*33a0*/  MOV R26, R4 ;  /* 0x00000004001a7202 */ /* 0x000fe20000000f00 */
[----:B------:R-:W-:Y:S01]  /*33b0*/  IMAD.MOV.U32 R11, RZ, RZ, R5 ;  /* 0x000000ffff0b7224 */ /* 0x000fe200078e0005 */
[----:B------:R-:W-:Y:S01]  /*33c0*/  MOV R10, R36 ;  /* 0x00000024000a7202 */ /* 0x000fe20000000f00 */
[----:B------:R-:W-:Y:S01]  /*33d0*/  IMAD.MOV.U32 R9, RZ, RZ, R37 ;  /* 0x000000ffff097224 */ /* 0x000fe200078e0025 */
[----:B------:R-:W-:-:S07]  /*33e0*/  MOV R8, 0x3400 ;  /* 0x0000340000087802 */ /* 0x000fce0000000f00 */
[----:B-1234-:R-:W-:Y:S05]  /*33f0*/  CALL.REL.NOINC `($__internal_2_$__cuda_sm20_div_s64) ;  /* 0x0000003400f07944 */ /* 0x01efea0003c00000 */
[----:B------:R-:W-:-:S04]  /*3400*/  IADD3 R11, P0, PT, RZ, -R24, RZ ;  /* 0x80000018ff0b7210 */ /* 0x000fc80007f1e0ff */
[----:B------:R-:W-:Y:S01]  /*3410*/  IADD3.X R9, PT, PT, RZ, ~R25, RZ, P0, !PT ;  /* 0x80000019ff097210 */ /* 0x000fe200007fe4ff */
[----:B------:R-:W-:-:S04]  /*3420*/  IMAD.WIDE.U32 R4, R36, R11, R4 ;  /* 0x0000000b24047225 */ /* 0x000fc800078e0004 */
[----:B------:R-:W-:Y:S01]  /*3430*/  IMAD R9, R9, R36, RZ ;  /* 0x0000002409097224 */ /* 0x000fe200078e02ff */
[----:B------:R-:W-:-:S03]  /*3440*/  MOV R36, R24 ;  /* 0x0000001800247202 */ /* 0x000fc60000000f00 */
[----:B------:R-:W-:Y:S02]  /*3450*/  IMAD R9, R37, R11, R9 ;  /* 0x0000000b25097224 */ /* 0x000fe400078e0209 */
[----:B------:R-:W-:Y:S02]  /*3460*/  IMAD.MOV.U32 R37, RZ, RZ, R25 ;  /* 0x000000ffff257224 */ /* 0x000fe400078e0019 */
[----:B------:R-:W-:-:S07]  /*3470*/  IMAD.IADD R6, R5, 0x1, R9 ;  /* 0x0000000105067824 */ /* 0x000fce00078e0209 */
.L_x_110:
[----:B-1----:R-:W-:Y:S05]  /*3480*/  BSYNC.RECONVERGENT B1 ;  /* 0x0000000000017941 */ /* 0x002fea0003800200 */
.L_x_108:
[----:B------:R-:W-:Y:S01]  /*3490*/  IADD3 R5, PT, PT, R14, 0x2, RZ ;  /* 0x000000020e057810 */ /* 0x000fe20007ffe0ff */
[----:B----4-:R-:W-:-:S04]  /*34a0*/  IMAD.WIDE.U32 R8, R3, 0x8, R20 ;  /* 0x0000000803087825 */ /* 0x010fc800078e0014 */
[----:B---3--:R-:W-:Y:S02]  /*34b0*/  IMAD.WIDE.U32 R38, R5, 0x8, R18 ;  /* 0x0000000805267825 */ /* 0x008fe400078e0012 */
[----:B------:R-:W3:Y:S04]  /*34c0*/  LDG.E.64 R8, desc[UR12][R8.64] ;  /* 0x0000000c08087981 */ /* 0x000ee8000c1e1b00 */
[----:B------:R-:W4:Y:S01]  /*34d0*/  LDG.E.64 R38, desc[UR12][R38.64] ;  /* 0x0000000c26267981 */ /* 0x000f22000c1e1b00 */
[----:B------:R-:W-:Y:S01]  /*34e0*/  BSSY.RECONVERGENT B1, `(.L_x_111) ;  /* 0x0000030000017945 */ /* 0x000fe20003800200 */
[----:B----4-:R-:W-:-:S04]  /*34f0*/  LOP3.LUT R3, R37, R39, RZ, 0xfc, !PT ;  /* 0x0000002725037212 */ /* 0x010fc800078efcff */
[----:B------:R-:W-:Y:S01]  /*3500*/  ISETP.NE.U32.AND P0, PT, R3, RZ, PT ;  /* 0x000000ff0300720c */ /* 0x000fe20003f05070 */
[-C--:B---3--:R-:W-:Y:S02]  /*3510*/  IMAD R11, R9, R4.reuse, RZ ;  /* 0x00000004090b7224 */ /* 0x088fe400078e02ff */
[----:B------:R-:W-:-:S04]  /*3520*/  IMAD.WIDE.U32 R40, R8, R4, RZ ;  /* 0x0000000408287225 */ /* 0x000fc800078e00ff */
        /* <DEDUP_REMOVED lines=27> */
.L_x_112:
[----:B------:R-:W-:Y:S01]  /*36e0*/  IMAD.MOV.U32 R26, RZ, RZ, R36 ;  /* 0x000000ffff1a7224 */ /* 0x000fe200078e0024 */
[----:B------:R-:W-:Y:S01]  /*36f0*/  MOV R11, R37 ;  /* 0x00000025000b7202 */ /* 0x000fe20000000f00 */
[----:B------:R-:W-:Y:S01]  /*3700*/  IMAD.MOV.U32 R10, RZ, RZ, R38 ;  /* 0x000000ffff0a7224 */ /* 0x000fe200078e0026 */
[----:B------:R-:W-:Y:S02]  /*3710*/  MOV R9, R39 ;  /* 0x0000002700097202 */ /* 0x000fe40000000f00 */
[----:B------:R-:W-:-:S07]  /*3720*/  MOV R8, 0x3740 ;  /* 0x0000374000087802 */ /* 0x000fce0000000f00 */
[----:B--2---:R-:W-:Y:S05]  /*3730*/  CALL.REL.NOINC `($__internal_2_$__cuda_sm20_div_s64) ;  /* 0x0000003400207944 */ /* 0x004fea0003c00000 */
        /* <DEDUP_REMOVED lines=10> */
.L_x_113:
[----:B------:R-:W-:Y:S05]  /*37e0*/  BSYNC.RECONVERGENT B1 ;  /* 0x0000000000017941 */ /* 0x000fea0003800200 */
.L_x_111:
[----:B------:R-:W-:Y:S02]  /*37f0*/  VIADD R3, R14, 0x1 ;  /* 0x000000010e037836 */ /* 0x000fe40000000000 */
[----:B------:R-:W-:-:S04]  /*3800*/  IMAD.WIDE.U32 R10, R5, 0x8, R20 ;  /* 0x00000008050a7825 */ /* 0x000fc800078e0014 */
[----:B------:R-:W-:Y:S01]  /*3810*/  IMAD.WIDE.U32 R38, R3, 0x8, R18 ;  /* 0x0000000803267825 */ /* 0x000fe200078e0012 */
[----:B------:R-:W3:Y:S05]  /*3820*/  LDG.E.64 R4, desc[UR12][R10.64] ;  /* 0x0000000c0a047981 */ /* 0x000eea000c1e1b00 */
[----:B------:R-:W4:Y:S01]  /*3830*/  LDG.E.64 R38, desc[UR12][R38.64] ;  /* 0x0000000c26267981 */ /* 0x000f22000c1e1b00 */
[----:B------:R-:W-:Y:S01]  /*3840*/  MOV R30, R40 ;  /* 0x00000028001e7202 */ /* 0x000fe20000000f00 */
[----:B------:R-:W-:Y:S01]  /*3850*/  BSSY.RECONVERGENT B1, `(.L_x_114) ;  /* 0x0000031000017945 */ /* 0x000fe20003800200 */
[----:B----4-:R-:W-:-:S04]  /*3860*/  LOP3.LUT R6, R37, R39, RZ, 0xfc, !PT ;  /* 0x0000002725067212 */ /* 0x010fc800078efcff */
[----:B------:R-:W-:Y:S01]  /*3870*/  ISETP.NE.U32.AND P0, PT, R6, RZ, PT ;  /* 0x000000ff0600720c */ /* 0x000fe20003f05070 */
[-C--:B---3--:R-:W-:Y:S02]  /*3880*/  IMAD R5, R5, R8.reuse, RZ ;  /* 0x0000000805057224 */ /* 0x088fe400078e02ff */
        /* <DEDUP_REMOVED lines=25> */
[----:B------:R-:W-:Y:S02]  /*3a20*/  IMAD R11, R38, R11, R36 ;  /* 0x0000000b260b7224 */ /* 0x000fe400078e0224 */
[----:B------:R-:W-:Y:S01]  /*3a30*/  IMAD.MOV.U32 R36, RZ, RZ, R9 ;  /* 0x000000ffff247224 */ /* 0x000fe200078e0009 */
[----:B------:R-:W-:Y:S06]  /*3a40*/  BRA `(.L_x_116) ;  /* 0x0000000000447947 */ /* 0x000fec0003800000 */
.L_x_115:
        /* <DEDUP_REMOVED lines=9> */
[--C-:B------:R-:W-:Y:S01]  /*3ae0*/  IMAD.MOV.U32 R37, RZ, RZ, R25.reuse ;  /* 0x000000ffff257224 */ /* 0x100fe200078e0019 */
[----:B------:R-:W-:Y:S01]  /*3af0*/  MOV R36, R24 ;  /* 0x0000001800247202 */ /* 0x000fe20000000f00 */
[----:B------:R-:W-:Y:S02]  /*3b00*/  IMAD.X R11, RZ, RZ, ~R25, P0 ;  /* 0x000000ffff0b7224 */ /* 0x000fe400000e0e19 */
[----:B------:R-:W-:-:S04]  /*3b10*/  IMAD.WIDE.U32 R8, R38, R27, R8 ;  /* 0x0000001b26087225 */ /* 0x000fc800078e0008 */
[----:B------:R-:W-:-:S04]  /*3b20*/  IMAD R11, R11, R38, RZ ;  /* 0x000000260b0b7224 */ /* 0x000fc800078e02ff */
[----:B------:R-:W-:Y:S01]  /*3b30*/  IMAD R39, R39, R27, R11 ;  /* 0x0000001b27277224 */ /* 0x000fe200078e020b */
[----:B------:R-:W-:-:S03]  /*3b40*/  MOV R11, R8 ;  /* 0x00000008000b7202 */ /* 0x000fc60000000f00 */
[----:B------:R-:W-:-:S07]  /*3b50*/  IMAD.IADD R4, R9, 0x1, R39 ;  /* 0x0000000109047824 */ /* 0x000fce00078e0227 */
.L_x_116:
[----:B------:R-:W-:Y:S05]  /*3b60*/  BSYNC.RECONVERGENT B1 ;  /* 0x0000000000017941 */ /* 0x000fea0003800200 */
.L_x_114:
[----:B------:R-:W-:-:S04]  /*3b70*/  IMAD.WIDE.U32 R38, R14, 0x8, R18 ;  /* 0x000000080e267825 */ /* 0x000fc800078e0012 */
[----:B------:R-:W-:Y:S02]  /*3b80*/  IMAD.WIDE.U32 R8, R3, 0x8, R20 ;  /* 0x0000000803087825 */ /* 0x000fe400078e0014 */
[----:B------:R-:W3:Y:S04]  /*3b90*/  LDG.E.64 R38, desc[UR12][R38.64] ;  /* 0x0000000c26267981 */ /* 0x000ee8000c1e1b00 */
[----:B------:R-:W4:Y:S01]  /*3ba0*/  LDG.E.64 R8, desc[UR12][R8.64] ;  /* 0x0000000c08087981 */ /* 0x000f22000c1e1b00 */
[----:B------:R-:W-:Y:S01]  /*3bb0*/  MOV R41, R5 ;  /* 0x0000000500297202 */ /* 0x000fe20000000f00 */
[----:B------:R-:W-:Y:S01]  /*3bc0*/  BSSY.RECONVERGENT B1, `(.L_x_117) ;  /* 0x0000032000017945 */ /* 0x000fe20003800200 */
[----:B------:R-:W-:Y:S01]  /*3bd0*/  VIADD R6, R14, 0xfffffffc ;  /* 0xfffffffc0e067836 */ /* 0x000fe20000000000 */
[----:B---3--:R-:W-:-:S04]  /*3be0*/  LOP3.LUT R3, R37, R39, RZ, 0xfc, !PT ;  /* 0x0000002725037212 */ /* 0x008fc800078efcff */
[----:B------:R-:W-:Y:S01]  /*3bf0*/  ISETP.NE.U32.AND P0, PT, R3, RZ, PT ;  /* 0x000000ff0300720c */ /* 0x000fe20003f05070 */
[-C--:B----4-:R-:W-:Y:S02]  /*3c00*/  IMAD R25, R9, R11.reuse, RZ ;  /* 0x0000000b09197224 */ /* 0x090fe400078e02ff */
        /* <DEDUP_REMOVED lines=28> */
.L_x_118:
[----:B------:R-:W-:Y:S01]  /*3dd0*/  MOV R26, R36 ;  /* 0x00000024001a7202 */ /* 0x000fe20000000f00 */
[----:B------:R-:W-:Y:S01]  /*3de0*/  IMAD.MOV.U32 R11, RZ, RZ, R37 ;  /* 0x000000ffff0b7224 */ /* 0x000fe200078e0025 */
[----:B------:R-:W-:Y:S01]  /*3df0*/  MOV R10, R38 ;  /* 0x00000026000a7202 */ /* 0x000fe20000000f00 */
[----:B------:R-:W-:Y:S01]  /*3e00*/  IMAD.MOV.U32 R9, RZ, RZ, R39 ;  /* 0x000000ffff097224 */ /* 0x000fe200078e0027 */
[----:B------:R-:W-:-:S07]  /*3e10*/  MOV R8, 0x3e30 ;  /* 0x00003e3000087802 */ /* 0x000fce0000000f00 */
[----:B--2---:R-:W-:Y:S05]  /*3e20*/  CALL.REL.NOINC `($__internal_2_$__cuda_sm20_div_s64) ;  /* 0x0000002c00647944 */ /* 0x004fea0003c00000 */
[----:B------:R-:W-:Y:S01]  /*3e30*/  IADD3 R11, P0, PT, RZ, -R24, RZ ;  /* 0x80000018ff0b7210 */ /* 0x000fe20007f1e0ff */
[----:B------:R-:W-:Y:S01]  /*3e40*/  IMAD.MOV.U32 R8, RZ, RZ, R36 ;  /* 0x000000ffff087224 */ /* 0x000fe200078e0024 */
[----:B------:R-:W-:Y:S02]  /*3e50*/  MOV R9, R37 ;  /* 0x0000002500097202 */ /* 0x000fe40000000f00 */
[----:B------:R-:W-:Y:S01]  /*3e60*/  IADD3.X R3, PT, PT, RZ, ~R25, RZ, P0, !PT ;  /* 0x80000019ff037210 */ /* 0x000fe200007fe4ff */
[----:B------:R-:W-:-:S04]  /*3e70*/  IMAD.WIDE.U32 R8, R38, R11, R8 ;  /* 0x0000000b26087225 */ /* 0x000fc800078e0008 */
[----:B------:R-:W-:Y:S02]  /*3e80*/  IMAD R3, R3, R38, RZ ;  /* 0x0000002603037224 */ /* 0x000fe400078e02ff */
[----:B------:R-:W-:Y:S02]  /*3e90*/  IMAD.MOV.U32 R27, RZ, RZ, R8 ;  /* 0x000000ffff1b7224 */ /* 0x000fe400078e0008 */
[----:B------:R-:W-:Y:S01]  /*3ea0*/  IMAD R3, R39, R11, R3 ;  /* 0x0000000b27037224 */ /* 0x000fe200078e0203 */
[----:B------:R-:W-:Y:S01]  /*3eb0*/  MOV R39, R25 ;  /* 0x0000001900277202 */ /* 0x000fe20000000f00 */
[----:B------:R-:W-:-:S03]  /*3ec0*/  IMAD.MOV.U32 R38, RZ, RZ, R24 ;  /* 0x000000ffff267224 */ /* 0x000fc600078e0018 */
[----:B------:R-:W-:-:S07]  /*3ed0*/  IADD3 R11, PT, PT, R9, R3, RZ ;  /* 0x00000003090b7210 */ /* 0x000fce0007ffe0ff */
.L_x_119:
[----:B------:R-:W-:Y:S05]  /*3ee0*/  BSYNC.RECONVERGENT B1 ;  /* 0x0000000000017941 */ /* 0x000fea0003800200 */
.L_x_117:
[C---:B------:R-:W-:Y:S02]  /*3ef0*/  VIADD R3, R14.reuse, 0xffffffff ;  /* 0xffffffff0e037836 */ /* 0x040fe40000000000 */
[----:B------:R-:W-:-:S04]  /*3f00*/  IMAD.WIDE.U32 R8, R14, 0x8, R20 ;  /* 0x000000080e087825 */ /* 0x000fc800078e0014 */
[----:B------:R-:W-:Y:S02]  /*3f10*/  IMAD.WIDE.U32 R36, R3, 0x8, R18 ;  /* 0x0000000803247825 */ /* 0x000fe400078e0012 */
[----:B------:R-:W3:Y:S04]  /*3f20*/  LDG.E.64 R8, desc[UR12][R8.64] ;  /* 0x0000000c08087981 */ /* 0x000ee8000c1e1b00 */
        /* <DEDUP_REMOVED lines=34> */
.L_x_121:
        /* <DEDUP_REMOVED lines=8> */
[----:B------:R-:W-:-:S03]  /*41d0*/  MOV R8, R38 ;  /* 0x0000002600087202 */ /* 0x000fc60000000f00 */
[----:B------:R-:W-:Y:S02]  /*41e0*/  IMAD.X R11, RZ, RZ, ~R25, P0 ;  /* 0x000000ffff0b7224 */ /* 0x000fe400000e0e19 */
[----:B------:R-:W-:-:S04]  /*41f0*/  IMAD.WIDE.U32 R8, R36, R27, R8 ;  /* 0x0000001b24087225 */ /* 0x000fc800078e0008 */
[----:B------:R-:W-:Y:S01]  /*4200*/  IMAD R11, R11, R36, RZ ;  /* 0x000000240b0b7224 */ /* 0x000fe200078e02ff */
[----:B------:R-:W-:-:S03]  /*4210*/  MOV R36, R24 ;  /* 0x0000001800247202 */ /* 0x000fc60000000f00 */
[----:B------:R-:W-:Y:S01]  /*4220*/  IMAD R11, R37, R27, R11 ;  /* 0x0000001b250b7224 */ /* 0x000fe200078e020b */
[----:B------:R-:W-:Y:S01]  /*4230*/  MOV R27, R8 ;  /* 0x00000008001b7202 */ /* 0x000fe20000000f00 */
[----:B------:R-:W-:Y:S02]  /*4240*/  IMAD.MOV.U32 R37, RZ, RZ, R25 ;  /* 0x000000ffff257224 */ /* 0x000fe400078e0019 */
[----:B------:R-:W-:-:S07]  /*4250*/  IMAD.IADD R11, R9, 0x1, R11 ;  /* 0x00000001090b7824 */ /* 0x000fce00078e020b */
.L_x_122:
[----:B------:R-:W-:Y:S05]  /*4260*/  BSYNC.RECONVERGENT B1 ;  /* 0x0000000000017941 */ /* 0x000fea0003800200 */
.L_x_120:
[----:B------:R-:W-:Y:S01]  /*4270*/  IADD3 R4, PT, PT, R14, -0x2, RZ ;  /* 0xfffffffe0e047810 */ /* 0x000fe20007ffe0ff */
[----:B------:R-:W-:-:S04]  /*4280*/  IMAD.WIDE.U32 R8, R3, 0x8, R20 ;  /* 0x0000000803087825 */ /* 0x000fc800078e0014 */
[----:B------:R-:W-:Y:S02]  /*4290*/  IMAD.WIDE.U32 R38, R4, 0x8, R18 ;  /* 0x0000000804267825 */ /* 0x000fe400078e0012 */
[----:B------:R-:W3:Y:S04]  /*42a0*/  LDG.E.64 R8, desc[UR12][R8.64] ;  /* 0x0000000c08087981 */ /* 0x000ee8000c1e1b00 */
[----:B------:R-:W4:Y:S01]  /*42b0*/  LDG.E.64 R38, desc[UR12][R38.64] ;  /* 0x0000000c26267981 */ /* 0x000f22000c1e1b00 */
[----:B------:R-:W-:Y:S01]  /*42c0*/  IMAD.MOV.U32 R41, RZ, RZ, R5 ;  /* 0x000000ffff297224 */ /* 0x000fe200078e0005 */
[----:B------:R-:W-:Y:S01]  /*42d0*/  BSSY.RECONVERGENT B1, `(.L_x_123) ;  /* 0x0000031000017945 */ /* 0x000fe20003800200 */
[----:B----4-:R-:W-:-:S04]  /*42e0*/  LOP3.LUT R3, R37, R39, RZ, 0xfc, !PT ;  /* 0x0000002725037212 */ /* 0x010fc800078efcff */
[----:B------:R-:W-:Y:S01]  /*42f0*/  ISETP.NE.U32.AND P0, PT, R3, RZ, PT ;  /* 0x000000ff0300720c */ /* 0x000fe20003f05070 */
[-C--:B---3--:R-:W-:Y:S02]  /*4300*/  IMAD R10, R9, R27.reuse, RZ ;  /* 0x0000001b090a7224 */ /* 0x088fe400078e02ff */
        /* <DEDUP_REMOVED lines=28> */
.L_x_124:
[----:B------:R-:W-:Y:S01]  /*44d0*/  MOV R26, R36 ;  /* 0x00000024001a7202 */ /* 0x000fe20000000f00 */
[----:B------:R-:W-:Y:S01]  /*44e0*/  IMAD.MOV.U32 R11, RZ, RZ, R37 ;  /* 0x000000ffff0b7224 */ /* 0x000fe200078e0025 */
[----:B------:R-:W-:Y:S01]  /*44f0*/  MOV R10, R38 ;  /* 0x00000026000a7202 */ /* 0x000fe20000000f00 */
[----:B------:R-:W-:Y:S01]  /*4500*/  IMAD.MOV.U32 R9, RZ, RZ, R39 ;  /* 0x000000ffff097224 */ /* 0x000fe200078e0027 */
[----:B------:R-:W-:-:S07]  /*4510*/  MOV R8, 0x4530 ;  /* 0x0000453000087802 */ /* 0x000fce0000000f00 */
[----:B--2---:R-:W-:Y:S05]  /*4520*/  CALL.REL.NOINC `($__internal_2_$__cuda_sm20_div_s64) ;  /* 0x0000002400a47944 */ /* 0x004fea0003c00000 */
[-C--:B------:R-:W-:Y:S01]  /*4530*/  IADD3 R11, P0, PT, RZ, -R24.reuse, RZ ;  /* 0x80000018ff0b7210 */ /* 0x080fe20007f1e0ff */
[----:B------:R-:W-:Y:S01]  /*4540*/  IMAD.MOV.U32 R8, RZ, RZ, R36 ;  /* 0x000000ffff087224 */ /* 0x000fe200078e0024 */
[----:B------:R-:W-:Y:S01]  /*4550*/  MOV R9, R37 ;  /* 0x0000002500097202 */ /* 0x000fe20000000f00 */
[----:B------:R-:W-:Y:S01]  /*4560*/  IMAD.MOV.U32 R37, RZ, RZ, R25 ;  /* 0x000000ffff257224 */ /* 0x000fe200078e0019 */
[----:B------:R-:W-:Y:S02]  /*4570*/  IADD3.X R3, PT, PT, RZ, ~R25, RZ, P0, !PT ;  /* 0x80000019ff037210 */ /* 0x000fe400007fe4ff */
[----:B------:R-:W-:Y:S01]  /*4580*/  MOV R36, R24 ;  /* 0x0000001800247202 */ /* 0x000fe20000000f00 */
[----:B------:R-:W-:-:S04]  /*4590*/  IMAD.WIDE.U32 R8, R38, R11, R8 ;  /* 0x0000000b26087225 */ /* 0x000fc800078e0008 */
[----:B------:R-:W-:Y:S02]  /*45a0*/  IMAD R3, R3, R38, RZ ;  /* 0x0000002603037224 */ /* 0x000fe400078e02ff */
[----:B------:R-:W-:Y:S02]  /*45b0*/  IMAD.MOV.U32 R27, RZ, RZ, R8 ;  /* 0x000000ffff1b7224 */ /* 0x000fe400078e0008 */
[----:B------:R-:W-:-:S05]  /*45c0*/  IMAD R3, R39, R11, R3 ;  /* 0x0000000b27037224 */ /* 0x000fca00078e0203 */
[----:B------:R-:W-:-:S07]  /*45d0*/  IADD3 R11, PT, PT, R9, R3, RZ ;  /* 0x00000003090b7210 */ /* 0x000fce0007ffe0ff */
.L_x_125:
[----:B------:R-:W-:Y:S05]  /*45e0*/  BSYNC.RECONVERGENT B1 ;  /* 0x0000000000017941 */ /* 0x000fea0003800200 */
.L_x_123:
[----:B------:R-:W-:Y:S01]  /*45f0*/  IADD3 R3, PT, PT, R14, -0x3, RZ ;  /* 0xfffffffd0e037810 */ /* 0x000fe20007ffe0ff */
        /* <DEDUP_REMOVED lines=14> */
[----:B------:R-:W-:Y:S01]  /*46e0*/  IADD3 R11, PT, PT, RZ, -R38, RZ ;  /* 0x80000026ff0b7210 */ /* 0x000fe20007ffe0ff */
[----:B------:R-:W-:Y:S01]  /*46f0*/  HFMA2 R37, -RZ, RZ, 0, 0 ;  /* 0x00000000ff257431 */ /* 0x000fe200000001ff */
        /* <DEDUP_REMOVED lines=19> */
[----:B------:R-:W-:Y:S01]  /*4830*/  MOV R36, R9 ;  /* 0x0000000900247202 */ /* 0x000fe20000000f00 */
[----:B------:R-:W-:Y:S06]  /*4840*/  BRA `(.L_x_128) ;  /* 0x0000000000447947 */ /* 0x000fec0003800000 */
.L_x_127:
        /* <DEDUP_REMOVED lines=10> */
[-C--:B------:R-:W-:Y:S02]  /*48f0*/  IADD3.X R11, PT, PT, RZ, ~R25.reuse, RZ, P0, !PT ;  /* 0x80000019ff0b7210 */ /* 0x080fe400007fe4ff */
[----:B------:R-:W-:Y:S01]  /*4900*/  MOV R37, R25 ;  /* 0x0000001900257202 */ /* 0x000fe20000000f00 */
[----:B------:R-:W-:-:S04]  /*4910*/  IMAD.WIDE.U32 R8, R38, R27, R8 ;  /* 0x0000001b26087225 */ /* 0x000fc800078e0008 */
[----:B------:R-:W-:-:S04]  /*4920*/  IMAD R11, R11, R38, RZ ;  /* 0x000000260b0b7224 */ /* 0x000fc800078e02ff */
[----:B------:R-:W-:Y:S01]  /*4930*/  IMAD R11, R39, R27, R11 ;  /* 0x0000001b270b7224 */ /* 0x000fe200078e020b */
[----:B------:R-:W-:-:S04]  /*4940*/  MOV R27, R8 ;  /* 0x00000008001b7202 */ /* 0x000fc80000000f00 */
[----:B------:R-:W-:-:S07]  /*4950*/  IADD3 R11, PT, PT, R9, R11, RZ ;  /* 0x0000000b090b7210 */ /* 0x000fce0007ffe0ff */
.L_x_128:
[----:B------:R-:W-:Y:S05]  /*4960*/  BSYNC.RECONVERGENT B1 ;  /* 0x0000000000017941 */ /* 0x000fea0003800200 */
.L_x_126:
[----:B------:R-:W-:-:S04]  /*4970*/  IMAD.WIDE.U32 R38, R6, 0x8, R18 ;  /* 0x0000000806267825 */ /* 0x000fc800078e0012 */
[----:B------:R-:W-:Y:S02]  /*4980*/  IMAD.WIDE.U32 R8, R3, 0x8, R20 ;  /* 0x0000000803087825 */ /* 0x000fe400078e0014 */
[----:B------:R-:W3:Y:S04]  /*4990*/  LDG.E.64 R38, desc[UR12][R38.64] ;  /* 0x0000000c26267981 */ /* 0x000ee8000c1e1b00 */
[----:B------:R-:W4:Y:S01]  /*49a0*/  LDG.E.64 R8, desc[UR12][R8.64] ;  /* 0x0000000c08087981 */ /* 0x000f22000c1e1b00 */
[----:B------:R-:W-:Y:S01]  /*49b0*/  MOV R4, R40 ;  /* 0x0000002800047202 */ /* 0x000fe20000000f00 */
[----:B------:R-:W-:Y:S01]  /*49c0*/  BSSY.RECONVERGENT B1, `(.L_x_129) ;  /* 0x0000030000017945 */ /* 0x000fe20003800200 */
[----:B---3--:R-:W-:-:S04]  /*49d0*/  LOP3.LUT R3, R37, R39, RZ, 0xfc, !PT ;  /* 0x0000002725037212 */ /* 0x008fc800078efcff */
[----:B------:R-:W-:Y:S01]  /*49e0*/  ISETP.NE.U32.AND P0, PT, R3, RZ, PT ;  /* 0x000000ff0300720c */ /* 0x000fe20003f05070 */
[-C--:B----4-:R-:W-:Y:S02]  /*49f0*/  IMAD R10, R9, R27.reuse, RZ ;  /* 0x0000001b090a7224 */ /* 0x090fe400078e02ff */
        /* <DEDUP_REMOVED lines=27> */
.L_x_130:
[----:B------:R-:W-:Y:S01]  /*4bb0*/  MOV R26, R36 ;  /* 0x00000024001a7202 */ /* 0x000fe20000000f00 */
[----:B------:R-:W-:Y:S01]  /*4bc0*/  IMAD.MOV.U32 R11, RZ, RZ, R37 ;  /* 0x000000ffff0b7224 */ /* 0x000fe200078e0025 */
[----:B------:R-:W-:Y:S02]  /*4bd0*/  MOV R10, R38 ;  /* 0x00000026000a7202 */ /* 0x000fe40000000f00 */
[----:B------:R-:W-:Y:S02]  /*4be0*/  MOV R9, R39 ;  /* 0x0000002700097202 */ /* 0x000fe40000000f00 */
[----:B------:R-:W-:-:S07]  /*4bf0*/  MOV R8, 0x4c10 ;  /* 0x00004c1000087802 */ /* 0x000fce0000000f00 */
[----:B--2---:R-:W-:Y:S05]  /*4c00*/  CALL.REL.NOINC `($__internal_2_$__cuda_sm20_div_s64) ;  /* 0x0000001c00ec7944 */ /* 0x004fea0003c00000 */
[----:B------:R-:W-:Y:S01]  /*4c10*/  IADD3 R11, P0, PT, RZ, -R24, RZ ;  /* 0x80000018ff0b7210 */ /* 0x000fe20007f1e0ff */
[----:B------:R-:W-:Y:S01]  /*4c20*/  IMAD.MOV.U32 R4, RZ, RZ, R24 ;  /* 0x000000ffff047224 */ /* 0x000fe200078e0018 */
[----:B------:R-:W-:Y:S02]  /*4c30*/  MOV R8, R36 ;  /* 0x0000002400087202 */ /* 0x000fe40000000f00 */
[----:B------:R-:W-:Y:S01]  /*4c40*/  MOV R9, R37 ;  /* 0x0000002500097202 */ /* 0x000fe20000000f00 */
[----:B------:R-:W-:-:S04]  /*4c50*/  IMAD.X R5, RZ, RZ, ~R25, P0 ;  /* 0x000000ffff057224 */ /* 0x000fc800000e0e19 */
[----:B------:R-:W-:Y:S02]  /*4c60*/  IMAD R5, R5, R38, RZ ;  /* 0x0000002605057224 */ /* 0x000fe400078e02ff */
[----:B------:R-:W-:-:S04]  /*4c70*/  IMAD.WIDE.U32 R8, R38, R11, R8 ;  /* 0x0000000b26087225 */ /* 0x000fc800078e0008 */
[----:B------:R-:W-:Y:S01]  /*4c80*/  IMAD R5, R39, R11, R5 ;  /* 0x0000000b27057224 */ /* 0x000fe200078e0205 */
[----:B------:R-:W-:-:S04]  /*4c90*/  MOV R37, R8 ;  /* 0x0000000800257202 */ /* 0x000fc80000000f00 */
[----:B------:R-:W-:Y:S01]  /*4ca0*/  IADD3 R11, PT, PT, R9, R5, RZ ;  /* 0x00000005090b7210 */ /* 0x000fe20007ffe0ff */
[----:B------:R-:W-:-:S07]  /*4cb0*/  IMAD.MOV.U32 R5, RZ, RZ, R25 ;  /* 0x000000ffff057224 */ /* 0x000fce00078e0019 */
.L_x_131:
[----:B------:R-:W-:Y:S05]  /*4cc0*/  BSYNC.RECONVERGENT B1 ;  /* 0x0000000000017941 */ /* 0x000fea0003800200 */
.L_x_129:
[----:B--2---:R-:W-:-:S06]  /*4cd0*/  IMAD.WIDE.U32 R8, R6, 0x8, R16 ;  /* 0x0000000806087825 */ /* 0x004fcc00078e0010 */
[----:B------:R-:W2:Y:S01]  /*4ce0*/  LDG.E.64 R8, desc[UR12][R8.64] ;  /* 0x0000000c08087981 */ /* 0x000ea2000c1e1b00 */
[----:B------:R-:W-:Y:S01]  /*4cf0*/  VIADD R13, R13, 0x8 ;  /* 0x000000080d0d7836 */ /* 0x000fe20000000000 */
[----:B------:R-:W-:Y:S02]  /*4d00*/  MOV R24, R40 ;  /* 0x0000002800187202 */ /* 0x000fe40000000f00 */
[----:B------:R-:W-:Y:S02]  /*4d10*/  MOV R25, R3 ;  /* 0x0000000300197202 */ /* 0x000fe40000000f00 */
[----:B------:R-:W-:Y:S02]  /*4d20*/  ISETP.NE.AND P0, PT, R13, RZ, PT ;  /* 0x000000ff0d00720c */ /* 0x000fe40003f05270 */
[----:B------:R-:W-:Y:S01]  /*4d30*/  IADD3 R14, PT, PT, R14, -0x8, RZ ;  /* 0xfffffff80e0e7810 */ /* 0x000fe20007ffe0ff */
[-C--:B--2---:R-:W-:Y:S02]  /*4d40*/  IMAD R3, R9, R37.reuse, RZ ;  /* 0x0000002509037224 */ /* 0x084fe400078e02ff */
[----:B------:R-:W-:-:S04]  /*4d50*/  IMAD.WIDE.U32 R24, R8, R37, R24 ;  /* 0x0000002508187225 */ /* 0x000fc800078e0018 */
[----:B------:R-:W-:Y:S01]  /*4d60*/  IMAD R3, R8, R11, R3 ;  /* 0x0000000b08037224 */ /* 0x000fe200078e0203 */
[----:B------:R-:W-:-:S04]  /*4d70*/  LEA R12, P1, R24, R12, 0x1 ;  /* 0x0000000c180c7211 */ /* 0x000fc800078208ff */
[----:B------:R-:W-:-:S04]  /*4d80*/  IADD3 R3, PT, PT, R25, R3, RZ ;  /* 0x0000000319037210 */ /* 0x000fc80007ffe0ff */
[----:B------:R-:W-:Y:S01]  /*4d90*/  LEA.HI.X R7, R24, R7, R3, 0x1, P1 ;  /* 0x0000000718077211 */ /* 0x000fe200008f0c03 */
[----:B------:R-:W-:Y:S06]  /*4da0*/  @P0 BRA `(.L_x_132) ;  /* 0xffffffe400000947 */ /* 0x000fec000383ffff */
[----:B------:R-:W-:-:S07]  /*4db0*/  VIADD R14, R14, 0x3 ;  /* 0x000000030e0e7836 */ /* 0x000fce0000000000 */
.L_x_107:
[----:B------:R-:W-:-:S13]  /*4dc0*/  ISETP.NE.AND P0, PT, R15, RZ, PT ;  /* 0x000000ff0f00720c */ /* 0x000fda0003f05270 */
[----:B------:R-:W-:Y:S05]  /*4dd0*/  @!P0 BRA `(.L_x_106) ;  /* 0x0000001800308947 */ /* 0x000fea0003800000 */
[----:B------:R-:W0:Y:S01]  /*4de0*/  LDC R6, c[0x0][0x3a0] ;  /* 0x0000e800ff067b82 */ /* 0x000e220000000800 */
[----:B------:R-:W-:Y:S02]  /*4df0*/  ISETP.GE.U32.AND P0, PT, R15, 0x4, PT ;  /* 0x000000040f00780c */ /* 0x000fe40003f06070 */
[----:B0-----:R-:W-:-:S11]  /*4e00*/  LOP3.LUT R6, R6, 0x3, RZ, 0xc0, !PT ;  /* 0x0000000306067812 */ /* 0x001fd600078ec0ff */
[----:B------:R-:W-:Y:S05]  /*4e10*/  @!P0 BRA `(.L_x_133) ;  /* 0x0000000c00948947 */ /* 0x000fea0003800000 */
        /* <DEDUP_REMOVED lines=10> */
[----:B------:R-:W-:Y:S01]  /*4ec0*/  ISETP.NE.U32.AND P2, PT, R16, RZ, PT ;  /* 0x000000ff1000720c */ /* 0x000fe20003f45070 */
[----:B------:R-:W-:-:S04]  /*4ed0*/  IMAD.MOV.U32 R11, RZ, RZ, RZ ;  /* 0x000000ffff0b7224 */ /* 0x000fc800078e00ff */
[----:B0-----:R-:W0:Y:S02]  /*4ee0*/  MUFU.RCP R3, R3 ;  /* 0x0000000300037308 */ /* 0x001e240000001000 */
[----:B0-----:R-:W-:-:S06]  /*4ef0*/  IADD3 R8, PT, PT, R3, 0xffffffe, RZ ;  /* 0x0ffffffe03087810 */ /* 0x001fcc0007ffe0ff */
        /* <DEDUP_REMOVED lines=8> */
[----:B------:R-:W-:Y:S01]  /*4f80*/  @P0 IADD3 R5, PT, PT, -R16, R5, RZ ;  /* 0x0000000510050210 */ /* 0x000fe20007ffe1ff */
[----:B------:R-:W-:-:S03]  /*4f90*/  @P0 VIADD R20, R20, 0x1 ;  /* 0x0000000114140836 */ /* 0x000fc60000000000 */
[----:B------:R-:W-:-:S13]  /*4fa0*/  ISETP.GE.U32.AND P1, PT, R5, R16, PT ;  /* 0x000000100500720c */ /* 0x000fda0003f26070 */
[----:B------:R-:W-:Y:S02]  /*4fb0*/  @P1 IADD3 R20, PT, PT, R20, 0x1, RZ ;  /* 0x0000000114141810 */ /* 0x000fe40007ffe0ff */
[----:B------:R-:W-:-:S04]  /*4fc0*/  @!P2 LOP3.LUT R20, RZ, R16, RZ, 0x33, !PT ;  /* 0x00000010ff14a212 */ /* 0x000fc800078e33ff */
[----:B------:R-:W-:-:S05]  /*4fd0*/  IADD3 R17, PT, PT, -R20, RZ, RZ ;  /* 0x000000ff14117210 */ /* 0x000fca0007ffe1ff */
[----:B------:R-:W-:Y:S01]  /*4fe0*/  IMAD R17, R16, R17, R4 ;  /* 0x0000001110117224 */ /* 0x000fe200078e0204 */
[----:B------:R-:W-:Y:S06]  /*4ff0*/  BRA `(.L_x_136) ;  /* 0x00000000003c7947 */ /* 0x000fec0003800000 */
.L_x_135:
[----:B------:R-:W-:Y:S01]  /*5000*/  MOV R26, R4 ;  /* 0x00000004001a7202 */ /* 0x000fe20000000f00 */
[----:B------:R-:W-:Y:S01]  /*5010*/  IMAD.MOV.U32 R11, RZ, RZ, R5 ;  /* 0x000000ffff0b7224 */ /* 0x000fe200078e0005 */
[----:B------:R-:W-:Y:S02]  /*5020*/  MOV R10, R16 ;  /* 0x00000010000a7202 */ /* 0x000fe40000000f00 */
[----:B------:R-:W-:Y:S02]  /*5030*/  MOV R9, R17 ;  /* 0x0000001100097202 */ /* 0x000fe40000000f00 */
[----:B------:R-:W-:-:S07]  /*5040*/  MOV R8, 0x5060 ;  /* 0x0000506000087802 */ /* 0x000fce0000000f00 */
[----:B-1----:R-:W-:Y:S05]  /*5050*/  CALL.REL.NOINC `($__internal_2_$__cuda_sm20_div_s64) ;  /* 0x0000001800d87944 */ /* 0x002fea0003c00000 */
[----:B------:R-:W-:Y:S01]  /*5060*/  IADD3 R9, P0, PT, RZ, -R24, RZ ;  /* 0x80000018ff097210 */ /* 0x000fe20007f1e0ff */
[----:B------:R-:W-:Y:S01]  /*5070*/  IMAD.MOV.U32 R20, RZ, RZ, R24 ;  /* 0x000000ffff147224 */ /* 0x000fe200078e0018 */
[----:B------:R-:W-:-:S03]  /*5080*/  MOV R21, R25 ;  /* 0x0000001900157202 */ /* 0x000fc60000000f00 */
[----:B------:R-:W-:Y:S02]  /*5090*/  IMAD.X R3, RZ, RZ, ~R25, P0 ;  /* 0x000000ffff037224 */ /* 0x000fe400000e0e19 */
[----:B------:R-:W-:-:S04]  /*50a0*/  IMAD.WIDE.U32 R4, R16, R9, R4 ;  /* 0x0000000910047225 */ /* 0x000fc800078e0004 */
[----:B------:R-:W-:-:S04]  /*50b0*/  IMAD R3, R3, R16, RZ ;  /* 0x0000001003037224 */ /* 0x000fc800078e02ff */
[----:B------:R-:W-:Y:S01]  /*50c0*/  IMAD R3, R17, R9, R3 ;  /* 0x0000000911037224 */ /* 0x000fe200078e0203 */
[----:B------:R-:W-:-:S04]  /*50d0*/  MOV R17, R4 ;  /* 0x0000000400117202 */ /* 0x000fc80000000f00 */
[----:B------:R-:W-:-:S07]  /*50e0*/  IADD3 R11, PT, PT, R5, R3, RZ ;  /* 0x00000003050b7210 */ /* 0x000fce0007ffe0ff */
.L_x_136:
[----:B-1----:R-:W-:Y:S05]  /*50f0*/  BSYNC.RECONVERGENT B1 ;  /* 0x0000000000017941 */ /* 0x002fea0003800200 */
.L_x_134:
[----:B------:R-:W0:Y:S01]  /*5100*/  LDC.64 R4, c[0x0][0x390] ;  /* 0x0000e400ff047b82 */ /* 0x000e220000000a00 */
[----:B------:R-:W-:-:S07]  /*5110*/  IADD3 R3, PT, PT, R14, -0x1, RZ ;  /* 0xffffffff0e037810 */ /* 0x000fce0007ffe0ff */
[----:B------:R-:W1:Y:S01]  /*5120*/  LDC.64 R8, c[0x0][0x398] ;  /* 0x0000e600ff087b82 */ /* 0x000e620000000a00 */
[----:B0-----:R-:W-:-:S06]  /*5130*/  IMAD.WIDE.U32 R4, R3, 0x8, R4 ;  /* 0x0000000803047825 */ /* 0x001fcc00078e0004 */
[----:B------:R-:W2:Y:S01]  /*5140*/  LDG.E.64 R4, desc[UR12][R4.64] ;  /* 0x0000000c04047981 */ /* 0x000ea2000c1e1b00 */
[----:B-1----:R-:W-:-:S06]  /*5150*/  IMAD.WIDE.U32 R8, R14, 0x8, R8 ;  /* 0x000000080e087825 */ /* 0x002fcc00078e0008 */
[----:B------:R-:W3:Y:S01]  /*5160*/  LDG.E.64 R8, desc[UR12][R8.64] ;  /* 0x0000000c08087981 */ /* 0x000ee2000c1e1b00 */
[----:B------:R-:W-:Y:S01]  /*5170*/  BSSY.RECONVERGENT B1, `(.L_x_137) ;  /* 0x0000031000017945 */ /* 0x000fe20003800200 */
[----:B--2---:R-:W-:-:S04]  /*5180*/  LOP3.LUT R10, R21, R5, RZ, 0xfc, !PT ;  /* 0x00000005150a7212 */ /* 0x004fc800078efcff */
[----:B------:R-:W-:Y:S01]  /*5190*/  ISETP.NE.U32.AND P0, PT, R10, RZ, PT ;  /* 0x000000ff0a00720c */ /* 0x000fe20003f05070 */
[-C--:B---3--:R-:W-:Y:S02]  /*51a0*/  IMAD R13, R9, R17.reuse, RZ ;  /* 0x00000011090d7224 */ /* 0x088fe400078e02ff */
[----:B------:R-:W-:-:S04]  /*51b0*/  IMAD.WIDE.U32 R16, R8, R17, RZ ;  /* 0x0000001108107225 */ /* 0x000fc800078e00ff */
        /* <DEDUP_REMOVED lines=8> */
[----:B0-----:R-:W-:Y:S01]  /*5240*/  IADD3 R8, PT, PT, R5, 0xffffffe, RZ ;  /* 0x0ffffffe05087810 */ /* 0x001fe20007ffe0ff */
[----:B------:R-:W-:-:S05]  /*5250*/  IMAD.MOV.U32 R5, RZ, RZ, RZ ;  /* 0x000000ffff057224 */ /* 0x000fca00078e00ff */
        /* <DEDUP_REMOVED lines=15> */
[----:B------:R-:W-:Y:S01]  /*5350*/  MOV R20, R9 ;  /* 0x0000000900147202 */ /* 0x000fe20000000f00 */
[----:B------:R-:W-:Y:S06]  /*5360*/  BRA `(.L_x_139) ;  /* 0x0000000000447947 */ /* 0x000fec0003800000 */
.L_x_138:
        /* <DEDUP_REMOVED lines=17> */
.L_x_139:
[----:B------:R-:W-:Y:S05]  /*5480*/  BSYNC.RECONVERGENT B1 ;  /* 0x0000000000017941 */ /* 0x000fea0003800200 */
.L_x_137:
[----:B------:R-:W0:Y:S01]  /*5490*/  LDC.64 R22, c[0x0][0x390] ;  /* 0x0000e400ff167b82 */ /* 0x000e220000000a00 */
[----:B------:R-:W-:-:S07]  /*54a0*/  IADD3 R4, PT, PT, R14, -0x2, RZ ;  /* 0xfffffffe0e047810 */ /* 0x000fce0007ffe0ff */
[----:B------:R-:W1:Y:S01]  /*54b0*/  LDC.64 R8, c[0x0][0x398] ;  /* 0x0000e600ff087b82 */ /* 0x000e620000000a00 */
[----:B0-----:R-:W-:-:S06]  /*54c0*/  IMAD.WIDE.U32 R22, R4, 0x8, R22 ;  /* 0x0000000804167825 */ /* 0x001fcc00078e0016 */
[----:B------:R-:W2:Y:S01]  /*54d0*/  LDG.E.64 R22, desc[UR12][R22.64] ;  /* 0x0000000c16167981 */ /* 0x000ea2000c1e1b00 */
[----:B-1----:R-:W-:-:S06]  /*54e0*/  IMAD.WIDE.U32 R8, R3, 0x8, R8 ;  /* 0x0000000803087825 */ /* 0x002fcc00078e0008 */
[----:B------:R-:W3:Y:S01]  /*54f0*/  LDG.E.64 R8, desc[UR12][R8.64] ;  /* 0x0000000c08087981 */ /* 0x000ee2000c1e1b00 */
[----:B------:R-:W-:Y:S01]  /*5500*/  IMAD.MOV.U32 R18, RZ, RZ, R16 ;  /* 0x000000ffff127224 */ /* 0x000fe200078e0010 */
[----:B------:R-:W-:Y:S01]  /*5510*/  BSSY.RECONVERGENT B1, `(.L_x_140) ;  /* 0x0000030000017945 */ /* 0x000fe20003800200 */
[----:B--2---:R-:W-:-:S04]  /*5520*/  LOP3.LUT R3, R21, R23, RZ, 0xfc, !PT ;  /* 0x0000001715037212 */ /* 0x004fc800078efcff */
[----:B------:R-:W-:Y:S01]  /*5530*/  ISETP.NE.U32.AND P0, PT, R3, RZ, PT ;  /* 0x000000ff0300720c */ /* 0x000fe20003f05070 */
[-C--:B---3--:R-:W-:Y:S02]  /*5540*/  IMAD R10, R9, R11.reuse, RZ ;  /* 0x0000000b090a7224 */ /* 0x088fe400078e02ff */
[----:B------:R-:W-:-:S04]  /*5550*/  IMAD.WIDE.U32 R16, R8, R11, R18 ;  /* 0x0000000b08107225 */ /* 0x000fc800078e0012 */
[----:B------:R-:W-:-:S05]  /*5560*/  IMAD R5, R8, R5, R10 ;  /* 0x0000000508057224 */ /* 0x000fca00078e020a */
[----:B------:R-:W-:Y:S01]  /*5570*/  IADD3 R19, PT, PT, R17, R5, RZ ;  /* 0x0000000511137210 */ /* 0x000fe20007ffe0ff */
[----:B------:R-:W-:Y:S06]  /*5580*/  @P0 BRA `(.L_x_141) ;  /* 0x00000000005c0947 */ /* 0x000fec0003800000 */
        /* <DEDUP_REMOVED lines=21> */
[----:B------:R-:W-:Y:S01]  /*56e0*/  MOV R20, R9 ;  /* 0x0000000900147202 */ /* 0x000fe20000000f00 */
[----:B------:R-:W-:Y:S06]  /*56f0*/  BRA `(.L_x_142) ;  /* 0x0000000000447947 */ /* 0x000fec0003800000 */
.L_x_141:
        /* <DEDUP_REMOVED lines=13> */
[----:B------:R-:W-:Y:S01]  /*57d0*/  IMAD R3, R3, R22, RZ ;  /* 0x0000001603037224 */ /* 0x000fe200078e02ff */
[----:B------:R-:W-:-:S03]  /*57e0*/  MOV R13, R8 ;  /* 0x00000008000d7202 */ /* 0x000fc60000000f00 */
[----:B------:R-:W-:-:S05]  /*57f0*/  IMAD R3, R23, R5, R3 ;  /* 0x0000000517037224 */ /* 0x000fca00078e0203 */
[----:B------:R-:W-:-:S07]  /*5800*/  IADD3 R8, PT, PT, R9, R3, RZ ;  /* 0x0000000309087210 */ /* 0x000fce0007ffe0ff */
.L_x_142:
[----:B------:R-:W-:Y:S05]  /*5810*/  BSYNC.RECONVERGENT B1 ;  /* 0x0000000000017941 */ /* 0x000fea0003800200 */
.L_x_140:
[----:B------:R-:W0:Y:S01]  /*5820*/  LDC.64 R22, c[0x0][0x390] ;  /* 0x0000e400ff167b82 */ /* 0x000e220000000a00 */
[----:B------:R-:W-:-:S07]  /*5830*/  IADD3 R3, PT, PT, R14, -0x3, RZ ;  /* 0xfffffffd0e037810 */ /* 0x000fce0007ffe0ff */
[----:B------:R-:W1:Y:S01]  /*5840*/  LDC.64 R10, c[0x0][0x398] ;  /* 0x0000e600ff0a7b82 */ /* 0x000e620000000a00 */
[----:B0-----:R-:W-:-:S04]  /*5850*/  IMAD.WIDE.U32 R22, R3, 0x8, R22 ;  /* 0x0000000803167825 */ /* 0x001fc800078e0016 */
[----:B-1----:R-:W-:Y:S02]  /*5860*/  IMAD.WIDE.U32 R10, R4, 0x8, R10 ;  /* 0x00000008040a7825 */ /* 0x002fe400078e000a */
[----:B------:R-:W2:Y:S04]  /*5870*/  LDG.E.64 R4, desc[UR12][R22.64] ;  /* 0x0000000c16047981 */ /* 0x000ea8000c1e1b00 */
        /* <DEDUP_REMOVED lines=28> */
[----:B------:R-:W-:Y:S02]  /*5a40*/  @P1 IADD3 R9, PT, PT, R9, 0x1, RZ ;  /* 0x0000000109091810 */ /* 0x000fe40007ffe0ff */
[----:B------:R-:W-:-:S05]  /*5a50*/  @!P2 LOP3.LUT R9, RZ, R4, RZ, 0x33, !PT ;  /* 0x00000004ff09a212 */ /* 0x000fca00078e33ff */
[----:B------:R-:W-:-:S04]  /*5a60*/  IMAD.MOV R21, RZ, RZ, -R9 ;  /* 0x000000ffff157224 */ /* 0x000fc800078e0a09 */
[----:B------:R-:W-:Y:S02]  /*5a70*/  IMAD R21, R4, R21, R20 ;  /* 0x0000001504157224 */ /* 0x000fe400078e0214 */
[----:B------:R-:W-:Y:S01]  /*5a80*/  IMAD.MOV.U32 R4, RZ, RZ, R9 ;  /* 0x000000ffff047224 */ /* 0x000fe200078e0009 */
[----:B------:R-:W-:Y:S06]  /*5a90*/  BRA `(.L_x_145) ;  /* 0x0000000000447947 */ /* 0x000fec0003800000 */
.L_x_144:
[----:B------:R-:W-:Y:S01]  /*5aa0*/  MOV R26, R20 ;  /* 0x00000014001a7202 */ /* 0x000fe20000000f00 */
[----:B------:R-:W-:Y:S01]  /*5ab0*/  IMAD.MOV.U32 R10, RZ, RZ, R4 ;  /* 0x000000ffff0a7224 */ /* 0x000fe200078e0004 */
[----:B------:R-:W-:Y:S02]  /*5ac0*/  MOV R11, R21 ;  /* 0x00000015000b7202 */ /* 0x000fe40000000f00 */
[----:B------:R-:W-:Y:S02]  /*5ad0*/  MOV R9, R5 ;  /* 0x0000000500097202 */ /* 0x000fe40000000f00 */
[----:B------:R-:W-:-:S07]  /*5ae0*/  MOV R8, 0x5b00 ;  /* 0x00005b0000087802 */ /* 0x000fce0000000f00 */
[----:B------:R-:W-:Y:S05]  /*5af0*/  CALL.REL.NOINC `($__internal_2_$__cuda_sm20_div_s64) ;  /* 0x0000001000307944 */ /* 0x000fea0003c00000 */
[----:B------:R-:W-:Y:S01]  /*5b00*/  IADD3 R13, P0, PT, RZ, -R24, RZ ;  /* 0x80000018ff0d7210 */ /* 0x000fe20007f1e0ff */
[----:B------:R-:W-:Y:S01]  /*5b10*/  IMAD.MOV.U32 R8, RZ, RZ, R20 ;  /* 0x000000ffff087224 */ /* 0x000fe200078e0014 */
[----:B------:R-:W-:Y:S02]  /*5b20*/  MOV R9, R21 ;  /* 0x0000001500097202 */ /* 0x000fe40000000f00 */
[----:B------:R-:W-:Y:S01]  /*5b30*/  IADD3.X R11, PT, PT, RZ, ~R25, RZ, P0, !PT ;  /* 0x80000019ff0b7210 */ /* 0x000fe200007fe4ff */
[----:B------:R-:W-:-:S04]  /*5b40*/  IMAD.WIDE.U32 R8, R4, R13, R8 ;  /* 0x0000000d04087225 */ /* 0x000fc800078e0008 */
[----:B------:R-:W-:Y:S01]  /*5b50*/  IMAD R11, R11, R4, RZ ;  /* 0x000000040b0b7224 */ /* 0x000fe200078e02ff */
[----:B------:R-:W-:Y:S01]  /*5b60*/  MOV R4, R24 ;  /* 0x0000001800047202 */ /* 0x000fe20000000f00 */
[----:B------:R-:W-:Y:S02]  /*5b70*/  IMAD.MOV.U32 R21, RZ, RZ, R8 ;  /* 0x000000ffff157224 */ /* 0x000fe400078e0008 */
[----:B------:R-:W-:Y:S01]  /*5b80*/  IMAD R11, R5, R13, R11 ;  /* 0x0000000d050b7224 */ /* 0x000fe200078e020b */
[----:B------:R-:W-:-:S04]  /*5b90*/  MOV R5, R25 ;  /* 0x0000001900057202 */ /* 0x000fc80000000f00 */
[----:B------:R-:W-:-:S07]  /*5ba0*/  IADD3 R11, PT, PT, R9, R11, RZ ;  /* 0x0000000b090b7210 */ /* 0x000fce0007ffe0ff */
.L_x_145:
[----:B------:R-:W-:Y:S05]  /*5bb0*/  BSYNC.RECONVERGENT B1 ;  /* 0x0000000000017941 */ /* 0x000fea0003800200 */
.L_x_143:
[----:B------:R-:W0:Y:S02]  /*5bc0*/  LDC.64 R8, c[0x0][0x398] ;  /* 0x0000e600ff087b82 */ /* 0x000e240000000a00 */
[----:B0-----:R-:W-:-:S06]  /*5bd0*/  IMAD.WIDE.U32 R8, R3, 0x8, R8 ;  /* 0x0000000803087825 */ /* 0x001fcc00078e0008 */
[----:B------:R-:W2:Y:S01]  /*5be0*/  LDG.E.64 R8, desc[UR12][R8.64] ;  /* 0x0000000c08087981 */ /* 0x000ea2000c1e1b00 */
[----:B------:R-:W-:Y:S01]  /*5bf0*/  IMAD.MOV.U32 R18, RZ, RZ, R16 ;  /* 0x000000ffff127224 */ /* 0x000fe200078e0010 */
[----:B------:R-:W-:Y:S01]  /*5c00*/  IADD3 R14, PT, PT, R14, -0x4, RZ ;  /* 0xfffffffc0e0e7810 */ /* 0x000fe20007ffe0ff */
[-C--:B--2---:R-:W-:Y:S02]  /*5c10*/  IMAD R3, R9, R21.reuse, RZ ;  /* 0x0000001509037224 */ /* 0x084fe400078e02ff */
[----:B------:R-:W-:-:S04]  /*5c20*/  IMAD.WIDE.U32 R18, R8, R21, R18 ;  /* 0x0000001508127225 */ /* 0x000fc800078e0012 */
[----:B------:R-:W-:Y:S01]  /*5c30*/  IMAD R3, R8, R11, R3 ;  /* 0x0000000b08037224 */ /* 0x000fe200078e0203 */
[----:B------:R-:W-:-:S04]  /*5c40*/  LEA R12, P0, R18, R12, 0x1 ;  /* 0x0000000c120c7211 */ /* 0x000fc800078008ff */
[----:B------:R-:W-:-:S04]  /*5c50*/  IADD3 R3, PT, PT, R19, R3, RZ ;  /* 0x0000000313037210 */ /* 0x000fc80007ffe0ff */
[----:B------:R-:W-:-:S07]  /*5c60*/  LEA.HI.X R7, R18, R7, R3, 0x1, P0 ;  /* 0x0000000712077211 */ /* 0x000fce00000f0c03 */
.L_x_133:
[----:B------:R-:W-:-:S13]  /*5c70*/  ISETP.NE.AND P0, PT, R6, RZ, PT ;  /* 0x000000ff0600720c */ /* 0x000fda0003f05270 */
[----:B------:R-:W-:Y:S05]  /*5c80*/  @!P0 BRA `(.L_x_106) ;  /* 0x0000000800848947 */ /* 0x000fea0003800000 */
[----:B------:R-:W-:-:S13]  /*5c90*/  ISETP.NE.AND P0, PT, R6, 0x1, PT ;  /* 0x000000010600780c */ /* 0x000fda0003f05270 */
[----:B------:R-:W-:Y:S05]  /*5ca0*/  @!P0 BRA `(.L_x_146) ;  /* 0x0000000400c88947 */ /* 0x000fea0003800000 */
[----:B------:R-:W0:Y:S02]  /*5cb0*/  LDC.64 R8, c[0x0][0x390] ;  /* 0x0000e400ff087b82 */ /* 0x000e240000000a00 */
[----:B0-----:R-:W-:-:S05]  /*5cc0*/  IMAD.WIDE.U32 R8, R14, 0x8, R8 ;  /* 0x000000080e087825 */ /* 0x001fca00078e0008 */
[----:B------:R-:W2:Y:S01]  /*5cd0*/  LDG.E.64 R16, desc[UR12][R8.64] ;  /* 0x0000000c08107981 */ /* 0x000ea2000c1e1b00 */
[----:B------:R-:W-:Y:S01]  /*5ce0*/  BSSY.RECONVERGENT B1, `(.L_x_147) ;  /* 0x000002a000017945 */ /* 0x000fe20003800200 */
[----:B--2---:R-:W-:-:S04]  /*5cf0*/  LOP3.LUT R3, R5, R17, RZ, 0xfc, !PT ;  /* 0x0000001105037212 */ /* 0x004fc800078efcff */
[----:B------:R-:W-:-:S13]  /*5d00*/  ISETP.NE.U32.AND P0, PT, R3, RZ, PT ;  /* 0x000000ff0300720c */ /* 0x000fda0003f05070 */
[----:B------:R-:W-:Y:S05]  /*5d10*/  @P0 BRA `(.L_x_148) ;  /* 0x00000000005c0947 */ /* 0x000fea0003800000 */
[----:B------:R-:W0:Y:S01]  /*5d20*/  I2F.U32.RP R3, R16 ;  /* 0x0000001000037306 */ /* 0x000e220000209000 */
[----:B------:R-:W-:Y:S01]  /*5d30*/  IADD3 R5, PT, PT, RZ, -R16, RZ ;  /* 0x80000010ff057210 */ /* 0x000fe20007ffe0ff */
[----:B------:R-:W-:Y:S01]  /*5d40*/  IMAD.MOV.U32 R21, RZ, RZ, RZ ;  /* 0x000000ffff157224 */ /* 0x000fe200078e00ff */
[----:B------:R-:W-:Y:S02]  /*5d50*/  ISETP.NE.U32.AND P2, PT, R16, RZ, PT ;  /* 0x000000ff1000720c */ /* 0x000fe40003f45070 */
[----:B------:R-:W-:-:S03]  /*5d60*/  MOV R11, RZ ;  /* 0x000000ff000b7202 */ /* 0x000fc60000000f00 */
[----:B0-----:R-:W0:Y:S02]  /*5d70*/  MUFU.RCP R3, R3 ;  /* 0x0000000300037308 */ /* 0x001e240000001000 */
[----:B0-----:R-:W-:-:S06]  /*5d80*/  VIADD R8, R3, 0xffffffe ;  /* 0x0ffffffe03087836 */ /* 0x001fcc0000000000 */
[----:B------:R0:W2:Y:S02]  /*5d90*/  F2I.FTZ.U32.TRUNC.NTZ R9, R8 ;  /* 0x0000000800097305 */ /* 0x0000a4000021f000 */
[----:B0-----:R-:W-:Y:S02]  /*5da0*/  HFMA2 R8, -RZ, RZ, 0, 0 ;  /* 0x00000000ff087431 */ /* 0x001fe400000001ff */
[----:B--2---:R-:W-:-:S04]  /*5db0*/  IMAD R5, R5, R9, RZ ;  /* 0x0000000905057224 */ /* 0x004fc800078e02ff */
        /* <DEDUP_REMOVED lines=13> */
.L_x_148:
[----:B------:R-:W-:Y:S01]  /*5e90*/  MOV R26, R4 ;  /* 0x00000004001a7202 */ /* 0x000fe20000000f00 */
[----:B------:R-:W-:Y:S01]  /*5ea0*/  IMAD.MOV.U32 R10, RZ, RZ, R16 ;  /* 0x000000ffff0a7224 */ /* 0x000fe200078e0010 */
[----:B------:R-:W-:Y:S02]  /*5eb0*/  MOV R11, R5 ;  /* 0x00000005000b7202 */ /* 0x000fe40000000f00 */
[----:B------:R-:W-:Y:S02]  /*5ec0*/  MOV R9, R17 ;  /* 0x0000001100097202 */ /* 0x000fe40000000f00 */
[----:B------:R-:W-:-:S07]  /*5ed0*/  MOV R8, 0x5ef0 ;  /* 0x00005ef000087802 */ /* 0x000fce0000000f00 */
[----:B-1----:R-:W-:Y:S05]  /*5ee0*/  CALL.REL.NOINC `($__internal_2_$__cuda_sm20_div_s64) ;  /* 0x0000000c00347944 */ /* 0x002fea0003c00000 */
[-C--:B------:R-:W-:Y:S01]  /*5ef0*/  IADD3 R9, P0, PT, RZ, -R24.reuse, RZ ;  /* 0x80000018ff097210 */ /* 0x080fe20007f1e0ff */
[----:B------:R-:W-:Y:S01]  /*5f00*/  IMAD.MOV.U32 R21, RZ, RZ, R25 ;  /* 0x000000ffff157224 */ /* 0x000fe200078e0019 */
[----:B------:R-:W-:Y:S02]  /*5f10*/  MOV R20, R24 ;  /* 0x0000001800147202 */ /* 0x000fe40000000f00 */
[----:B------:R-:W-:Y:S01]  /*5f20*/  IADD3.X R3, PT, PT, RZ, ~R25, RZ, P0, !PT ;  /* 0x80000019ff037210 */ /* 0x000fe200007fe4ff */
[----:B------:R-:W-:-:S04]  /*5f30*/  IMAD.WIDE.U32 R4, R16, R9, R4 ;  /* 0x0000000910047225 */ /* 0x000fc800078e0004 */
[----:B------:R-:W-:-:S04]  /*5f40*/  IMAD R3, R3, R16, RZ ;  /* 0x0000001003037224 */ /* 0x000fc800078e02ff */
[----:B------:R-:W-:Y:S02]  /*5f50*/  IMAD R3, R17, R9, R3 ;  /* 0x0000000911037224 */ /* 0x000fe400078e0203 */
[----:B------:R-:W-:-:S03]  /*5f60*/  IMAD.MOV.U32 R17, RZ, RZ, R4 ;  /* 0x000000ffff117224 */ /* 0x000fc600078e0004 */
[----:B------:R-:W-:-:S07]  /*5f70*/  IADD3 R11, PT, PT, R5, R3, RZ ;  /* 0x00000003050b7210 */ /* 0x000fce0007ffe0ff */
.L_x_149:
[----:B-1----:R-:W-:Y:S05]  /*5f80*/  BSYNC.RECONVERGENT B1 ;  /* 0x0000000000017941 */ /* 0x002fea0003800200 */
.L_x_147:
        /* <DEDUP_REMOVED lines=12> */
[----:B------:R-:W-:-:S05]  /*6050*/  IMAD R11, R8, R11, R10 ;  /* 0x0000000b080b7224 */ /* 0x000fca00078e020a */
[----:B------:R-:W-:Y:S01]  /*6060*/  IADD3 R19, PT, PT, R17, R11, RZ ;  /* 0x0000000b11137210 */ /* 0x000fe20007ffe0ff */
[----:B------:R-:W-:Y:S06]  /*6070*/  @P0 BRA `(.L_x_151) ;  /* 0x0000000000600947 */ /* 0x000fec0003800000 */
[----:B------:R-:W0:Y:S01]  /*6080*/  I2F.U32.RP R5, R4 ;  /* 0x0000000400057306 */ /* 0x000e220000209000 */
[----:B------:R-:W-:Y:S02]  /*6090*/  IADD3 R11, PT, PT, RZ, -R4, RZ ;  /* 0x80000004ff0b7210 */ /* 0x000fe40007ffe0ff */
[----:B------:R-:W-:-:S05]  /*60a0*/  ISETP.NE.U32.AND P2, PT, R4, RZ, PT ;  /* 0x000000ff0400720c */ /* 0x000fca0003f45070 */
[----:B0-----:R-:W0:Y:S02]  /*60b0*/  MUFU.RCP R5, R5 ;  /* 0x0000000500057308 */ /* 0x001e240000001000 */
[----:B0-----:R-:W-:Y:S01]  /*60c0*/  VIADD R8, R5, 0xffffffe ;  /* 0x0ffffffe05087836 */ /* 0x001fe20000000000 */
[----:B------:R-:W-:-:S05]  /*60d0*/  MOV R5, RZ ;  /* 0x000000ff00057202 */ /* 0x000fca0000000f00 */
        /* <DEDUP_REMOVED lines=18> */
.L_x_151:
[----:B------:R-:W-:Y:S01]  /*6200*/  MOV R26, R20 ;  /* 0x00000014001a7202 */ /* 0x000fe20000000f00 */
[----:B------:R-:W-:Y:S01]  /*6210*/  IMAD.MOV.U32 R11, RZ, RZ, R21 ;  /* 0x000000ffff0b7224 */ /* 0x000fe200078e0015 */
[----:B------:R-:W-:Y:S02]  /*6220*/  MOV R10, R4 ;  /* 0x00000004000a7202 */ /* 0x000fe40000000f00 */
        /* <DEDUP_REMOVED lines=8> */
[----:B------:R-:W-:-:S04]  /*62b0*/  IMAD.WIDE.U32 R8, R4, R13, R8 ;  /* 0x0000000d04087225 */ /* 0x000fc800078e0008 */
[----:B------:R-:W-:Y:S01]  /*62c0*/  IMAD R11, R5, R13, R11 ;  /* 0x0000000d050b7224 */ /* 0x000fe200078e020b */
[----:B------:R-:W-:Y:S01]  /*62d0*/  MOV R21, R8 ;  /* 0x0000000800157202 */ /* 0x000fe20000000f00 */
[----:B------:R-:W-:Y:S02]  /*62e0*/  IMAD.MOV.U32 R4, RZ, RZ, R24 ;  /* 0x000000ffff047224 */ /* 0x000fe400078e0018 */
[----:B------:R-:W-:Y:S01]  /*62f0*/  IMAD.MOV.U32 R5, RZ, RZ, R25 ;  /* 0x000000ffff057224 */ /* 0x000fe200078e0019 */
[----:B------:R-:W-:-:S07]  /*6300*/  IADD3 R11, PT, PT, R9, R11, RZ ;  /* 0x0000000b090b7210 */ /* 0x000fce0007ffe0ff */
.L_x_152:
[----:B------:R-:W-:Y:S05]  /*6310*/  BSYNC.RECONVERGENT B1 ;  /* 0x0000000000017941 */ /* 0x000fea0003800200 */
.L_x_150:
[----:B------:R-:W0:Y:S02]  /*6320*/  LDC.64 R8, c[0x0][0x398] ;  /* 0x0000e600ff087b82 */ /* 0x000e240000000a00 */
[----:B0-----:R-:W-:-:S06]  /*6330*/  IMAD.WIDE.U32 R8, R3, 0x8, R8 ;  /* 0x0000000803087825 */ /* 0x001fcc00078e0008 */
[----:B------:R-:W2:Y:S01]  /*6340*/  LDG.E.64 R8, desc[UR12][R8.64] ;  /* 0x0000000c08087981 */ /* 0x000ea2000c1e1b00 */
[----:B------:R-:W-:Y:S01]  /*6350*/  MOV R18, R16 ;  /* 0x0000001000127202 */ /* 0x000fe20000000f00 */
[----:B------:R-:W-:Y:S02]  /*6360*/  VIADD R14, R14, 0xfffffffe ;  /* 0xfffffffe0e0e7836 */ /* 0x000fe40000000000 */
[-C--:B--2---:R-:W-:Y:S02]  /*6370*/  IMAD R3, R9, R21.reuse, RZ ;  /* 0x0000001509037224 */ /* 0x084fe400078e02ff */
[----:B------:R-:W-:-:S04]  /*6380*/  IMAD.WIDE.U32 R18, R8, R21, R18 ;  /* 0x0000001508127225 */ /* 0x000fc800078e0012 */
[----:B------:R-:W-:Y:S01]  /*6390*/  IMAD R3, R8, R11, R3 ;  /* 0x0000000b08037224 */ /* 0x000fe200078e0203 */
[----:B------:R-:W-:-:S04]  /*63a0*/  LEA R12, P0, R18, R12, 0x1 ;  /* 0x0000000c120c7211 */ /* 0x000fc800078008ff */
[----:B------:R-:W-:-:S04]  /*63b0*/  IADD3 R3, PT, PT, R19, R3, RZ ;  /* 0x0000000313037210 */ /* 0x000fc80007ffe0ff */
[----:B------:R-:W-:-:S07]  /*63c0*/  LEA.HI.X R7, R18, R7, R3, 0x1, P0 ;  /* 0x0000000712077211 */ /* 0x000fce00000f0c03 */
.L_x_146:
        /* <DEDUP_REMOVED lines=12> */
[----:B------:R-:W-:Y:S02]  /*6490*/  IADD3 R5, PT, PT, RZ, -R22, RZ ;  /* 0x80000016ff057210 */ /* 0x000fe40007ffe0ff */
[----:B------:R-:W-:-:S05]  /*64a0*/  ISETP.NE.U32.AND P1, PT, R22, RZ, PT ;  /* 0x000000ff1600720c */ /* 0x000fca0003f25070 */
[----:B0-----:R-:W0:Y:S02]  /*64b0*/  MUFU.RCP R3, R3 ;  /* 0x0000000300037308 */ /* 0x001e240000001000 */
[----:B0-----:R-:W-:-:S06]  /*64c0*/  IADD3 R8, PT, PT, R3, 0xffffffe, RZ ;  /* 0x0ffffffe03087810 */ /* 0x001fcc0007ffe0ff */
[----:B------:R0:W2:Y:S02]  /*64d0*/  F2I.FTZ.U32.TRUNC.NTZ R9, R8 ;  /* 0x0000000800097305 */ /* 0x0000a4000021f000 */
[----:B0-----:R-:W-:Y:S02]  /*64e0*/  IMAD.MOV.U32 R8, RZ, RZ, RZ ;  /* 0x000000ffff087224 */ /* 0x001fe400078e00ff */
[----:B--2---:R-:W-:-:S04]  /*64f0*/  IMAD R5, R5, R9, RZ ;  /* 0x0000000905057224 */ /* 0x004fc800078e02ff */
[----:B------:R-:W-:-:S04]  /*6500*/  IMAD.HI.U32 R9, R9, R5, R8 ;  /* 0x0000000509097227 */ /* 0x000fc800078e0008 */
[----:B------:R-:W-:Y:S02]  /*6510*/  HFMA2 R5, -RZ, RZ, 0, 0 ;  /* 0x00000000ff057431 */ /* 0x000fe400000001ff */
[----:B------:R-:W-:-:S05]  /*6520*/  IMAD.HI.U32 R9, R9, R4, RZ ;  /* 0x0000000409097227 */ /* 0x000fca00078e00ff */
[----:B------:R-:W-:-:S05]  /*6530*/  IADD3 R9, PT, PT, -R9, RZ, RZ ;  /* 0x000000ff09097210 */ /* 0x000fca0007ffe1ff */
[----:B------:R-:W-:-:S05]  /*6540*/  IMAD R4, R22, R9, R4 ;  /* 0x0000000916047224 */ /* 0x000fca00078e0204 */
[----:B------:R-:W-:-:S13]  /*6550*/  ISETP.GE.U32.AND P0, PT, R4, R22, PT ;  /* 0x000000160400720c */ /* 0x000fda0003f06070 */
[----:B------:R-:W-:-:S04]  /*6560*/  @P0 IADD3 R4, PT, PT, -R22, R4, RZ ;  /* 0x0000000416040210 */ /* 0x000fc80007ffe1ff */
[----:B------:R-:W-:-:S13]  /*6570*/  ISETP.GE.U32.AND P0, PT, R4, R22, PT ;  /* 0x000000160400720c */ /* 0x000fda0003f06070 */
[----:B------:R-:W-:Y:S01]  /*6580*/  @P0 IMAD.IADD R4, R4, 0x1, -R22 ;  /* 0x0000000104040824 */ /* 0x000fe200078e0a16 */
[----:B------:R-:W-:Y:S01]  /*6590*/  @!P1 LOP3.LUT R4, RZ, R22, RZ, 0x33, !PT ;  /* 0x00000016ff049212 */ /* 0x000fe200078e33ff */
[----:B------:R-:W-:Y:S06]  /*65a0*/  BRA `(.L_x_155) ;  /* 0x0000000000147947 */ /* 0x000fec0003800000 */
.L_x_154:
[----:B------:R-:W-:Y:S01]  /*65b0*/  MOV R3, R23 ;  /* 0x0000001700037202 */ /* 0x000fe20000000f00 */
[----:B------:R-:W-:Y:S01]  /*65c0*/  IMAD.MOV.U32 R23, RZ, RZ, R5 ;  /* 0x000000ffff177224 */ /* 0x000fe200078e0005 */
[----:B------:R-:W-:-:S07]  /*65d0*/  MOV R24, 0x65f0 ;  /* 0x000065f000187802 */ /* 0x000fce0000000f00 */
[----:B-1----:R-:W-:Y:S05]  /*65e0*/  CALL.REL.NOINC `($__internal_3_$__cuda_sm20_rem_s64) ;  /* 0x0000000800c07944 */ /* 0x002fea0003c00000 */
[----:B------:R-:W-:-:S07]  /*65f0*/  MOV R5, R9 ;  /* 0x0000000900057202 */ /* 0x000fce0000000f00 */
.L_x_155:
[----:B-1----:R-:W-:Y:S05]  /*6600*/  BSYNC.RECONVERGENT B1 ;  /* 0x0000000000017941 */ /* 0x002fea0003800200 */
.L_x_153:
[----:B------:R-:W0:Y:S02]  /*6610*/  LDC.64 R8, c[0x0][0x398] ;  /* 0x0000e600ff087b82 */ /* 0x000e240000000a00 */
[----:B0-----:R-:W-:-:S06]  /*6620*/  IMAD.WIDE.U32 R14, R14, 0x8, R8 ;  /* 0x000000080e0e7825 */ /* 0x001fcc00078e0008 */
[----:B------:R-:W2:Y:S02]  /*6630*/  LDG.E.64 R14, desc[UR12][R14.64] ;  /* 0x0000000c0e0e7981 */ /* 0x000ea4000c1e1b00 */
[-C--:B--2---:R-:W-:Y:S02]  /*6640*/  IMAD R3, R15, R4.reuse, RZ ;  /* 0x000000040f037224 */ /* 0x084fe400078e02ff */
[----:B------:R-:W-:-:S04]  /*6650*/  IMAD.WIDE.U32 R8, R14, R4, RZ ;  /* 0x000000040e087225 */ /* 0x000fc800078e00ff */
[----:B------:R-:W-:Y:S01]  /*6660*/  IMAD R3, R14, R5, R3 ;  /* 0x000000050e037224 */ /* 0x000fe200078e0203 */
[----:B------:R-:W-:-:S04]  /*6670*/  LEA R12, P0, R8, R12, 0x1 ;  /* 0x0000000c080c7211 */ /* 0x000fc800078008ff */
[----:B------:R-:W-:-:S04]  /*6680*/  IADD3 R3, PT, PT, R9, R3, RZ ;  /* 0x0000000309037210 */ /* 0x000fc80007ffe0ff */
[----:B------:R-:W-:-:S07]  /*6690*/  LEA.HI.X R7, R8, R7, R3, 0x1, P0 ;  /* 0x0000000708077211 */ /* 0x000fce00000f0c03 */
.L_x_106:
[----:B------:R-:W-:-:S06]  /*66a0*/  IMAD.MOV.U32 R13, RZ, RZ, R7 ;  /* 0x000000ffff0d7224 */ /* 0x000fcc00078e0007 */
[----:B------:R-:W2:Y:S04]  /*66b0*/  LDG.E.U16 R13, desc[UR12][R12.64] ;  /* 0x0000000c0c0d7981 */ /* 0x000ea8000c1e1500 */
[----:B--2---:R0:W-:Y:S02]  /*66c0*/  STS.U16 [R2], R13 ;  /* 0x0000000d02007388 */ /* 0x0041e40000000400 */
.L_x_105:
[----:B-1----:R-:W-:Y:S05]  /*66d0*/  BSYNC.RECONVERGENT B0 ;  /* 0x0000000000007941 */ /* 0x002fea0003800200 */
.L_x_57:
[----:B------:R-:W-:Y:S01]  /*66e0*/  BAR.SYNC.DEFER_BLOCKING 0x0 ;  /* 0x0000000000007b1d */ /* 0x000fe20000010000 */
[----:B------:R-:W-:-:S09]  /*66f0*/  UISETP.GE.U32.AND UP0, UPT, UR4, 0x42, UPT ;  /* 0x000000420400788c */ /* 0x000fd2000bf06070 */
[----:B------:R-:W-:Y:S05]  /*6700*/  BRA.U !UP0, `(.L_x_156) ;  /* 0x0000000108447547 */ /* 0x000fea000b800000 */
.L_x_159:
[----:B------:R-:W-:Y:S01]  /*6710*/  USHF.R.U32.HI UR5, URZ, 0x1, UR4 ;  /* 0x00000001ff057899 */ /* 0x000fe20008011604 */
[----:B------:R-:W-:Y:S05]  /*6720*/  BSSY.RECONVERGENT B0, `(.L_x_157) ;  /* 0x000000b000007945 */ /* 0x000fea0003800200 */
[----:B------:R-:W-:-:S13]  /*6730*/  ISETP.GE.U32.AND P0, PT, R0, UR5, PT ;  /* 0x0000000500007c0c */ /* 0x000fda000bf06070 */
[----:B-1----:R-:W-:Y:S05]  /*6740*/  @P0 BRA `(.L_x_158) ;  /* 0x0000000000200947 */ /* 0x002fea0003800000 */
[----:B------:R-:W-:Y:S01]  /*6750*/  ULOP3.LUT UR7, UR4, 0x7fe, URZ, 0xc0, !UPT ;  /* 0x000007fe04077892 */ /* 0x000fe2000f8ec0ff */
[----:B--2---:R-:W1:Y:S08]  /*6760*/  LDS.U16 R3, [R2] ;  /* 0x0000000002037984 */ /* 0x004e700000000400 */
[----:B------:R-:W2:Y:S01]  /*6770*/  LDS.U16 R4, [R2+UR7] ;  /* 0x0000000702047984 */ /* 0x000ea20008000400 */
[----:B-1----:R-:W-:-:S02]  /*6780*/  HADD2.F32 R3, -RZ, R3.H0_H0 ;  /* 0x20000003ff037230 */ /* 0x002fc40000004100 */
[----:B--2---:R-:W-:-:S05]  /*6790*/  HADD2.F32 R4, -RZ, R4.H0_H0 ;  /* 0x20000004ff047230 */ /* 0x004fca0000004100 */
[----:B------:R-:W-:-:S05]  /*67a0*/  FADD R3, |R3|, |R4| ;  /* 0x4000000403037221 */ /* 0x000fca0000000200 */
[----:B------:R-:W-:-:S05]  /*67b0*/  F2FP.F16.F32.PACK_AB R3, RZ, R3 ;  /* 0x00000003ff03723e */ /* 0x000fca00000000ff */
[----:B------:R1:W-:Y:S02]  /*67c0*/  STS.U16 [R2], R3 ;  /* 0x0000000302007388 */ /* 0x0003e40000000400 */
.L_x_158:
[----:B------:R-:W-:Y:S05]  /*67d0*/  BSYNC.RECONVERGENT B0 ;  /* 0x0000000000007941 */ /* 0x000fea0003800200 */
.L_x_157:
[----:B------:R-:W-:Y:S01]  /*67e0*/  BAR.SYNC.DEFER_BLOCKING 0x0 ;  /* 0x0000000000007b1d */ /* 0x000fe20000010000 */
[----:B------:R-:W-:-:S05]  /*67f0*/  UISETP.GT.U32.AND UP0, UPT, UR4, 0x83, UPT ;  /* 0x000000830400788c */ /* 0x000fca000bf04070 */
[----:B------:R-:W-:-:S04]  /*6800*/  UMOV UR4, UR5 ;  /* 0x0000000500047c82 */ /* 0x000fc80008000000 */
[----:B------:R-:W-:Y:S05]  /*6810*/  BRA.U UP0, `(.L_x_159) ;  /* 0xfffffffd00bc7547 */ /* 0x000fea000b83ffff */
.L_x_156:
[----:B------:R-:W-:-:S13]  /*6820*/  ISETP.GT.U32.AND P0, PT, R0, 0x1f, PT ;  /* 0x0000001f0000780c */ /* 0x000fda0003f04070 */
[----:B------:R-:W-:Y:S05]  /*6830*/  @P0 EXIT ;  /* 0x000000000000094d */ /* 0x000fea0003800000 */
[----:B-12---:R-:W1:Y:S01]  /*6840*/  LDS.U16 R3, [R2] ;  /* 0x0000000002037984 */ /* 0x006e620000000400 */
[----:B------:R-:W-:-:S03]  /*6850*/  ISETP.NE.AND P0, PT, R0, RZ, PT ;  /* 0x000000ff0000720c */ /* 0x000fc60003f05270 */
[----:B------:R-:W2:Y:S04]  /*6860*/  LDS.U16 R4, [R2+0x40] ;  /* 0x0000400002047984 */ /* 0x000ea80000000400 */
[----:B------:R-:W3:Y:S04]  /*6870*/  LDS.U16 R5, [R2+0x20] ;  /* 0x0000200002057984 */ /* 0x000ee80000000400 */
[----:B------:R-:W4:Y:S04]  /*6880*/  LDS.U16 R6, [R2+0x10] ;  /* 0x0000100002067984 */ /* 0x000f280000000400 */
[----:B------:R-:W5:Y:S04]  /*6890*/  LDS.U16 R7, [R2+0x8] ;  /* 0x0000080002077984 */ /* 0x000f680000000400 */
[----:B------:R-:W0:Y:S04]  /*68a0*/  LDS.U16 R8, [R2+0x4] ;  /* 0x0000040002087984 */ /* 0x000e280000000400 */
[----:B------:R-:W0:Y:S01]  /*68b0*/  LDS.U16 R9, [R2+0x2] ;  /* 0x0000020002097984 */ /* 0x000e220000000400 */
[----:B-1----:R-:W-:-:S02]  /*68c0*/  HADD2.F32 R3, -RZ, R3.H0_H0 ;  /* 0x20000003ff037230 */ /* 0x002fc40000004100 */
[----:B--2---:R-:W-:Y:S02]  /*68d0*/  HADD2.F32 R4, -RZ, R4.H0_H0 ;  /* 0x20000004ff047230 */ /* 0x004fe40000004100 */
[----:B---3--:R-:W-:-:S03]  /*68e0*/  HADD2.F32 R5, -RZ, R5.H0_H0 ;  /* 0x20000005ff057230 */ /* 0x008fc60000004100 */
[----:B------:R-:W-:Y:S01]  /*68f0*/  FADD R3, |R3|, |R4| ;  /* 0x4000000403037221 */ /* 0x000fe20000000200 */
[----:B----4-:R-:W-:-:S04]  /*6900*/  HADD2.F32 R6, -RZ, R6.H0_H0 ;  /* 0x20000006ff067230 */ /* 0x010fc80000004100 */
[----:B------:R-:W-:Y:S01]  /*6910*/  F2FP.F16.F32.PACK_AB R3, RZ, R3 ;  /* 0x00000003ff03723e */ /* 0x000fe200000000ff */
[----:B-----5:R-:W-:-:S04]  /*6920*/  HADD2.F32 R7, -RZ, R7.H0_H0 ;  /* 0x20000007ff077230 */ /* 0x020fc80000004100 */
[----:B------:R-:W-:Y:S01]  /*6930*/  HADD2.F32 R4, -RZ, R3.H0_H0 ;  /* 0x20000003ff047230 */ /* 0x000fe20000004100 */
[----:B------:R1:W-:Y:S01]  /*6940*/  STS.U16 [R2], R3 ;  /* 0x0000000302007388 */ /* 0x0003e20000000400 */
[----:B0-----:R-:W-:-:S03]  /*6950*/  HADD2.F32 R8, -RZ, R8.H0_H0 ;  /* 0x20000008ff087230 */ /* 0x001fc60000004100 */
        /* <DEDUP_REMOVED lines=21> */
[----:B------:R-:W0:Y:S01]  /*6ab0*/  S2UR UR5, SR_CgaCtaId ;  /* 0x00000000000579c3 */ /* 0x000e220000008800 */
[----:B------:R-:W-:Y:S01]  /*6ac0*/  UMOV UR4, 0x400 ;  /* 0x0000040000047882 */ /* 0x000fe20000000000 */
[----:B------:R-:W2:Y:S01]  /*6ad0*/  LDCU.64 UR8, c[0x0][0x3b0] ;  /* 0x00007600ff0877ac */ /* 0x000ea20008000a00 */
[----:B------:R-:W3:Y:S05]  /*6ae0*/  LDCU.64 UR10, c[0x0][0x380] ;  /* 0x00007000ff0a77ac */ /* 0x000eea0008000a00 */
[----:B------:R-:W2:Y:S01]  /*6af0*/  S2UR UR7, SR_CTAID.Y ;  /* 0x00000000000779c3 */ /* 0x000ea20000002600 */
[----:B0-----:R-:W-:-:S03]  /*6b00*/  ULEA UR4, UR5, UR4, 0x18 ;  /* 0x0000000405047291 */ /* 0x001fc6000f8ec0ff */
[----:B------:R-:W-:-:S06]  /*6b10*/  UMOV UR5, URZ ;  /* 0x000000ff00057c82 */ /* 0x000fcc0008000000 */
[----:B-1----:R-:W0:Y:S01]  /*6b20*/  LDS.U16 R5, [UR4] ;  /* 0x00000004ff057984 */ /* 0x002e220008000400 */
        /* <DEDUP_REMOVED lines=9> */
        .weak           $__internal_2_$__cuda_sm20_div_s64
        .type           $__internal_2_$__cuda_sm20_div_s64,@function
        .size           $__internal_2_$__cuda_sm20_div_s64,($__internal_3_$__cuda_sm20_rem_s64 - $__internal_2_$__cuda_sm20_div_s64)
$__internal_2_$__cuda_sm20_div_s64:
[-C--:B------:R-:W-:Y:S02]  /*6bc0*/  IADD3 R25, P2, PT, RZ, -R10.reuse, RZ ;  /* 0x8000000aff197210 */ /* 0x080fe40007f5e0ff */
[----:B------:R-:W-:Y:S02]  /*6bd0*/  ISETP.GE.AND P0, PT, R9, RZ, PT ;  /* 0x000000ff0900720c */ /* 0x000fe40003f06270 */
[----:B------:R-:W-:Y:S01]  /*6be0*/  ISETP.GE.AND P3, PT, R11, RZ, PT ;  /* 0x000000ff0b00720c */ /* 0x000fe20003f66270 */
        /* <DEDUP_REMOVED lines=8> */
[C---:B------:R-:W-:Y:S01]  /*6c70*/  IMAD R27, R32.reuse, R25, R35 ;  /* 0x00000019201b7224 */ /* 0x040fe200078e0223 */
[----:B------:R-:W-:Y:S01]  /*6c80*/  IADD3 R28, P0, PT, RZ, -R34, RZ ;  /* 0x80000022ff1c7210 */ /* 0x000fe20007f1e0ff */
[----:B------:R-:W-:Y:S02]  /*6c90*/  IMAD.MOV.U32 R35, RZ, RZ, R32 ;  /* 0x000000ffff237224 */ /* 0x000fe400078e0020 */
[----:B------:R-:W-:Y:S02]  /*6ca0*/  IMAD R27, R33, R24, R27 ;  /* 0x00000018211b7224 */ /* 0x000fe400078e021b */
[----:B------:R-:W-:-:S03]  /*6cb0*/  IMAD.HI.U32 R34, R32, R28, RZ ;  /* 0x0000001c20227227 */ /* 0x000fc600078e00ff */
[----:B------:R-:W-:-:S05]  /*6cc0*/  IADD3.X R27, PT, PT, RZ, ~R27, RZ, P0, !PT ;  /* 0x8000001bff1b7210 */ /* 0x000fca00007fe4ff */
[----:B------:R-:W-:-:S04]  /*6cd0*/  IMAD.WIDE.U32 R34, P0, R32, R27, R34 ;  /* 0x0000001b20227225 */ /* 0x000fc80007800022 */
[----:B------:R-:W-:-:S04]  /*6ce0*/  IMAD.HI.U32 R29, R33, R27, RZ ;  /* 0x0000001b211d7227 */ /* 0x000fc800078e00ff */
[----:B------:R-:W-:Y:S01]  /*6cf0*/  IMAD.HI.U32 R28, P2, R33, R28, R34 ;  /* 0x0000001c211c7227 */ /* 0x000fe20007840022 */
[----:B------:R-:W-:-:S03]  /*6d00*/  IADD3.X R29, PT, PT, R29, R33, RZ, P0, !PT ;  /* 0x000000211d1d7210 */ /* 0x000fc600007fe4ff */
[----:B------:R-:W-:-:S05]  /*6d10*/  IMAD R27, R33, R27, RZ ;  /* 0x0000001b211b7224 */ /* 0x000fca00078e02ff */
[----:B------:R-:W-:-:S04]  /*6d20*/  IADD3 R33, P0, PT, R27, R28, RZ ;  /* 0x0000001c1b217210 */ /* 0x000fc80007f1e0ff */
[----:B------:R-:W-:Y:S01]  /*6d30*/  IADD3.X R29, PT, PT, RZ, RZ, R29, P0, P2 ;  /* 0x000000ffff1d7210 */ /* 0x000fe200007e441d */
[----:B------:R-:W-:-:S04]  /*6d40*/  IMAD.WIDE.U32 R34, R33, R24, RZ ;  /* 0x0000001821227225 */ /* 0x000fc800078e00ff */
[----:B------:R-:W-:Y:S01]  /*6d50*/  IMAD R30, R33, R25, R35 ;  /* 0x00000019211e7224 */ /* 0x000fe200078e0223 */
[----:B------:R-:W-:-:S03]  /*6d60*/  IADD3 R28, P0, PT, RZ, -R34, RZ ;  /* 0x80000022ff1c7210 */ /* 0x000fc60007f1e0ff */
[----:B------:R-:W-:Y:S02]  /*6d70*/  IMAD R30, R29, R24, R30 ;  /* 0x000000181d1e7224 */ /* 0x000fe400078e021e */
[----:B------:R-:W-:-:S03]  /*6d80*/  IMAD.HI.U32 R32, R33, R28, RZ ;  /* 0x0000001c21207227 */ /* 0x000fc600078e00ff */
[----:B------:R-:W-:-:S05]  /*6d90*/  IADD3.X R30, PT, PT, RZ, ~R30, RZ, P0, !PT ;  /* 0x8000001eff1e7210 */ /* 0x000fca00007fe4ff */
[----:B------:R-:W-:-:S04]  /*6da0*/  IMAD.WIDE.U32 R32, P2, R33, R30, R32 ;  /* 0x0000001e21207225 */ /* 0x000fc80007840020 */
[----:B------:R-:W-:-:S04]  /*6db0*/  IMAD.HI.U32 R27, P0, R29, R28, R32 ;  /* 0x0000001c1d1b7227 */ /* 0x000fc80007800020 */
[----:B------:R-:W-:Y:S02]  /*6dc0*/  HFMA2 R33, -RZ, RZ, 0, 0 ;  /* 0x00000000ff217431 */ /* 0x000fe400000001ff */
[----:B------:R-:W-:-:S04]  /*6dd0*/  IMAD.HI.U32 R28, R29, R30, RZ ;  /* 0x0000001e1d1c7227 */ /* 0x000fc800078e00ff */
[----:B------:R-:W-:Y:S02]  /*6de0*/  IMAD R30, R29, R30, RZ ;  /* 0x0000001e1d1e7224 */ /* 0x000fe400078e02ff */
[----:B------:R-:W-:-:S03]  /*6df0*/  IMAD.X R28, R28, 0x1, R29, P2 ;  /* 0x000000011c1c7824 */ /* 0x000fc600010e061d */
[----:B------:R-:W-:Y:S02]  /*6e00*/  IADD3 R30, P2, PT, R30, R27, RZ ;  /* 0x0000001b1e1e7210 */ /* 0x000fe40007f5e0ff */
[-C--:B------:R-:W-:Y:S02]  /*6e10*/  IADD3 R27, P4, PT, RZ, -R26.reuse, RZ ;  /* 0x8000001aff1b7210 */ /* 0x080fe40007f9e0ff */
[----:B------:R-:W-:Y:S02]  /*6e20*/  IADD3.X R29, PT, PT, RZ, RZ, R28, P2, P0 ;  /* 0x000000ffff1d7210 */ /* 0x000fe400017e041c */
[----:B------:R-:W-:Y:S02]  /*6e30*/  SEL R27, R27, R26, !P3 ;  /* 0x0000001a1b1b7207 */ /* 0x000fe40005800000 */
[----:B------:R-:W-:-:S03]  /*6e40*/  IADD3.X R26, PT, PT, RZ, ~R11, RZ, P4, !PT ;  /* 0x8000000bff1a7210 */ /* 0x000fc600027fe4ff */
[----:B------:R-:W-:Y:S01]  /*6e50*/  IMAD.HI.U32 R32, R30, R27, RZ ;  /* 0x0000001b1e207227 */ /* 0x000fe200078e00ff */
[-C--:B------:R-:W-:Y:S02]  /*6e60*/  SEL R26, R26, R11.reuse, !P3 ;  /* 0x0000000b1a1a7207 */ /* 0x080fe40005800000 */
[----:B------:R-:W-:-:S03]  /*6e70*/  LOP3.LUT R11, R9, R11, RZ, 0x3c, !PT ;  /* 0x0000000b090b7212 */ /* 0x000fc600078e3cff */
[----:B------:R-:W-:-:S04]  /*6e80*/  IMAD.WIDE.U32 R32, R30, R26, R32 ;  /* 0x0000001a1e207225 */ /* 0x000fc800078e0020 */
[----:B------:R-:W-:-:S04]  /*6e90*/  IMAD.HI.U32 R28, P0, R29, R27, R32 ;  /* 0x0000001b1d1c7227 */ /* 0x000fc80007800020 */
[CC--:B------:R-:W-:Y:S02]  /*6ea0*/  IMAD R33, R29.reuse, R26.reuse, RZ ;  /* 0x0000001a1d217224 */ /* 0x0c0fe400078e02ff */
[----:B------:R-:W-:-:S03]  /*6eb0*/  IMAD.HI.U32 R29, R29, R26, RZ ;  /* 0x0000001a1d1d7227 */ /* 0x000fc600078e00ff */
[----:B------:R-:W-:Y:S01]  /*6ec0*/  IADD3 R33, P2, PT, R33, R28, RZ ;  /* 0x0000001c21217210 */ /* 0x000fe20007f5e0ff */
[----:B------:R-:W-:-:S04]  /*6ed0*/  IMAD.X R28, RZ, RZ, R29, P0 ;  /* 0x000000ffff1c7224 */ /* 0x000fc800000e061d */
[----:B------:R-:W-:Y:S01]  /*6ee0*/  IMAD.WIDE.U32 R34, R33, R24, RZ ;  /* 0x0000001821227225 */ /* 0x000fe200078e00ff */
[----:B------:R-:W-:-:S03]  /*6ef0*/  IADD3.X R28, PT, PT, RZ, R28, RZ, P2, !PT ;  /* 0x0000001cff1c7210 */ /* 0x000fc600017fe4ff */
[----:B------:R-:W-:Y:S01]  /*6f00*/  IMAD R35, R33, R25, R35 ;  /* 0x0000001921237224 */ /* 0x000fe200078e0223 */
[----:B------:R-:W-:-:S03]  /*6f10*/  IADD3 R27, P3, PT, -R34, R27, RZ ;  /* 0x0000001b221b7210 */ /* 0x000fc60007f7e1ff */
[-C--:B------:R-:W-:Y:S01]  /*6f20*/  IMAD R29, R28, R24.reuse, R35 ;  /* 0x000000181c1d7224 */ /* 0x080fe200078e0223 */
[----:B------:R-:W-:-:S04]  /*6f30*/  ISETP.GE.U32.AND P0, PT, R27, R24, PT ;  /* 0x000000181b00720c */ /* 0x000fc80003f06070 */
[----:B------:R-:W-:Y:S02]  /*6f40*/  IADD3.X R29, PT, PT, ~R29, R26, RZ, P3, !PT ;  /* 0x0000001a1d1d7210 */ /* 0x000fe40001ffe5ff */
[----:B------:R-:W-:Y:S02]  /*6f50*/  IADD3 R26, P3, PT, R27, -R24, RZ ;  /* 0x800000181b1a7210 */ /* 0x000fe40007f7e0ff */
[----:B------:R-:W-:-:S04]  /*6f60*/  ISETP.GE.U32.AND.EX P0, PT, R29, R25, PT, P0 ;  /* 0x000000191d00720c */ /* 0x000fc80003f06100 */
[----:B------:R-:W-:-:S04]  /*6f70*/  SEL R27, R26, R27, P0 ;  /* 0x0000001b1a1b7207 */ /* 0x000fc80000000000 */
[----:B------:R-:W-:Y:S01]  /*6f80*/  ISETP.GE.U32.AND P2, PT, R27, R24, PT ;  /* 0x000000181b00720c */ /* 0x000fe20003f46070 */
[----:B------:R-:W-:Y:S01]  /*6f90*/  IMAD.X R24, R29, 0x1, ~R25, P3 ;  /* 0x000000011d187824 */ /* 0x000fe200018e0e19 */
[----:B------:R-:W-:-:S04]  /*6fa0*/  IADD3 R26, P3, PT, R33, 0x1, RZ ;  /* 0x00000001211a7810 */ /* 0x000fc80007f7e0ff */
[-C--:B------:R-:W-:Y:S02]  /*6fb0*/  IADD3.X R27, PT, PT, RZ, R28.reuse, RZ, P3, !PT ;  /* 0x0000001cff1b7210 */ /* 0x080fe40001ffe4ff */
[----:B------:R-:W-:Y:S02]  /*6fc0*/  SEL R24, R24, R29, P0 ;  /* 0x0000001d18187207 */ /* 0x000fe40000000000 */
[----:B------:R-:W-:Y:S02]  /*6fd0*/  SEL R26, R26, R33, P0 ;  /* 0x000000211a1a7207 */ /* 0x000fe40000000000 */
[----:B------:R-:W-:Y:S02]  /*6fe0*/  SEL R27, R27, R28, P0 ;  /* 0x0000001c1b1b7207 */ /* 0x000fe40000000000 */
[----:B------:R-:W-:Y:S02]  /*6ff0*/  ISETP.GE.U32.AND.EX P0, PT, R24, R25, PT, P2 ;  /* 0x000000191800720c */ /* 0x000fe40003f06120 */
[----:B------:R-:W-:-:S04]  /*7000*/  IADD3 R25, P2, PT, R26, 0x1, RZ ;  /* 0x000000011a197810 */ /* 0x000fc80007f5e0ff */
[-C--:B------:R-:W-:Y:S02]  /*7010*/  IADD3.X R24, PT, PT, RZ, R27.reuse, RZ, P2, !PT ;  /* 0x0000001bff187210 */ /* 0x080fe400017fe4ff */
[----:B------:R-:W-:Y:S02]  /*7020*/  SEL R25, R25, R26, P0 ;  /* 0x0000001a19197207 */ /* 0x000fe40000000000 */
[----:B------:R-:W-:Y:S02]  /*7030*/  SEL R27, R24, R27, P0 ;  /* 0x0000001b181b7207 */ /* 0x000fe40000000000 */
[----:B------:R-:W-:Y:S02]  /*7040*/  IADD3 R24, P3, PT, RZ, -R25, RZ ;  /* 0x80000019ff187210 */ /* 0x000fe40007f7e0ff */
[----:B------:R-:W-:Y:S02]  /*7050*/  ISETP.NE.U32.AND P0, PT, R10, RZ, PT ;  /* 0x000000ff0a00720c */ /* 0x000fe40003f05070 */
[----:B------:R-:W-:Y:S01]  /*7060*/  ISETP.GE.AND P2, PT, R11, RZ, PT ;  /* 0x000000ff0b00720c */ /* 0x000fe20003f46270 */
[----:B------:R-:W-:Y:S01]  /*7070*/  IMAD.X R10, RZ, RZ, ~R27, P3 ;  /* 0x000000ffff0a7224 */ /* 0x000fe200018e0e1b */
[----:B------:R-:W-:-:S02]  /*7080*/  ISETP.NE.AND.EX P0, PT, R9, RZ, PT, P0 ;  /* 0x000000ff0900720c */ /* 0x000fc40003f05300 */
[----:B------:R-:W-:Y:S02]  /*7090*/  MOV R9, 0x0 ;  /* 0x0000000000097802 */ /* 0x000fe40000000f00 */
[----:B------:R-:W-:Y:S02]  /*70a0*/  SEL R24, R24, R25, !P2 ;  /* 0x0000001918187207 */ /* 0x000fe40005000000 */
[----:B------:R-:W-:Y:S02]  /*70b0*/  SEL R10, R10, R27, !P2 ;  /* 0x0000001b0a0a7207 */ /* 0x000fe40005000000 */
[----:B------:R-:W-:Y:S02]  /*70c0*/  SEL R24, R24, 0xffffffff, P0 ;  /* 0xffffffff18187807 */ /* 0x000fe40000000000 */
[----:B------:R-:W-:Y:S01]  /*70d0*/  SEL R25, R10, 0xffffffff, P0 ;  /* 0xffffffff0a197807 */ /* 0x000fe20000000000 */
[----:B------:R-:W-:Y:S06]  /*70e0*/  RET.REL.NODEC R8 `(contiguous_reduce2_f16) ;  /* 0xffffff8c08c47950 */ /* 0x000fec0003c3ffff */
        .weak           $__internal_3_$__cuda_sm20_rem_s64
        .type           $__internal_3_$__cuda_sm20_rem_s64,@function
        .size           $__internal_3_$__cuda_sm20_rem_s64,(.L_x_3180 - $__internal_3_$__cuda_sm20_rem_s64)
$__internal_3_$__cuda_sm20_rem_s64:
[-C--:B------:R-:W-:Y:S02]  /*70f0*/  IADD3 R9, P1, PT, RZ, -R22.reuse, RZ ;  /* 0x80000016ff097210 */ /* 0x080fe40007f3e0ff */
[----:B------:R-:W-:Y:S02]  /*7100*/  ISETP.GE.AND P0, PT, R3, RZ, PT ;  /* 0x000000ff0300720c */ /* 0x000fe40003f06270 */
[-C--:B------:R-:W-:Y:S02]  /*7110*/  IADD3.X R10, PT, PT, RZ, ~R3.reuse, RZ, P1, !PT ;  /* 0x80000003ff0a7210 */ /* 0x080fe40000ffe4ff */
[----:B------:R-:W-:Y:S02]  /*7120*/  SEL R8, R9, R22, !P0 ;  /* 0x0000001609087207 */ /* 0x000fe40004000000 */
[----:B------:R-:W-:-:S04]  /*7130*/  SEL R9, R10, R3, !P0 ;  /* 0x000000030a097207 */ /* 0x000fc80004000000 */
[----:B------:R-:W0:Y:S08]  /*7140*/  I2F.U64.RP R25, R8 ;  /* 0x0000000800197312 */ /* 0x000e300000309000 */
[----:B0-----:R-:W0:Y:S02]  /*7150*/  MUFU.RCP R25, R25 ;  /* 0x0000001900197308 */ /* 0x001e240000001000 */
[----:B0-----:R-:W-:-:S06]  /*7160*/  VIADD R10, R25, 0x1ffffffe ;  /* 0x1ffffffe190a7836 */ /* 0x001fcc0000000000 */
[----:B------:R-:W0:Y:S02]  /*7170*/  F2I.U64.TRUNC R10, R10 ;  /* 0x0000000a000a7311 */ /* 0x000e24000020d800 */
[----:B0-----:R-:W-:-:S04]  /*7180*/  IMAD.WIDE.U32 R16, R10, R8, RZ ;  /* 0x000000080a107225 */ /* 0x001fc800078e00ff */
[----:B------:R-:W-:Y:S01]  /*7190*/  IMAD R17, R10, R9, R17 ;  /* 0x000000090a117224 */ /* 0x000fe200078e0211 */
[----:B------:R-:W-:-:S03]  /*71a0*/  IADD3 R27, P0, PT, RZ, -R16, RZ ;  /* 0x80000010ff1b7210 */ /* 0x000fc60007f1e0ff */
[----:B------:R-:W-:Y:S02]  /*71b0*/  IMAD R17, R11, R8, R17 ;  /* 0x000000080b117224 */ /* 0x000fe400078e0211 */
[----:B------:R-:W-:-:S03]  /*71c0*/  IMAD.HI.U32 R16, R10, R27, RZ ;  /* 0x0000001b0a107227 */ /* 0x000fc600078e00ff */
[----:B------:R-:W-:Y:S02]  /*71d0*/  IADD3.X R29, PT, PT, RZ, ~R17, RZ, P0, !PT ;  /* 0x80000011ff1d7210 */ /* 0x000fe400007fe4ff */
[----:B------:R-:W-:-:S03]  /*71e0*/  MOV R17, R10 ;  /* 0x0000000a00117202 */ /* 0x000fc60000000f00 */
[-C--:B------:R-:W-:Y:S02]  /*71f0*/  IMAD R31, R11, R29.reuse, RZ ;  /* 0x0000001d0b1f7224 */ /* 0x080fe400078e02ff */
[----:B------:R-:W-:-:S04]  /*7200*/  IMAD.WIDE.U32 R16, P0, R10, R29, R16 ;  /* 0x0000001d0a107225 */ /* 0x000fc80007800010 */
[----:B------:R-:W-:-:S04]  /*7210*/  IMAD.HI.U32 R25, R11, R29, RZ ;  /* 0x0000001d0b197227 */ /* 0x000fc800078e00ff */
[----:B------:R-:W-:-:S04]  /*7220*/  IMAD.HI.U32 R16, P1, R11, R27, R16 ;  /* 0x0000001b0b107227 */ /* 0x000fc80007820010 */
[----:B------:R-:W-:Y:S01]  /*7230*/  IMAD.X R25, R25, 0x1, R11, P0 ;  /* 0x0000000119197824 */ /* 0x000fe200000e060b */
[----:B------:R-:W-:-:S04]  /*7240*/  IADD3 R17, P2, PT, R31, R16, RZ ;  /* 0x000000101f117210 */ /* 0x000fc80007f5e0ff */
[----:B------:R-:W-:Y:S01]  /*7250*/  IADD3.X R25, PT, PT, RZ, RZ, R25, P2, P1 ;  /* 0x000000ffff197210 */ /* 0x000fe200017e2419 */
[----:B------:R-:W-:Y:S01]  /*7260*/  IMAD.WIDE.U32 R10, R17, R8, RZ ;  /* 0x00000008110a7225 */ /* 0x000fe200078e00ff */
[----:B------:R-:W-:-:S03]  /*7270*/  ISETP.GE.AND P1, PT, R23, RZ, PT ;  /* 0x000000ff1700720c */ /* 0x000fc60003f26270 */
[----:B------:R-:W-:Y:S01]  /*7280*/  IMAD R11, R17, R9, R11 ;  /* 0x00000009110b7224 */ /* 0x000fe200078e020b */
[----:B------:R-:W-:-:S03]  /*7290*/  IADD3 R27, P0, PT, RZ, -R10, RZ ;  /* 0x8000000aff1b7210 */ /* 0x000fc60007f1e0ff */
[----:B------:R-:W-:Y:S02]  /*72a0*/  IMAD R11, R25, R8, R11 ;  /* 0x00000008190b7224 */ /* 0x000fe400078e020b */
[----:B------:R-:W-:-:S03]  /*72b0*/  IMAD.HI.U32 R16, R17, R27, RZ ;  /* 0x0000001b11107227 */ /* 0x000fc600078e00ff */
[----:B------:R-:W-:Y:S02]  /*72c0*/  IADD3.X R10, PT, PT, RZ, ~R11, RZ, P0, !PT ;  /* 0x8000000bff0a7210 */ /* 0x000fe400007fe4ff */
[----:B------:R-:W-:-:S03]  /*72d0*/  IADD3 R11, P4, PT, RZ, -R4, RZ ;  /* 0x80000004ff0b7210 */ /* 0x000fc60007f9e0ff */
[----:B------:R-:W-:-:S04]  /*72e0*/  IMAD.WIDE.U32 R16, P0, R17, R10, R16 ;  /* 0x0000000a11107225 */ /* 0x000fc80007800010 */
[----:B------:R-:W-:Y:S01]  /*72f0*/  IMAD.HI.U32 R16, P2, R25, R27, R16 ;  /* 0x0000001b19107227 */ /* 0x000fe20007840010 */
[----:B------:R-:W-:-:S03]  /*7300*/  SEL R17, R11, R4, !P1 ;  /* 0x000000040b117207 */ /* 0x000fc60004800000 */
[----:B------:R-:W-:Y:S02]  /*7310*/  HFMA2 R11, -RZ, RZ, 0, 0 ;  /* 0x00000000ff0b7431 */ /* 0x000fe400000001ff */
[CC--:B------:R-:W-:Y:S02]  /*7320*/  IMAD R27, R25.reuse, R10.reuse, RZ ;  /* 0x0000000a191b7224 */ /* 0x0c0fe400078e02ff */
[----:B------:R-:W-:-:S03]  /*7330*/  IMAD.HI.U32 R10, R25, R10, RZ ;  /* 0x0000000a190a7227 */ /* 0x000fc600078e00ff */
[----:B------:R-:W-:Y:S01]  /*7340*/  IADD3 R4, P3, PT, R27, R16, RZ ;  /* 0x000000101b047210 */ /* 0x000fe20007f7e0ff */
[----:B------:R-:W-:Y:S01]  /*7350*/  IMAD.X R25, R10, 0x1, R25, P0 ;  /* 0x000000010a197824 */ /* 0x000fe200000e0619 */
[----:B------:R-:W-:-:S03]  /*7360*/  IADD3.X R16, PT, PT, RZ, ~R23, RZ, P4, !PT ;  /* 0x80000017ff107210 */ /* 0x000fc600027fe4ff */
[----:B------:R-:W-:Y:S01]  /*7370*/  IMAD.HI.U32 R10, R4, R17, RZ ;  /* 0x00000011040a7227 */ /* 0x000fe200078e00ff */
[----:B------:R-:W-:Y:S02]  /*7380*/  SEL R23, R16, R23, !P1 ;  /* 0x0000001710177207 */ /* 0x000fe40004800000 */
[----:B------:R-:W-:-:S03]  /*7390*/  IADD3.X R16, PT, PT, RZ, RZ, R25, P3, P2 ;  /* 0x000000ffff107210 */ /* 0x000fc60001fe4419 */
[----:B------:R-:W-:-:S04]  /*73a0*/  IMAD.WIDE.U32 R10, R4, R23, R10 ;  /* 0x00000017040a7225 */ /* 0x000fc800078e000a */
[C---:B------:R-:W-:Y:S02]  /*73b0*/  IMAD R25, R16.reuse, R23, RZ ;  /* 0x0000001710197224 */ /* 0x040fe400078e02ff */
[----:B------:R-:W-:-:S04]  /*73c0*/  IMAD.HI.U32 R10, P0, R16, R17, R10 ;  /* 0x00000011100a7227 */ /* 0x000fc8000780000a */
[----:B------:R-:W-:Y:S01]  /*73d0*/  IMAD.HI.U32 R4, R16, R23, RZ ;  /* 0x0000001710047227 */ /* 0x000fe200078e00ff */
[----:B------:R-:W-:-:S04]  /*73e0*/  IADD3 R25, P2, PT, R25, R10, RZ ;  /* 0x0000000a19197210 */ /* 0x000fc80007f5e0ff */
[----:B------:R-:W-:Y:S01]  /*73f0*/  IADD3.X R4, PT, PT, R4, RZ, RZ, P0, !PT ;  /* 0x000000ff04047210 */ /* 0x000fe200007fe4ff */
[----:B------:R-:W-:-:S04]  /*7400*/  IMAD.WIDE.U32 R10, R25, R8, RZ ;  /* 0x00000008190a7225 */ /* 0x000fc800078e00ff */
[----:B------:R-:W-:Y:S01]  /*7410*/  IMAD.X R27, RZ, RZ, R4, P2 ;  /* 0x000000ffff1b7224 */ /* 0x000fe200010e0604 */
[----:B------:R-:W-:Y:S01]  /*7420*/  IADD3 R29, P2, PT, -R10, R17, RZ ;  /* 0x000000110a1d7210 */ /* 0x000fe20007f5e1ff */
[----:B------:R-:W-:-:S03]  /*7430*/  IMAD R25, R25, R9, R11 ;  /* 0x0000000919197224 */ /* 0x000fc600078e020b */
[-C--:B------:R-:W-:Y:S01]  /*7440*/  ISETP.GE.U32.AND P0, PT, R29, R8.reuse, PT ;  /* 0x000000081d00720c */ /* 0x080fe20003f06070 */
[----:B------:R-:W-:Y:S01]  /*7450*/  IMAD R4, R27, R8, R25 ;  /* 0x000000081b047224 */ /* 0x000fe200078e0219 */
[----:B------:R-:W-:-:S04]  /*7460*/  MOV R25, 0x0 ;  /* 0x0000000000197802 */ /* 0x000fc80000000f00 */
[----:B------:R-:W-:Y:S02]  /*7470*/  IADD3.X R23, PT, PT, ~R4, R23, RZ, P2, !PT ;  /* 0x0000001704177210 */ /* 0x000fe400017fe5ff */
[----:B------:R-:W-:Y:S02]  /*7480*/  IADD3 R11, P2, PT, R29, -R8, RZ ;  /* 0x800000081d0b7210 */ /* 0x000fe40007f5e0ff */
[CC--:B------:R-:W-:Y:S02]  /*7490*/  ISETP.GE.U32.AND.EX P0, PT, R23.reuse, R9.reuse, PT, P0 ;  /* 0x000000091700720c */ /* 0x0c0fe40003f06100 */
[----:B------:R-:W-:Y:S02]  /*74a0*/  IADD3.X R17, PT, PT, R23, ~R9, RZ, P2, !PT ;  /* 0x8000000917117210 */ /* 0x000fe400017fe4ff */
[----:B------:R-:W-:Y:S02]  /*74b0*/  SEL R11, R11, R29, P0 ;  /* 0x0000001d0b0b7207 */ /* 0x000fe40000000000 */
[----:B------:R-:W-:-:S02]  /*74c0*/  SEL R17, R17, R23, P0 ;  /* 0x0000001711117207 */ /* 0x000fc40000000000 */
[CC--:B------:R-:W-:Y:S02]  /*74d0*/  ISETP.GE.U32.AND P0, PT, R11.reuse, R8.reuse, PT ;  /* 0x000000080b00720c */ /* 0x0c0fe40003f06070 */
[----:B------:R-:W-:Y:S02]  /*74e0*/  IADD3 R4, P2, PT, R11, -R8, RZ ;  /* 0x800000080b047210 */ /* 0x000fe40007f5e0ff */
[----:B------:R-:W-:-:S03]  /*74f0*/  ISETP.GE.U32.AND.EX P0, PT, R17, R9, PT, P0 ;  /* 0x000000091100720c */ /* 0x000fc60003f06100 */
[----:B------:R-:W-:Y:S01]  /*7500*/  IMAD.X R9, R17, 0x1, ~R9, P2 ;  /* 0x0000000111097824 */ /* 0x000fe200010e0e09 */
[----:B------:R-:W-:-:S04]  /*7510*/  SEL R4, R4, R11, P0 ;  /* 0x0000000b04047207 */ /* 0x000fc80000000000 */
[----:B------:R-:W-:Y:S02]  /*7520*/  SEL R9, R9, R17, P0 ;  /* 0x0000001109097207 */ /* 0x000fe40000000000 */
[-C--:B------:R-:W-:Y:S02]  /*7530*/  IADD3 R11, P2, PT, RZ, -R4.reuse, RZ ;  /* 0x80000004ff0b7210 */ /* 0x080fe40007f5e0ff */
[----:B------:R-:W-:Y:S02]  /*7540*/  ISETP.NE.U32.AND P0, PT, R22, RZ, PT ;  /* 0x000000ff1600720c */ /* 0x000fe40003f05070 */
[----:B------:R-:W-:Y:S02]  /*7550*/  IADD3.X R8, PT, PT, RZ, ~R9, RZ, P2, !PT ;  /* 0x80000009ff087210 */ /* 0x000fe400017fe4ff */
[----:B------:R-:W-:Y:S02]  /*7560*/  ISETP.NE.AND.EX P0, PT, R3, RZ, PT, P0 ;  /* 0x000000ff0300720c */ /* 0x000fe40003f05300 */
[----:B------:R-:W-:-:S02]  /*7570*/  SEL R4, R11, R4, !P1 ;  /* 0x000000040b047207 */ /* 0x000fc40004800000 */
[----:B------:R-:W-:Y:S02]  /*7580*/  SEL R9, R8, R9, !P1 ;  /* 0x0000000908097207 */ /* 0x000fe40004800000 */
[----:B------:R-:W-:Y:S02]  /*7590*/  SEL R4, R4, 0xffffffff, P0 ;  /* 0xffffffff04047807 */ /* 0x000fe40000000000 */
[----:B------:R-:W-:Y:S01]  /*75a0*/  SEL R9, R9, 0xffffffff, P0 ;  /* 0xffffffff09097807 */ /* 0x000fe20000000000 */
[----:B------:R-:W-:Y:S06]  /*75b0*/  RET.REL.NODEC R24 `(contiguous_reduce2_f16) ;  /* 0xffffff8818907950 */ /* 0x000fec0003c3ffff */
.L_x_160:
        /* <DEDUP_REMOVED lines=12> */
.L_x_3180:


//--------------------- .text.uncontiguous_reduce_f16 --------------------------
	.section	.text.uncontiguous_reduce_f16,"ax",@progbits
	.align	128
        .global         uncontiguous_reduce_f16
        .type           uncontiguous_reduce_f16,@function
        .size           uncontiguous_reduce_f16,(.L_x_3182 - uncontiguous_reduce_f16)
        .other          uncontiguous_reduce_f16,@"STO_CUDA_ENTRY STV_DEFAULT"
uncontiguous_reduce_f16:
.text.uncontiguous_reduce_f16:
[----:B------:R-:W-:Y:S01]  /*0000*/  LDC R1, c[0x0][0x37c] ;  /* 0x0000df00ff017b82 */ /* 0x000fe20000000800 */
[----:B------:R-:W0:Y:S07]  /*0010*/  S2R R0, SR_CTAID.X ;  /* 0x0000000000007919 */ /* 0x000e2e0000002500 */
[----:B------:R-:W1:Y:S01]  /*0020*/  S2UR UR6, SR_CgaCtaId ;  /* 0x00000000000679c3 */ /* 0x000e620000008800 */
[----:B------:R-:W0:Y:S01]  /*0030*/  LDCU UR5, c[0x0][0x360] ;  /* 0x00006c00ff0577ac */ /* 0x000e220008000800 */
[----:B------:R-:W-:Y:S01]  /*0040*/  BSSY.RECONVERGENT B0, `(.L_x_161) ;  /* 0x000065c000007945 */ /* 0x000fe20003800200 */
[----:B------:R-:W2:Y:S01]  /*0050*/  S2R R2, SR_TID.X ;  /* 0x0000000000027919 */ /* 0x000ea20000002100 */
[----:B------:R-:W3:Y:S04]  /*0060*/  LDCU.64 UR10, c[0x0][0x3a8] ;  /* 0x00007500ff0a77ac */ /* 0x000ee80008000a00 */
[----:B------:R-:W4:Y:S01]  /*0070*/  LDC R11, c[0x0][0x3a0] ;  /* 0x0000e800ff0b7b82 */ /* 0x000f220000000800 */
[----:B------:R-:W-:Y:S01]  /*0080*/  UMOV UR4, 0x400 ;  /* 0x0000040000047882 */ /* 0x000fe20000000000 */
[----:B------:R-:W2:Y:S01]  /*0090*/  LDCU.64 UR8, c[0x0][0x358] ;  /* 0x00006b00ff0877ac */ /* 0x000ea20008000a00 */
[----:B-1----:R-:W-:Y:S01]  /*00a0*/  ULEA UR4, UR6, UR4, 0x18 ;  /* 0x0000000406047291 */ /* 0x002fe2000f8ec0ff */
[----:B0-----:R-:W-:Y:S01]  /*00b0*/  IMAD R5, R0, UR5, RZ ;  /* 0x0000000500057c24 */ /* 0x001fe2000f8e02ff */
[----:B----4-:R-:W-:-:S04]  /*00c0*/  IADD3 R8, PT, PT, R11, -0x1, RZ ;  /* 0xffffffff0b087810 */ /* 0x010fc80007ffe0ff */
[----:B--2---:R-:W-:Y:S02]  /*00d0*/  LEA R3, R2, UR4, 0x1 ;  /* 0x0000000402037c11 */ /* 0x004fe4000f8e08ff */
[----:B------:R-:W-:-:S03]  /*00e0*/  LEA R10, R5, R2, 0x1 ;  /* 0x00000002050a7211 */ /* 0x000fc600078e08ff */
[----:B------:R0:W-:Y:S02]  /*00f0*/  STS.U16 [R3], RZ ;  /* 0x000000ff03007388 */ /* 0x0001e40000000400 */
[----:B------:R-:W-:-:S05]  /*0100*/  VIADD R20, R10, UR5 ;  /* 0x000000050a147c36 */ /* 0x000fca0008000000 */
[----:B---3--:R-:W-:-:S04]  /*0110*/  ISETP.GE.U32.AND P0, PT, R20, UR10, PT ;  /* 0x0000000a14007c0c */ /* 0x008fc8000bf06070 */
[----:B------:R-:W-:-:S13]  /*0120*/  ISETP.GE.U32.AND.EX P0, PT, RZ, UR11, PT, P0 ;  /* 0x0000000bff007c0c */ /* 0x000fda000bf06100 */
[----:B0-----:R-:W-:Y:S05]  /*0130*/  @P0 BRA `(.L_x_162) ;  /* 0x0000002c00900947 */ /* 0x001fea0003800000 */
[----:B------:R-:W-:Y:S02]  /*0140*/  ISETP.GE.AND P0, PT, R8, RZ, PT ;  /* 0x000000ff0800720c */ /* 0x000fe40003f06270 */
[----:B------:R-:W-:Y:S02]  /*0150*/  CS2R R4, SRZ ;  /* 0x0000000000047805 */ /* 0x000fe4000001ff00 */
[----:B------:R-:W-:-:S09]  /*0160*/  CS2R R22, SRZ ;  /* 0x0000000000167805 */ /* 0x000fd2000001ff00 */
[----:B------:R-:W-:Y:S05]  /*0170*/  @!P0 BRA `(.L_x_163) ;  /* 0x0000002c004c8947 */ /* 0x000fea0003800000 */
[----:B------:R-:W-:Y:S01]  /*0180*/  ISETP.GE.U32.AND P0, PT, R8, 0x3, PT ;  /* 0x000000030800780c */ /* 0x000fe20003f06070 */
[----:B------:R-:W-:Y:S02]  /*0190*/  HFMA2 R7, -RZ, RZ, 0, 0 ;  /* 0x00000000ff077431 */ /* 0x000fe400000001ff */
[----:B------:R-:W-:Y:S01]  /*01a0*/  IMAD.MOV.U32 R6, RZ, RZ, R10 ;  /* 0x000000ffff067224 */ /* 0x000fe200078e000a */
[----:B------:R-:W-:Y:S01]  /*01b0*/  CS2R R22, SRZ ;  /* 0x0000000000167805 */ /* 0x000fe2000001ff00 */
[----:B------:R-:W-:Y:S01]  /*01c0*/  IMAD.MOV.U32 R9, RZ, RZ, RZ ;  /* 0x000000ffff097224 */ /* 0x000fe200078e00ff */
[----:B------:R-:W-:-:S07]  /*01d0*/  CS2R R4, SRZ ;  /* 0x0000000000047805 */ /* 0x000fce000001ff00 */
[----:B------:R-:W-:Y:S05]  /*01e0*/  @!P0 BRA `(.L_x_164) ;  /* 0x0000001800988947 */ /* 0x000fea0003800000 */
[----:B------:R-:W0:Y:S01]  /*01f0*/  LDC.64 R18, c[0x0][0x390] ;  /* 0x0000e400ff127b82 */ /* 0x000e220000000a00 */
[C---:B------:R-:W-:Y:S02]  /*0200*/  LOP3.LUT R10, R11.reuse, 0xfffffffc, RZ, 0xc0, !PT ;  /* 0xfffffffc0b0a7812 */ /* 0x040fe400078ec0ff */
[----:B------:R-:W-:Y:S02]  /*0210*/  CS2R R22, SRZ ;  /* 0x0000000000167805 */ /* 0x000fe4000001ff00 */
[----:B------:R-:W-:Y:S01]  /*0220*/  IADD3 R8, PT, PT, R11, -0x2, RZ ;  /* 0xfffffffe0b087810 */ /* 0x000fe20007ffe0ff */
[----:B------:R-:W-:Y:S02]  /*0230*/  IMAD.MOV R10, RZ, RZ, -R10 ;  /* 0x000000ffff0a7224 */ /* 0x000fe400078e0a0a */
[----:B------:R-:W1:Y:S05]  /*0240*/  LDC.64 R16, c[0x0][0x398] ;  /* 0x0000e600ff107b82 */ /* 0x000e6a0000000a00 */
.L_x_189:
[----:B------:R-:W-:-:S05]  /*0250*/  IADD3 R15, PT, PT, R8, 0x1, RZ ;  /* 0x00000001080f7810 */ /* 0x000fca0007ffe0ff */
[----:B0-----:R-:W-:-:S06]  /*0260*/  IMAD.WIDE.U32 R40, R15, 0x8, R18 ;  /* 0x000000080f287825 */ /* 0x001fcc00078e0012 */
[----:B------:R-:W2:Y:S01]  /*0270*/  LDG.E.64 R40, desc[UR8][R40.64] ;  /* 0x0000000828287981 */ /* 0x000ea2000c1e1b00 */
[----:B------:R-:W-:Y:S01]  /*0280*/  VIADD R10, R10, 0x4 ;  /* 0x000000040a0a7836 */ /* 0x000fe20000000000 */
[----:B------:R-:W-:Y:S04]  /*0290*/  BSSY.RECONVERGENT B1, `(.L_x_165) ;  /* 0x000002c000017945 */ /* 0x000fe80003800200 */
[----:B------:R-:W-:Y:S02]  /*02a0*/  ISETP.NE.AND P2, PT, R10, RZ, PT ;  /* 0x000000ff0a00720c */ /* 0x000fe40003f45270 */
        /* <DEDUP_REMOVED lines=8> */
[----:B0-----:R-:W-:Y:S01]  /*0330*/  IADD3 R12, PT, PT, R9, 0xffffffe, RZ ;  /* 0x0ffffffe090c7810 */ /* 0x001fe20007ffe0ff */
[----:B------:R-:W-:-:S05]  /*0340*/  HFMA2 R9, -RZ, RZ, 0, 0 ;  /* 0x00000000ff097431 */ /* 0x000fca00000001ff */
[----:B------:R0:W2:Y:S02]  /*0350*/  F2I.FTZ.U32.TRUNC.NTZ R13, R12 ;  /* 0x0000000c000d7305 */ /* 0x0000a4000021f000 */
[----:B0-----:R-:W-:Y:S01]  /*0360*/  MOV R12, RZ ;  /* 0x000000ff000c7202 */ /* 0x001fe20000000f00 */
[----:B--2---:R-:W-:-:S04]  /*0370*/  IMAD R11, R11, R13, RZ ;  /* 0x0000000d0b0b7224 */ /* 0x004fc800078e02ff */
        /* <DEDUP_REMOVED lines=13> */
.L_x_166:
[----:B------:R-:W-:Y:S01]  /*0450*/  MOV R26, R6 ;  /* 0x00000006001a7202 */ /* 0x000fe20000000f00 */
[----:B------:R-:W-:Y:S01]  /*0460*/  IMAD.MOV.U32 R13, RZ, RZ, R9 ;  /* 0x000000ffff0d7224 */ /* 0x000fe200078e0009 */
[----:B------:R-:W-:Y:S01]  /*0470*/  MOV R14, R40 ;  /* 0x00000028000e7202 */ /* 0x000fe20000000f00 */
[----:B------:R-:W-:Y:S01]  /*0480*/  IMAD.MOV.U32 R11, RZ, RZ, R41 ;  /* 0x000000ffff0b7224 */ /* 0x000fe200078e0029 */
[----:B------:R-:W-:-:S07]  /*0490*/  MOV R12, 0x4b0 ;  /* 0x000004b0000c7802 */ /* 0x000fce0000000f00 */
[----:B-1----:R-:W-:Y:S05]  /*04a0*/  CALL.REL.NOINC `($__internal_4_$__cuda_sm20_div_s64) ;  /* 0x00000064006c7944 */ /* 0x002fea0003c00000 */
        /* <DEDUP_REMOVED lines=10> */
.L_x_167:
[----:B------:R-:W-:Y:S05]  /*0550*/  BSYNC.RECONVERGENT B1 ;  /* 0x0000000000017941 */ /* 0x000fea0003800200 */
.L_x_165:
[----:B-1----:R-:W-:-:S06]  /*0560*/  IMAD.WIDE.U32 R38, R15, 0x8, R16 ;  /* 0x000000080f267825 */ /* 0x002fcc00078e0010 */
        /* <DEDUP_REMOVED lines=18> */
[----:B------:R-:W-:-:S06]  /*0690*/  IMAD.HI.U32 R7, R5, R7, R4 ;  /* 0x0000000705077227 */ /* 0x000fcc00078e0004 */
[----:B------:R-:W-:-:S04]  /*06a0*/  IMAD.HI.U32 R42, R7, R20, RZ ;  /* 0x00000014072a7227 */ /* 0x000fc800078e00ff */
[----:B------:R-:W-:Y:S01]  /*06b0*/  IMAD.MOV.U32 R7, RZ, RZ, RZ ;  /* 0x000000ffff077224 */ /* 0x000fe200078e00ff */
        /* <DEDUP_REMOVED lines=11> */
.L_x_169:
[----:B------:R-:W-:Y:S01]  /*0770*/  IMAD.MOV.U32 R26, RZ, RZ, R20 ;  /* 0x000000ffff1a7224 */ /* 0x000fe200078e0014 */
[----:B------:R-:W-:Y:S01]  /*0780*/  MOV R13, R7 ;  /* 0x00000007000d7202 */ /* 0x000fe20000000f00 */
[----:B------:R-:W-:Y:S01]  /*0790*/  IMAD.MOV.U32 R14, RZ, RZ, R40 ;  /* 0x000000ffff0e7224 */ /* 0x000fe200078e0028 */
[----:B------:R-:W-:Y:S02]  /*07a0*/  MOV R11, R41 ;  /* 0x00000029000b7202 */ /* 0x000fe40000000f00 */
[----:B------:R-:W-:-:S07]  /*07b0*/  MOV R12, 0x7d0 ;  /* 0x000007d0000c7802 */ /* 0x000fce0000000f00 */
[----:B------:R-:W-:Y:S05]  /*07c0*/  CALL.REL.NOINC `($__internal_4_$__cuda_sm20_div_s64) ;  /* 0x0000006000a47944 */ /* 0x000fea0003c00000 */
[----:B------:R-:W-:Y:S01]  /*07d0*/  IADD3 R9, P0, PT, RZ, -R24, RZ ;  /* 0x80000018ff097210 */ /* 0x000fe20007f1e0ff */
[--C-:B------:R-:W-:Y:S01]  /*07e0*/  IMAD.MOV.U32 R43, RZ, RZ, R25.reuse ;  /* 0x000000ffff2b7224 */ /* 0x100fe200078e0019 */
[----:B------:R-:W-:Y:S02]  /*07f0*/  MOV R6, R20 ;  /* 0x0000001400067202 */ /* 0x000fe40000000f00 */
[----:B------:R-:W-:Y:S01]  /*0800*/  MOV R42, R24 ;  /* 0x00000018002a7202 */ /* 0x000fe20000000f00 */
[----:B------:R-:W-:-:S04]  /*0810*/  IMAD.X R5, RZ, RZ, ~R25, P0 ;  /* 0x000000ffff057224 */ /* 0x000fc800000e0e19 */
[----:B------:R-:W-:Y:S02]  /*0820*/  IMAD R11, R5, R40, RZ ;  /* 0x00000028050b7224 */ /* 0x000fe400078e02ff */
[----:B------:R-:W-:-:S04]  /*0830*/  IMAD.WIDE.U32 R4, R40, R9, R6 ;  /* 0x0000000928047225 */ /* 0x000fc800078e0006 */
[----:B------:R-:W-:-:S04]  /*0840*/  IMAD R11, R41, R9, R11 ;  /* 0x00000009290b7224 */ /* 0x000fc800078e020b */
[----:B------:R-:W-:-:S07]  /*0850*/  IMAD.IADD R7, R11, 0x1, R5 ;  /* 0x000000010b077824 */ /* 0x000fce00078e0205 */
.L_x_170:
[----:B------:R-:W-:Y:S05]  /*0860*/  BSYNC.RECONVERGENT B1 ;  /* 0x0000000000017941 */ /* 0x000fea0003800200 */
.L_x_168:
        /* <DEDUP_REMOVED lines=8> */
[----:B------:R-:W-:Y:S02]  /*08f0*/  ISETP.NE.U32.AND P0, PT, R5, RZ, PT ;  /* 0x000000ff0500720c */ /* 0x000fe40003f05070 */
[----:B------:R-:W-:-:S11]  /*0900*/  IADD3 R5, PT, PT, R8, -0x2, RZ ;  /* 0xfffffffe08057810 */ /* 0x000fd60007ffe0ff */
        /* <DEDUP_REMOVED lines=24> */
.L_x_172:
[----:B------:R-:W-:Y:S01]  /*0a90*/  MOV R26, R34 ;  /* 0x00000022001a7202 */ /* 0x000fe20000000f00 */
[----:B------:R-:W-:Y:S01]  /*0aa0*/  IMAD.MOV.U32 R13, RZ, RZ, R35 ;  /* 0x000000ffff0d7224 */ /* 0x000fe200078e0023 */
[----:B------:R-:W-:Y:S01]  /*0ab0*/  MOV R14, R20 ;  /* 0x00000014000e7202 */ /* 0x000fe20000000f00 */
[----:B------:R-:W-:Y:S01]  /*0ac0*/  IMAD.MOV.U32 R11, RZ, RZ, R21 ;  /* 0x000000ffff0b7224 */ /* 0x000fe200078e0015 */
[----:B------:R-:W-:-:S07]  /*0ad0*/  MOV R12, 0xaf0 ;  /* 0x00000af0000c7802 */ /* 0x000fce0000000f00 */
[----:B------:R-:W-:Y:S05]  /*0ae0*/  CALL.REL.NOINC `($__internal_4_$__cuda_sm20_div_s64) ;  /* 0x0000005c00dc7944 */ /* 0x000fea0003c00000 */
        /* <DEDUP_REMOVED lines=10> */
.L_x_173:
[----:B------:R-:W-:Y:S05]  /*0b90*/  BSYNC.RECONVERGENT B1 ;  /* 0x0000000000017941 */ /* 0x000fea0003800200 */
.L_x_171:
        /* <DEDUP_REMOVED lines=34> */
.L_x_175:
        /* <DEDUP_REMOVED lines=10> */
[----:B------:R-:W-:-:S05]  /*0e60*/  IADD3.X R13, PT, PT, RZ, ~R25, RZ, P0, !PT ;  /* 0x80000019ff0d7210 */ /* 0x000fca00007fe4ff */
[----:B------:R-:W-:Y:S01]  /*0e70*/  IMAD R4, R13, R20, RZ ;  /* 0x000000140d047224 */ /* 0x000fe200078e02ff */
[----:B------:R-:W-:-:S03]  /*0e80*/  MOV R13, R43 ;  /* 0x0000002b000d7202 */ /* 0x000fc60000000f00 */
[----:B------:R-:W-:-:S04]  /*0e90*/  IMAD.WIDE.U32 R12, R20, R11, R12 ;  /* 0x0000000b140c7225 */ /* 0x000fc800078e000c */
[----:B------:R-:W-:-:S04]  /*0ea0*/  IMAD R11, R21, R11, R4 ;  /* 0x0000000b150b7224 */ /* 0x000fc800078e0204 */
[----:B------:R-:W-:-:S07]  /*0eb0*/  IMAD.IADD R11, R11, 0x1, R13 ;  /* 0x000000010b0b7824 */ /* 0x000fce00078e020d */
.L_x_176:
[----:B------:R-:W-:Y:S05]  /*0ec0*/  BSYNC.RECONVERGENT B1 ;  /* 0x0000000000017941 */ /* 0x000fea0003800200 */
.L_x_174:
        /* <DEDUP_REMOVED lines=36> */
.L_x_178:
        /* <DEDUP_REMOVED lines=16> */
.L_x_179:
[----:B------:R-:W-:Y:S05]  /*1210*/  BSYNC.RECONVERGENT B1 ;  /* 0x0000000000017941 */ /* 0x000fea0003800200 */
.L_x_177:
        /* <DEDUP_REMOVED lines=35> */
.L_x_181:
[----:B------:R-:W-:Y:S01]  /*1450*/  IMAD.MOV.U32 R26, RZ, RZ, R34 ;  /* 0x000000ffff1a7224 */ /* 0x000fe200078e0022 */
[----:B------:R-:W-:Y:S01]  /*1460*/  MOV R13, R35 ;  /* 0x00000023000d7202 */ /* 0x000fe20000000f00 */
[----:B------:R-:W-:Y:S01]  /*1470*/  IMAD.MOV.U32 R14, RZ, RZ, R20 ;  /* 0x000000ffff0e7224 */ /* 0x000fe200078e0014 */
[----:B------:R-:W-:Y:S02]  /*1480*/  MOV R11, R21 ;  /* 0x00000015000b7202 */ /* 0x000fe40000000f00 */
[----:B------:R-:W-:-:S07]  /*1490*/  MOV R12, 0x14b0 ;  /* 0x000014b0000c7802 */ /* 0x000fce0000000f00 */
[----:B------:R-:W-:Y:S05]  /*14a0*/  CALL.REL.NOINC `($__internal_4_$__cuda_sm20_div_s64) ;  /* 0x00000054006c7944 */ /* 0x000fea0003c00000 */
[----:B------:R-:W-:Y:S02]  /*14b0*/  IADD3 R11, P0, PT, RZ, -R24, RZ ;  /* 0x80000018ff0b7210 */ /* 0x000fe40007f1e0ff */
[----:B------:R-:W-:Y:S01]  /*14c0*/  MOV R12, R34 ;  /* 0x00000022000c7202 */ /* 0x000fe20000000f00 */
[----:B------:R-:W-:Y:S02]  /*14d0*/  IMAD.MOV.U32 R34, RZ, RZ, R24 ;  /* 0x000000ffff227224 */ /* 0x000fe400078e0018 */
[----:B------:R-:W-:-:S04]  /*14e0*/  IMAD.X R13, RZ, RZ, ~R25, P0 ;  /* 0x000000ffff0d7224 */ /* 0x000fc800000e0e19 */
[----:B------:R-:W-:Y:S02]  /*14f0*/  IMAD R4, R13, R20, RZ ;  /* 0x000000140d047224 */ /* 0x000fe400078e02ff */
[----:B------:R-:W-:Y:S01]  /*1500*/  IMAD.MOV.U32 R13, RZ, RZ, R35 ;  /* 0x000000ffff0d7224 */ /* 0x000fe200078e0023 */
[----:B------:R-:W-:Y:S01]  /*1510*/  MOV R35, R25 ;  /* 0x0000001900237202 */ /* 0x000fe20000000f00 */
[----:B------:R-:W-:-:S04]  /*1520*/  IMAD.WIDE.U32 R12, R20, R11, R12 ;  /* 0x0000000b140c7225 */ /* 0x000fc800078e000c */
[----:B------:R-:W-:-:S05]  /*1530*/  IMAD R11, R21, R11, R4 ;  /* 0x0000000b150b7224 */ /* 0x000fca00078e0204 */
[----:B------:R-:W-:-:S07]  /*1540*/  IADD3 R11, PT, PT, R11, R13, RZ ;  /* 0x0000000d0b0b7210 */ /* 0x000fce0007ffe0ff */
.L_x_182:
[----:B------:R-:W-:Y:S05]  /*1550*/  BSYNC.RECONVERGENT B1 ;  /* 0x0000000000017941 */ /* 0x000fea0003800200 */
.L_x_180:
        /* <DEDUP_REMOVED lines=34> */
.L_x_184:
[----:B------:R-:W-:Y:S01]  /*1780*/  IMAD.MOV.U32 R26, RZ, RZ, R38 ;  /* 0x000000ffff1a7224 */ /* 0x000fe200078e0026 */
[----:B------:R-:W-:Y:S01]  /*1790*/  MOV R13, R39 ;  /* 0x00000027000d7202 */ /* 0x000fe20000000f00 */
[----:B------:R-:W-:Y:S01]  /*17a0*/  IMAD.MOV.U32 R14, RZ, RZ, R20 ;  /* 0x000000ffff0e7224 */ /* 0x000fe200078e0014 */
[----:B------:R-:W-:Y:S02]  /*17b0*/  MOV R11, R21 ;  /* 0x00000015000b7202 */ /* 0x000fe40000000f00 */
[----:B------:R-:W-:-:S07]  /*17c0*/  MOV R12, 0x17e0 ;  /* 0x000017e0000c7802 */ /* 0x000fce0000000f00 */
[----:B------:R-:W-:Y:S05]  /*17d0*/  CALL.REL.NOINC `($__internal_4_$__cuda_sm20_div_s64) ;  /* 0x0000005000a07944 */ /* 0x000fea0003c00000 */
[----:B------:R-:W-:Y:S01]  /*17e0*/  IADD3 R11, P0, PT, RZ, -R24, RZ ;  /* 0x80000018ff0b7210 */ /* 0x000fe20007f1e0ff */
[----:B------:R-:W-:Y:S01]  /*17f0*/  IMAD.MOV.U32 R13, RZ, RZ, R39 ;  /* 0x000000ffff0d7224 */ /* 0x000fe200078e0027 */
[----:B------:R-:W-:Y:S02]  /*1800*/  MOV R12, R38 ;  /* 0x00000026000c7202 */ /* 0x000fe40000000f00 */
[----:B------:R-:W-:Y:S01]  /*1810*/  MOV R6, R24 ;  /* 0x0000001800067202 */ /* 0x000fe20000000f00 */
[----:B------:R-:W-:Y:S02]  /*1820*/  IMAD.X R9, RZ, RZ, ~R25, P0 ;  /* 0x000000ffff097224 */ /* 0x000fe400000e0e19 */
[----:B------:R-:W-:-:S04]  /*1830*/  IMAD.WIDE.U32 R12, R20, R11, R12 ;  /* 0x0000000b140c7225 */ /* 0x000fc800078e000c */
[----:B------:R-:W-:-:S04]  /*1840*/  IMAD R9, R9, R20, RZ ;  /* 0x0000001409097224 */ /* 0x000fc800078e02ff */
[----:B------:R-:W-:-:S04]  /*1850*/  IMAD R9, R21, R11, R9 ;  /* 0x0000000b15097224 */ /* 0x000fc800078e0209 */
[----:B------:R-:W-:Y:S01]  /*1860*/  IMAD.IADD R11, R13, 0x1, R9 ;  /* 0x000000010d0b7824 */ /* 0x000fe200078e0209 */
[----:B------:R-:W-:-:S07]  /*1870*/  MOV R9, R25 ;  /* 0x0000001900097202 */ /* 0x000fce0000000f00 */
.L_x_185:
[----:B------:R-:W-:Y:S05]  /*1880*/  BSYNC.RECONVERGENT B1 ;  /* 0x0000000000017941 */ /* 0x000fea0003800200 */
.L_x_183:
[----:B------:R-:W-:-:S06]  /*1890*/  IMAD.WIDE.U32 R38, R5, 0x8, R16 ;  /* 0x0000000805267825 */ /* 0x000fcc00078e0010 */
        /* <DEDUP_REMOVED lines=18> */
[----:B------:R-:W-:-:S04]  /*19c0*/  IMAD.HI.U32 R7, R13, R7, R12 ;  /* 0x000000070d077227 */ /* 0x000fc800078e000c */
[----:B------:R-:W-:Y:S02]  /*19d0*/  HFMA2 R13, -RZ, RZ, 0, 0 ;  /* 0x00000000ff0d7431 */ /* 0x000fe400000001ff */
        /* <DEDUP_REMOVED lines=11> */
[----:B------:R-:W-:Y:S02]  /*1a90*/  IMAD R12, R20, R21, R34 ;  /* 0x00000015140c7224 */ /* 0x000fe400078e0222 */
[----:B------:R-:W-:Y:S01]  /*1aa0*/  IMAD.MOV.U32 R20, RZ, RZ, R11 ;  /* 0x000000ffff147224 */ /* 0x000fe200078e000b */
[----:B------:R-:W-:Y:S06]  /*1ab0*/  BRA `(.L_x_188) ;  /* 0x0000000000407947 */ /* 0x000fec0003800000 */
.L_x_187:
[----:B------:R-:W-:Y:S01]  /*1ac0*/  MOV R26, R34 ;  /* 0x00000022001a7202 */ /* 0x000fe20000000f00 */
[----:B------:R-:W-:Y:S01]  /*1ad0*/  IMAD.MOV.U32 R13, RZ, RZ, R35 ;  /* 0x000000ffff0d7224 */ /* 0x000fe200078e0023 */
[----:B------:R-:W-:Y:S01]  /*1ae0*/  MOV R14, R20 ;  /* 0x00000014000e7202 */ /* 0x000fe20000000f00 */
[----:B------:R-:W-:Y:S01]  /*1af0*/  IMAD.MOV.U32 R11, RZ, RZ, R21 ;  /* 0x000000ffff0b7224 */ /* 0x000fe200078e0015 */
[----:B------:R-:W-:-:S07]  /*1b00*/  MOV R12, 0x1b20 ;  /* 0x00001b20000c7802 */ /* 0x000fce0000000f00 */
[----:B------:R-:W-:Y:S05]  /*1b10*/  CALL.REL.NOINC `($__internal_4_$__cuda_sm20_div_s64) ;  /* 0x0000004c00d07944 */ /* 0x000fea0003c00000 */
[----:B------:R-:W-:Y:S01]  /*1b20*/  IADD3 R7, P0, PT, RZ, -R24, RZ ;  /* 0x80000018ff077210 */ /* 0x000fe20007f1e0ff */
[----:B------:R-:W-:Y:S01]  /*1b30*/  IMAD.MOV.U32 R12, RZ, RZ, R34 ;  /* 0x000000ffff0c7224 */ /* 0x000fe200078e0022 */
[----:B------:R-:W-:Y:S02]  /*1b40*/  MOV R13, R35 ;  /* 0x00000023000d7202 */ /* 0x000fe40000000f00 */
[----:B------:R-:W-:Y:S01]  /*1b50*/  IADD3.X R11, PT, PT, RZ, ~R25, RZ, P0, !PT ;  /* 0x80000019ff0b7210 */ /* 0x000fe200007fe4ff */
[----:B------:R-:W-:-:S04]  /*1b60*/  IMAD.WIDE.U32 R12, R20, R7, R12 ;  /* 0x00000007140c7225 */ /* 0x000fc800078e000c */
[----:B------:R-:W-:Y:S02]  /*1b70*/  IMAD R11, R11, R20, RZ ;  /* 0x000000140b0b7224 */ /* 0x000fe400078e02ff */
[----:B------:R-:W-:Y:S02]  /*1b80*/  IMAD.MOV.U32 R20, RZ, RZ, R24 ;  /* 0x000000ffff147224 */ /* 0x000fe400078e0018 */
[----:B------:R-:W-:Y:S02]  /*1b90*/  IMAD R11, R21, R7, R11 ;  /* 0x00000007150b7224 */ /* 0x000fe400078e020b */
[----:B------:R-:W-:-:S03]  /*1ba0*/  IMAD.MOV.U32 R7, RZ, RZ, R25 ;  /* 0x000000ffff077224 */ /* 0x000fc600078e0019 */
[----:B------:R-:W-:-:S07]  /*1bb0*/  IADD3 R13, PT, PT, R11, R13, RZ ;  /* 0x0000000d0b0d7210 */ /* 0x000fce0007ffe0ff */
.L_x_188:
[----:B------:R-:W-:Y:S05]  /*1bc0*/  BSYNC.RECONVERGENT B1 ;  /* 0x0000000000017941 */ /* 0x000fea0003800200 */
.L_x_186:
[----:B------:R-:W-:Y:S01]  /*1bd0*/  MOV R14, R22 ;  /* 0x00000016000e7202 */ /* 0x000fe20000000f00 */
[----:B------:R-:W-:Y:S02]  /*1be0*/  IMAD R13, R13, R38, RZ ;  /* 0x000000260d0d7224 */ /* 0x000fe400078e02ff */
[----:B------:R-:W-:Y:S02]  /*1bf0*/  VIADD R8, R8, 0xfffffffc ;  /* 0xfffffffc08087836 */ /* 0x000fe40000000000 */
[----:B------:R-:W-:-:S04]  /*1c00*/  IMAD.WIDE.U32 R22, R38, R12, R14 ;  /* 0x0000000c26167225 */ /* 0x000fc800078e000e */
[----:B------:R-:W-:-:S05]  /*1c10*/  IMAD R13, R39, R12, R13 ;  /* 0x0000000c270d7224 */ /* 0x000fca00078e020d */
[----:B------:R-:W-:Y:S01]  /*1c20*/  IADD3 R23, PT, PT, R23, R13, RZ ;  /* 0x0000000d17177210 */ /* 0x000fe20007ffe0ff */
[----:B------:R-:W-:Y:S06]  /*1c30*/  @P2 BRA `(.L_x_189) ;  /* 0xffffffe400842947 */ /* 0x000fec000383ffff */
[----:B------:R-:W-:-:S07]  /*1c40*/  VIADD R8, R8, 0x1 ;  /* 0x0000000108087836 */ /* 0x000fce0000000000 */
.L_x_164:
        /* <DEDUP_REMOVED lines=35> */
.L_x_192:
        /* <DEDUP_REMOVED lines=16> */
.L_x_193:
[----:B------:R-:W-:Y:S05]  /*1f80*/  BSYNC.RECONVERGENT B1 ;  /* 0x0000000000017941 */ /* 0x000fea0003800200 */
.L_x_191:
        /* <DEDUP_REMOVED lines=14> */
[----:B------:R-:W-:Y:S01]  /*2070*/  ISETP.NE.U32.AND P2, PT, R16, RZ, PT ;  /* 0x000000ff1000720c */ /* 0x000fe20003f45070 */
[----:B------:R-:W-:-:S04]  /*2080*/  IMAD.MOV.U32 R9, RZ, RZ, RZ ;  /* 0x000000ffff097224 */ /* 0x000fc800078e00ff */
        /* <DEDUP_REMOVED lines=18> */
.L_x_195:
        /* <DEDUP_REMOVED lines=10> */
[----:B------:R-:W-:-:S04]  /*2250*/  IMAD.X R5, RZ, RZ, ~R25, P0 ;  /* 0x000000ffff057224 */ /* 0x000fc800000e0e19 */
[----:B------:R-:W-:Y:S02]  /*2260*/  IMAD R10, R5, R16, RZ ;  /* 0x00000010050a7224 */ /* 0x000fe400078e02ff */
[----:B------:R-:W-:-:S04]  /*2270*/  IMAD.WIDE.U32 R4, R16, R9, R6 ;  /* 0x0000000910047225 */ /* 0x000fc800078e0006 */
[----:B------:R-:W-:Y:S02]  /*2280*/  IMAD R9, R17, R9, R10 ;  /* 0x0000000911097224 */ /* 0x000fe400078e020a */
[----:B------:R-:W-:-:S03]  /*2290*/  IMAD.MOV.U32 R7, RZ, RZ, R4 ;  /* 0x000000ffff077224 */ /* 0x000fc600078e0004 */
[----:B------:R-:W-:-:S07]  /*22a0*/  IADD3 R9, PT, PT, R9, R5, RZ ;  /* 0x0000000509097210 */ /* 0x000fce0007ffe0ff */
.L_x_196:
[----:B------:R-:W-:Y:S05]  /*22b0*/  BSYNC.RECONVERGENT B1 ;  /* 0x0000000000017941 */ /* 0x000fea0003800200 */
.L_x_194:
[----:B------:R-:W0:Y:S01]  /*22c0*/  LDC.64 R16, c[0x0][0x390] ;  /* 0x0000e400ff107b82 */ /* 0x000e220000000a00 */
[----:B------:R-:W-:-:S04]  /*22d0*/  VIADD R4, R8, 0xffffffff ;  /* 0xffffffff08047836 */ /* 0x000fc80000000000 */
[----:B0-----:R-:W-:-:S06]  /*22e0*/  IMAD.WIDE.U32 R16, R4, 0x8, R16 ;  /* 0x0000000804107825 */ /* 0x001fcc00078e0010 */
[----:B------:R-:W2:Y:S01]  /*22f0*/  LDG.E.64 R16, desc[UR8][R16.64] ;  /* 0x0000000810107981 */ /* 0x000ea2000c1e1b00 */
[----:B------:R-:W-:Y:S01]  /*2300*/  IMAD R9, R9, R38, RZ ;  /* 0x0000002609097224 */ /* 0x000fe200078e02ff */
[----:B------:R-:W-:Y:S01]  /*2310*/  BSSY.RECONVERGENT B1, `(.L_x_197) ;  /* 0x000002e000017945 */ /* 0x000fe20003800200 */
[----:B------:R-:W-:-:S04]  /*2320*/  IMAD.WIDE.U32 R22, R38, R7, R22 ;  /* 0x0000000726167225 */ /* 0x000fc800078e0016 */
[----:B------:R-:W-:-:S05]  /*2330*/  IMAD R9, R39, R7, R9 ;  /* 0x0000000727097224 */ /* 0x000fca00078e0209 */
        /* <DEDUP_REMOVED lines=27> */
.L_x_198:
        /* <DEDUP_REMOVED lines=10> */
[----:B------:R-:W-:Y:S01]  /*2590*/  IMAD.X R5, RZ, RZ, ~R25, P0 ;  /* 0x000000ffff057224 */ /* 0x000fe200000e0e19 */
[----:B------:R-:W-:Y:S01]  /*25a0*/  MOV R9, R25 ;  /* 0x0000001900097202 */ /* 0x000fe20000000f00 */
[----:B------:R-:W-:-:S04]  /*25b0*/  IMAD.WIDE.U32 R10, R16, R7, R10 ;  /* 0x00000007100a7225 */ /* 0x000fc800078e000a */
[----:B------:R-:W-:-:S04]  /*25c0*/  IMAD R5, R5, R16, RZ ;  /* 0x0000001005057224 */ /* 0x000fc800078e02ff */
[----:B------:R-:W-:-:S04]  /*25d0*/  IMAD R5, R17, R7, R5 ;  /* 0x0000000711057224 */ /* 0x000fc800078e0205 */
[----:B------:R-:W-:-:S07]  /*25e0*/  IMAD.IADD R7, R11, 0x1, R5 ;  /* 0x000000010b077824 */ /* 0x000fce00078e0205 */
.L_x_199:
[----:B------:R-:W-:Y:S05]  /*25f0*/  BSYNC.RECONVERGENT B1 ;  /* 0x0000000000017941 */ /* 0x000fea0003800200 */
.L_x_197:
        /* <DEDUP_REMOVED lines=35> */
.L_x_201:
[----:B------:R-:W-:Y:S01]  /*2830*/  IMAD.MOV.U32 R26, RZ, RZ, R18 ;  /* 0x000000ffff1a7224 */ /* 0x000fe200078e0012 */
[----:B------:R-:W-:Y:S01]  /*2840*/  MOV R13, R19 ;  /* 0x00000013000d7202 */ /* 0x000fe20000000f00 */
[----:B------:R-:W-:Y:S01]  /*2850*/  IMAD.MOV.U32 R14, RZ, RZ, R16 ;  /* 0x000000ffff0e7224 */ /* 0x000fe200078e0010 */
[----:B------:R-:W-:Y:S02]  /*2860*/  MOV R11, R17 ;  /* 0x00000011000b7202 */ /* 0x000fe40000000f00 */
[----:B------:R-:W-:-:S07]  /*2870*/  MOV R12, 0x2890 ;  /* 0x00002890000c7802 */ /* 0x000fce0000000f00 */
[----:B------:R-:W-:Y:S05]  /*2880*/  CALL.REL.NOINC `($__internal_4_$__cuda_sm20_div_s64) ;  /* 0x0000004000747944 */ /* 0x000fea0003c00000 */
[----:B------:R-:W-:Y:S02]  /*2890*/  IADD3 R7, P0, PT, RZ, -R24, RZ ;  /* 0x80000018ff077210 */ /* 0x000fe40007f1e0ff */
[----:B------:R-:W-:Y:S02]  /*28a0*/  MOV R10, R18 ;  /* 0x00000012000a7202 */ /* 0x000fe40000000f00 */
[----:B------:R-:W-:Y:S01]  /*28b0*/  MOV R20, R24 ;  /* 0x0000001800147202 */ /* 0x000fe20000000f00 */
[----:B------:R-:W-:-:S04]  /*28c0*/  IMAD.X R11, RZ, RZ, ~R25, P0 ;  /* 0x000000ffff0b7224 */ /* 0x000fc800000e0e19 */
[----:B------:R-:W-:Y:S02]  /*28d0*/  IMAD R12, R11, R16, RZ ;  /* 0x000000100b0c7224 */ /* 0x000fe400078e02ff */
[----:B------:R-:W-:Y:S02]  /*28e0*/  IMAD.MOV.U32 R11, RZ, RZ, R19 ;  /* 0x000000ffff0b7224 */ /* 0x000fe400078e0013 */
[----:B------:R-:W-:-:S04]  /*28f0*/  IMAD.WIDE.U32 R10, R16, R7, R10 ;  /* 0x00000007100a7225 */ /* 0x000fc800078e000a */
[----:B------:R-:W-:-:S04]  /*2900*/  IMAD R7, R17, R7, R12 ;  /* 0x0000000711077224 */ /* 0x000fc800078e020c */
[----:B------:R-:W-:Y:S01]  /*2910*/  IMAD.IADD R11, R7, 0x1, R11 ;  /* 0x00000001070b7824 */ /* 0x000fe200078e020b */
[----:B------:R-:W-:-:S07]  /*2920*/  MOV R7, R25 ;  /* 0x0000001900077202 */ /* 0x000fce0000000f00 */
.L_x_202:
[----:B------:R-:W-:Y:S05]  /*2930*/  BSYNC.RECONVERGENT B1 ;  /* 0x0000000000017941 */ /* 0x000fea0003800200 */
.L_x_200:
[----:B------:R-:W-:Y:S01]  /*2940*/  IMAD R11, R11, R34, RZ ;  /* 0x000000220b0b7224 */ /* 0x000fe200078e02ff */
[----:B------:R-:W-:Y:S01]  /*2950*/  IADD3 R8, PT, PT, R8, -0x2, RZ ;  /* 0xfffffffe08087810 */ /* 0x000fe20007ffe0ff */
[----:B------:R-:W-:Y:S02]  /*2960*/  IMAD.MOV.U32 R38, RZ, RZ, R22 ;  /* 0x000000ffff267224 */ /* 0x000fe400078e0016 */
[-C--:B------:R-:W-:Y:S02]  /*2970*/  IMAD R11, R35, R10.reuse, R11 ;  /* 0x0000000a230b7224 */ /* 0x080fe400078e020b */
[----:B------:R-:W-:-:S04]  /*2980*/  IMAD.WIDE.U32 R22, R34, R10, R38 ;  /* 0x0000000a22167225 */ /* 0x000fc800078e0026 */
[----:B------:R-:W-:-:S07]  /*2990*/  IMAD.IADD R23, R23, 0x1, R11 ;  /* 0x0000000117177824 */ /* 0x000fce00078e020b */
.L_x_190:
        /* <DEDUP_REMOVED lines=31> */
.L_x_204:
[----:B------:R-:W-:Y:S01]  /*2b90*/  MOV R18, R6 ;  /* 0x0000000600127202 */ /* 0x000fe20000000f00 */
[----:B------:R-:W-:Y:S01]  /*2ba0*/  IMAD.MOV.U32 R21, RZ, RZ, R9 ;  /* 0x000000ffff157224 */ /* 0x000fe200078e0009 */
[----:B------:R-:W-:Y:S01]  /*2bb0*/  MOV R24, R16 ;  /* 0x0000001000187202 */ /* 0x000fe20000000f00 */
[----:B------:R-:W-:Y:S01]  /*2bc0*/  IMAD.MOV.U32 R19, RZ, RZ, R17 ;  /* 0x000000ffff137224 */ /* 0x000fe200078e0011 */
[----:B------:R-:W-:-:S07]  /*2bd0*/  MOV R26, 0x2bf0 ;  /* 0x00002bf0001a7802 */ /* 0x000fce0000000f00 */
[----:B------:R-:W-:Y:S05]  /*2be0*/  CALL.REL.NOINC `($__internal_5_$__cuda_sm20_rem_s64) ;  /* 0x0000004000e87944 */ /* 0x000fea0003c00000 */
.L_x_205:
[----:B------:R-:W-:Y:S05]  /*2bf0*/  BSYNC.RECONVERGENT B1 ;  /* 0x0000000000017941 */ /* 0x000fea0003800200 */
.L_x_203:
        /* <DEDUP_REMOVED lines=19> */
[----:B------:R-:W-:-:S06]  /*2d30*/  IMAD.HI.U32 R13, R7, R13, R6 ;  /* 0x0000000d070d7227 */ /* 0x000fcc00078e0006 */
[----:B------:R-:W-:-:S05]  /*2d40*/  IMAD.HI.U32 R6, R13, R20, RZ ;  /* 0x000000140d067227 */ /* 0x000fca00078e00ff */
[----:B------:R-:W-:-:S05]  /*2d50*/  IADD3 R7, PT, PT, -R6, RZ, RZ ;  /* 0x000000ff06077210 */ /* 0x000fca0007ffe1ff */
[----:B------:R-:W-:Y:S02]  /*2d60*/  IMAD R6, R16, R7, R20 ;  /* 0x0000000710067224 */ /* 0x000fe400078e0214 */
[----:B------:R-:W-:-:S03]  /*2d70*/  IMAD.MOV.U32 R7, RZ, RZ, RZ ;  /* 0x000000ffff077224 */ /* 0x000fc600078e00ff */
[----:B------:R-:W-:-:S13]  /*2d80*/  ISETP.GE.U32.AND P0, PT, R6, R16, PT ;  /* 0x000000100600720c */ /* 0x000fda0003f06070 */
[----:B------:R-:W-:-:S05]  /*2d90*/  @P0 IMAD.IADD R6, R6, 0x1, -R16 ;  /* 0x0000000106060824 */ /* 0x000fca00078e0a10 */
[----:B------:R-:W-:-:S13]  /*2da0*/  ISETP.GE.U32.AND P0, PT, R6, R16, PT ;  /* 0x000000100600720c */ /* 0x000fda0003f06070 */
[----:B------:R-:W-:Y:S02]  /*2db0*/  @P0 IADD3 R6, PT, PT, -R16, R6, RZ ;  /* 0x0000000610060210 */ /* 0x000fe40007ffe1ff */
[----:B------:R-:W-:Y:S01]  /*2dc0*/  @!P1 LOP3.LUT R6, RZ, R16, RZ, 0x33, !PT ;  /* 0x00000010ff069212 */ /* 0x000fe200078e33ff */
[----:B------:R-:W-:Y:S06]  /*2dd0*/  BRA `(.L_x_208) ;  /* 0x0000000000207947 */ /* 0x000fec0003800000 */
.L_x_207:
[----:B------:R-:W-:Y:S01]  /*2de0*/  MOV R24, R16 ;  /* 0x0000001000187202 */ /* 0x000fe20000000f00 */
[----:B------:R-:W-:Y:S01]  /*2df0*/  IMAD.MOV.U32 R19, RZ, RZ, R17 ;  /* 0x000000ffff137224 */ /* 0x000fe200078e0011 */
[----:B------:R-:W-:Y:S01]  /*2e00*/  MOV R18, R20 ;  /* 0x0000001400127202 */ /* 0x000fe20000000f00 */
[----:B------:R-:W-:Y:S01]  /*2e10*/  IMAD.MOV.U32 R21, RZ, RZ, R7 ;  /* 0x000000ffff157224 */ /* 0x000fe200078e0007 */
[----:B------:R-:W-:-:S07]  /*2e20*/  MOV R26, 0x2e40 ;  /* 0x00002e40001a7802 */ /* 0x000fce0000000f00 */
[----:B------:R-:W-:Y:S05]  /*2e30*/  CALL.REL.NOINC `($__internal_5_$__cuda_sm20_rem_s64) ;  /* 0x0000004000547944 */ /* 0x000fea0003c00000 */
[----:B------:R-:W-:Y:S01]  /*2e40*/  MOV R6, R10 ;  /* 0x0000000a00067202 */ /* 0x000fe20000000f00 */
[----:B------:R-:W-:-:S07]  /*2e50*/  IMAD.MOV.U32 R7, RZ, RZ, R11 ;  /* 0x000000ffff077224 */ /* 0x000fce00078e000b */
.L_x_208:
[----:B------:R-:W-:Y:S05]  /*2e60*/  BSYNC.RECONVERGENT B1 ;  /* 0x0000000000017941 */ /* 0x000fea0003800200 */
.L_x_206:
[----:B------:R-:W-:Y:S02]  /*2e70*/  IMAD R7, R7, R8, RZ ;  /* 0x0000000807077224 */ /* 0x000fe400078e02ff */
[----:B------:R-:W-:-:S04]  /*2e80*/  IMAD.WIDE.U32 R22, R8, R6, R22 ;  /* 0x0000000608167225 */ /* 0x000fc800078e0016 */
[----:B------:R-:W-:-:S05]  /*2e90*/  IMAD R7, R9, R6, R7 ;  /* 0x0000000609077224 */ /* 0x000fca00078e0207 */
[----:B------:R-:W-:-:S07]  /*2ea0*/  IADD3 R23, PT, PT, R23, R7, RZ ;  /* 0x0000000717177210 */ /* 0x000fce0007ffe0ff */
.L_x_163:
        /* <DEDUP_REMOVED lines=13> */
.L_x_162:
[----:B------:R-:W-:-:S04]  /*2f80*/  ISETP.GE.U32.AND P0, PT, R10, UR10, PT ;  /* 0x0000000a0a007c0c */ /* 0x000fc8000bf06070 */
[----:B------:R-:W-:-:S13]  /*2f90*/  ISETP.GE.U32.AND.EX P0, PT, RZ, UR11, PT, P0 ;  /* 0x0000000bff007c0c */ /* 0x000fda000bf06100 */
[----:B------:R-:W-:Y:S05]  /*2fa0*/  @P0 BRA `(.L_x_209) ;  /* 0x0000003400940947 */ /* 0x000fea0003800000 */
[----:B------:R-:W-:Y:S01]  /*2fb0*/  ISETP.GE.AND P0, PT, R8, RZ, PT ;  /* 0x000000ff0800720c */ /* 0x000fe20003f06270 */
[----:B------:R-:W-:Y:S02]  /*2fc0*/  HFMA2 R5, -RZ, RZ, 0, 0 ;  /* 0x00000000ff057431 */ /* 0x000fe400000001ff */
[----:B------:R-:W-:-:S10]  /*2fd0*/  IMAD.MOV.U32 R6, RZ, RZ, RZ ;  /* 0x000000ffff067224 */ /* 0x000fd400078e00ff */
[----:B------:R-:W-:Y:S05]  /*2fe0*/  @!P0 BRA `(.L_x_210) ;  /* 0x0000003400708947 */ /* 0x000fea0003800000 */
[----:B------:R-:W-:Y:S01]  /*2ff0*/  ISETP.GE.U32.AND P0, PT, R8, 0x7, PT ;  /* 0x000000070800780c */ /* 0x000fe20003f06070 */
[----:B------:R-:W-:Y:S01]  /*3000*/  IMAD.MOV.U32 R15, RZ, RZ, RZ ;  /* 0x000000ffff0f7224 */ /* 0x000fe200078e00ff */
[----:B------:R-:W-:Y:S01]  /*3010*/  LOP3.LUT R9, R11, 0x7, RZ, 0xc0, !PT ;  /* 0x000000070b097812 */ /* 0x000fe200078ec0ff */
[----:B------:R-:W-:Y:S01]  /*3020*/  IMAD.MOV.U32 R5, RZ, RZ, RZ ;  /* 0x000000ffff057224 */ /* 0x000fe200078e00ff */
[----:B------:R-:W-:-:S09]  /*3030*/  MOV R6, RZ ;  /* 0x000000ff00067202 */ /* 0x000fd20000000f00 */
[----:B------:R-:W-:Y:S05]  /*3040*/  @!P0 BRA `(.L_x_211) ;  /* 0x0000001c00248947 */ /* 0x000fea0003800000 */
[----:B------:R-:W0:Y:S01]  /*3050*/  LDC.64 R34, c[0x0][0x390] ;  /* 0x0000e400ff227b82 */ /* 0x000e220000000a00 */
[C---:B------:R-:W-:Y:S01]  /*3060*/  LOP3.LUT R7, R11.reuse, 0xfffffff8, RZ, 0xc0, !PT ;  /* 0xfffffff80b077812 */ /* 0x040fe200078ec0ff */
[----:B------:R-:W-:Y:S01]  /*3070*/  IMAD.MOV.U32 R6, RZ, RZ, RZ ;  /* 0x000000ffff067224 */ /* 0x000fe200078e00ff */
[----:B------:R-:W-:Y:S02]  /*3080*/  IADD3 R8, PT, PT, R11, -0x4, RZ ;  /* 0xfffffffc0b087810 */ /* 0x000fe40007ffe0ff */
[----:B------:R-:W-:Y:S01]  /*3090*/  MOV R5, RZ ;  /* 0x000000ff00057202 */ /* 0x000fe20000000f00 */
[----:B------:R-:W-:Y:S02]  /*30a0*/  IMAD.MOV R7, RZ, RZ, -R7 ;  /* 0x000000ffff077224 */ /* 0x000fe400078e0a07 */
[----:B------:R-:W1:Y:S08]  /*30b0*/  LDC.64 R16, c[0x0][0x398] ;  /* 0x0000e600ff107b82 */ /* 0x000e700000000a00 */
[----:B------:R-:W2:Y:S08]  /*30c0*/  LDC.64 R18, c[0x0][0x390] ;  /* 0x0000e400ff127b82 */ /* 0x000eb00000000a00 */
[----:B------:R-:W3:Y:S02]  /*30d0*/  LDC.64 R22, c[0x0][0x398] ;  /* 0x0000e600ff167b82 */ /* 0x000ee40000000a00 */
.L_x_236:
[----:B------:R-:W-:-:S05]  /*30e0*/  IADD3 R4, PT, PT, R8, 0x3, RZ ;  /* 0x0000000308047810 */ /* 0x000fca0007ffe0ff */
[----:B0-----:R-:W-:-:S06]  /*30f0*/  IMAD.WIDE.U32 R20, R4, 0x8, R34 ;  /* 0x0000000804147825 */ /* 0x001fcc00078e0022 */
[----:B------:R-:W4:Y:S01]  /*3100*/  LDG.E.64 R20, desc[UR8][R20.64] ;  /* 0x0000000814147981 */ /* 0x000f22000c1e1b00 */
[----:B------:R-:W-:Y:S01]  /*3110*/  VIADD R7, R7, 0x8 ;  /* 0x0000000807077836 */ /* 0x000fe20000000000 */
[----:B------:R-:W-:Y:S04]  /*3120*/  BSSY.RECONVERGENT B1, `(.L_x_212) ;  /* 0x000002c000017945 */ /* 0x000fe80003800200 */
[----:B------:R-:W-:Y:S02]  /*3130*/  ISETP.NE.AND P2, PT, R7, RZ, PT ;  /* 0x000000ff0700720c */ /* 0x000fe40003f45270 */
[----:B----4-:R-:W-:-:S04]  /*3140*/  LOP3.LUT R11, R15, R21, RZ, 0xfc, !PT ;  /* 0x000000150f0b7212 */ /* 0x010fc800078efcff */
        /* <DEDUP_REMOVED lines=8> */
[----:B------:R0:W4:Y:S02]  /*31d0*/  F2I.FTZ.U32.TRUNC.NTZ R13, R12 ;  /* 0x0000000c000d7305 */ /* 0x000124000021f000 */
[----:B0-----:R-:W-:Y:S02]  /*31e0*/  HFMA2 R12, -RZ, RZ, 0, 0 ;  /* 0x00000000ff0c7431 */ /* 0x001fe400000001ff */
[----:B----4-:R-:W-:-:S04]  /*31f0*/  IMAD R15, R15, R13, RZ ;  /* 0x0000000d0f0f7224 */ /* 0x010fc800078e02ff */
        /* <DEDUP_REMOVED lines=14> */
.L_x_213:
[----:B------:R-:W-:Y:S01]  /*32e0*/  MOV R26, R10 ;  /* 0x0000000a001a7202 */ /* 0x000fe20000000f00 */
[----:B------:R-:W-:Y:S01]  /*32f0*/  IMAD.MOV.U32 R13, RZ, RZ, R15 ;  /* 0x000000ffff0d7224 */ /* 0x000fe200078e000f */
[----:B------:R-:W-:Y:S01]  /*3300*/  MOV R14, R20 ;  /* 0x00000014000e7202 */ /* 0x000fe20000000f00 */
[----:B------:R-:W-:Y:S01]  /*3310*/  IMAD.MOV.U32 R11, RZ, RZ, R21 ;  /* 0x000000ffff0b7224 */ /* 0x000fe200078e0015 */
[----:B------:R-:W-:-:S07]  /*3320*/  MOV R12, 0x3340 ;  /* 0x00003340000c7802 */ /* 0x000fce0000000f00 */
[----:B-123--:R-:W-:Y:S05]  /*3330*/  CALL.REL.NOINC `($__internal_4_$__cuda_sm20_div_s64) ;  /* 0x0000003400c87944 */ /* 0x00efea0003c00000 */
[-C--:B------:R-:W-:Y:S01]  /*3340*/  IADD3 R27, P0, PT, RZ, -R24.reuse, RZ ;  /* 0x80000018ff1b7210 */ /* 0x080fe20007f1e0ff */
        /* <DEDUP_REMOVED lines=8> */
[----:B------:R-:W-:-:S07]  /*33d0*/  IMAD.IADD R13, R11, 0x1, R13 ;  /* 0x000000010b0d7824 */ /* 0x000fce00078e020d */
.L_x_214:
[----:B------:R-:W-:Y:S05]  /*33e0*/  BSYNC.RECONVERGENT B1 ;  /* 0x0000000000017941 */ /* 0x000fea0003800200 */
.L_x_212:
[----:B------:R-:W-:Y:S01]  /*33f0*/  IADD3 R15, PT, PT, R8, 0x2, RZ ;  /* 0x00000002080f7810 */ /* 0x000fe20007ffe0ff */
[----:B---3--:R-:W-:-:S04]  /*3400*/  IMAD.WIDE.U32 R10, R4, 0x8, R22 ;  /* 0x00000008040a7825 */ /* 0x008fc800078e0016 */
[----:B--2---:R-:W-:Y:S02]  /*3410*/  IMAD.WIDE.U32 R38, R15, 0x8, R18 ;  /* 0x000000080f267825 */ /* 0x004fe400078e0012 */
[----:B------:R-:W2:Y:S04]  /*3420*/  LDG.E.64 R10, desc[UR8][R10.64] ;  /* 0x000000080a0a7981 */ /* 0x000ea8000c1e1b00 */
[----:B------:R-:W3:Y:S01]  /*3430*/  LDG.E.64 R38, desc[UR8][R38.64] ;  /* 0x0000000826267981 */ /* 0x000ee2000c1e1b00 */
[----:B------:R-:W-:Y:S01]  /*3440*/  IMAD.MOV.U32 R4, RZ, RZ, R6 ;  /* 0x000000ffff047224 */ /* 0x000fe200078e0006 */
[----:B------:R-:W-:Y:S01]  /*3450*/  BSSY.RECONVERGENT B1, `(.L_x_215) ;  /* 0x0000031000017945 */ /* 0x000fe20003800200 */
[----:B---3--:R-:W-:-:S04]  /*3460*/  LOP3.LUT R12, R37, R39, RZ, 0xfc, !PT ;  /* 0x00000027250c7212 */ /* 0x008fc800078efcff */
        /* <DEDUP_REMOVED lines=11> */
[----:B0-----:R-:W-:Y:S02]  /*3520*/  VIADD R10, R6, 0xffffffe ;  /* 0x0ffffffe060a7836 */ /* 0x001fe40000000000 */
[----:B------:R-:W-:-:S04]  /*3530*/  IMAD.MOV.U32 R6, RZ, RZ, RZ ;  /* 0x000000ffff067224 */ /* 0x000fc800078e00ff */
        /* <DEDUP_REMOVED lines=17> */
.L_x_216:
[----:B------:R-:W-:Y:S01]  /*3650*/  MOV R26, R36 ;  /* 0x00000024001a7202 */ /* 0x000fe20000000f00 */
[----:B------:R-:W-:Y:S01]  /*3660*/  IMAD.MOV.U32 R13, RZ, RZ, R37 ;  /* 0x000000ffff0d7224 */ /* 0x000fe200078e0025 */
[----:B------:R-:W-:Y:S01]  /*3670*/  MOV R14, R38 ;  /* 0x00000026000e7202 */ /* 0x000fe20000000f00 */
[----:B------:R-:W-:Y:S01]  /*3680*/  IMAD.MOV.U32 R11, RZ, RZ, R39 ;  /* 0x000000ffff0b7224 */ /* 0x000fe200078e0027 */
[----:B------:R-:W-:-:S07]  /*3690*/  MOV R12, 0x36b0 ;  /* 0x000036b0000c7802 */ /* 0x000fce0000000f00 */
[----:B-1----:R-:W-:Y:S05]  /*36a0*/  CALL.REL.NOINC `($__internal_4_$__cuda_sm20_div_s64) ;  /* 0x0000003000ec7944 */ /* 0x002fea0003c00000 */
        /* <DEDUP_REMOVED lines=8> */
[----:B------:R-:W-:Y:S02]  /*3730*/  IMAD R39, R39, R27, R13 ;  /* 0x0000001b27277224 */ /* 0x000fe400078e020d */
[----:B------:R-:W-:-:S03]  /*3740*/  IMAD.MOV.U32 R13, RZ, RZ, R10 ;  /* 0x000000ffff0d7224 */ /* 0x000fc600078e000a */
[----:B------:R-:W-:-:S07]  /*3750*/  IADD3 R6, PT, PT, R11, R39, RZ ;  /* 0x000000270b067210 */ /* 0x000fce0007ffe0ff */
.L_x_217:
[----:B------:R-:W-:Y:S05]  /*3760*/  BSYNC.RECONVERGENT B1 ;  /* 0x0000000000017941 */ /* 0x000fea0003800200 */
.L_x_215:
[----:B------:R-:W-:Y:S02]  /*3770*/  VIADD R5, R8, 0x1 ;  /* 0x0000000108057836 */ /* 0x000fe40000000000 */
[----:B------:R-:W-:-:S04]  /*3780*/  IMAD.WIDE.U32 R10, R15, 0x8, R22 ;  /* 0x000000080f0a7825 */ /* 0x000fc800078e0016 */
[----:B------:R-:W-:Y:S02]  /*3790*/  IMAD.WIDE.U32 R38, R5, 0x8, R18 ;  /* 0x0000000805267825 */ /* 0x000fe400078e0012 */
[----:B------:R-:W2:Y:S04]  /*37a0*/  LDG.E.64 R10, desc[UR8][R10.64] ;  /* 0x000000080a0a7981 */ /* 0x000ea8000c1e1b00 */
[----:B------:R-:W3:Y:S01]  /*37b0*/  LDG.E.64 R38, desc[UR8][R38.64] ;  /* 0x0000000826267981 */ /* 0x000ee2000c1e1b00 */
[----:B------:R-:W-:Y:S01]  /*37c0*/  MOV R20, R4 ;  /* 0x0000000400147202 */ /* 0x000fe20000000f00 */
[----:B------:R-:W-:Y:S01]  /*37d0*/  BSSY.RECONVERGENT B1, `(.L_x_218) ;  /* 0x0000031000017945 */ /* 0x000fe20003800200 */
[----:B---3--:R-:W-:-:S04]  /*37e0*/  LOP3.LUT R12, R37, R39, RZ, 0xfc, !PT ;  /* 0x00000027250c7212 */ /* 0x008fc800078efcff */
        /* <DEDUP_REMOVED lines=9> */
[----:B------:R-:W-:Y:S01]  /*3880*/  HFMA2 R37, -RZ, RZ, 0, 0 ;  /* 0x00000000ff257431 */ /* 0x000fe200000001ff */
[----:B------:R-:W-:-:S04]  /*3890*/  MOV R6, RZ ;  /* 0x000000ff00067202 */ /* 0x000fc80000000f00 */
        /* <DEDUP_REMOVED lines=19> */
.L_x_219:
[----:B------:R-:W-:Y:S01]  /*39d0*/  IMAD.MOV.U32 R26, RZ, RZ, R36 ;  /* 0x000000ffff1a7224 */ /* 0x000fe200078e0024 */
[----:B------:R-:W-:Y:S01]  /*39e0*/  MOV R13, R37 ;  /* 0x00000025000d7202 */ /* 0x000fe20000000f00 */
[----:B------:R-:W-:Y:S01]  /*39f0*/  IMAD.MOV.U32 R14, RZ, RZ, R38 ;  /* 0x000000ffff0e7224 */ /* 0x000fe200078e0026 */
[----:B------:R-:W-:Y:S02]  /*3a00*/  MOV R11, R39 ;  /* 0x00000027000b7202 */ /* 0x000fe40000000f00 */
[----:B------:R-:W-:-:S07]  /*3a10*/  MOV R12, 0x3a30 ;  /* 0x00003a30000c7802 */ /* 0x000fce0000000f00 */
[----:B-1----:R-:W-:Y:S05]  /*3a20*/  CALL.REL.NOINC `($__internal_4_$__cuda_sm20_div_s64) ;  /* 0x00000030000c7944 */ /* 0x002fea0003c00000 */
        /* <DEDUP_REMOVED lines=11> */
.L_x_220:
[----:B------:R-:W-:Y:S05]  /*3ae0*/  BSYNC.RECONVERGENT B1 ;  /* 0x0000000000017941 */ /* 0x000fea0003800200 */
.L_x_218:
[----:B------:R-:W-:-:S04]  /*3af0*/  IMAD.WIDE.U32 R38, R8, 0x8, R18 ;  /* 0x0000000808267825 */ /* 0x000fc800078e0012 */
[----:B------:R-:W-:Y:S02]  /*3b00*/  IMAD.WIDE.U32 R10, R5, 0x8, R22 ;  /* 0x00000008050a7825 */ /* 0x000fe400078e0016 */
[----:B------:R-:W2:Y:S04]  /*3b10*/  LDG.E.64 R38, desc[UR8][R38.64] ;  /* 0x0000000826267981 */ /* 0x000ea8000c1e1b00 */
[----:B------:R-:W3:Y:S01]  /*3b20*/  LDG.E.64 R10, desc[UR8][R10.64] ;  /* 0x000000080a0a7981 */ /* 0x000ee2000c1e1b00 */
[----:B------:R-:W-:Y:S01]  /*3b30*/  MOV R14, R20 ;  /* 0x00000014000e7202 */ /* 0x000fe20000000f00 */
[----:B------:R-:W-:Y:S01]  /*3b40*/  BSSY.RECONVERGENT B1, `(.L_x_221) ;  /* 0x0000031000017945 */ /* 0x000fe20003800200 */
[----:B--2---:R-:W-:-:S04]  /*3b50*/  LOP3.LUT R12, R37, R39, RZ, 0xfc, !PT ;  /* 0x00000027250c7212 */ /* 0x004fc800078efcff */
[----:B------:R-:W-:Y:S01]  /*3b60*/  ISETP.NE.U32.AND P0, PT, R12, RZ, PT ;  /* 0x000000ff0c00720c */ /* 0x000fe20003f05070 */
[-C--:B---3--:R-:W-:Y:S02]  /*3b70*/  IMAD R21, R11, R13.reuse, RZ ;  /* 0x0000000d0b157224 */ /* 0x088fe400078e02ff */
[----:B------:R-:W-:-:S04]  /*3b80*/  IMAD.WIDE.U32 R4, R10, R13, R14 ;  /* 0x0000000d0a047225 */ /* 0x000fc800078e000e */
[----:B------:R-:W-:Y:S02]  /*3b90*/  IMAD R15, R10, R6, R21 ;  /* 0x000000060a0f7224 */ /* 0x000fe400078e0215 */
[----:B------:R-:W-:-:S03]  /*3ba0*/  VIADD R21, R8, 0xfffffffc ;  /* 0xfffffffc08157836 */ /* 0x000fc60000000000 */
        /* <DEDUP_REMOVED lines=25> */
.L_x_222:
        /* <DEDUP_REMOVED lines=13> */
[----:B------:R-:W-:Y:S01]  /*3e10*/  IMAD R13, R13, R38, RZ ;  /* 0x000000260d0d7224 */ /* 0x000fe200078e02ff */
[----:B------:R-:W-:-:S03]  /*3e20*/  MOV R37, R10 ;  /* 0x0000000a00257202 */ /* 0x000fc60000000f00 */
[----:B------:R-:W-:-:S04]  /*3e30*/  IMAD R13, R39, R27, R13 ;  /* 0x0000001b270d7224 */ /* 0x000fc800078e020d */
[----:B------:R-:W-:-:S07]  /*3e40*/  IMAD.IADD R13, R11, 0x1, R13 ;  /* 0x000000010b0d7824 */ /* 0x000fce00078e020d */
.L_x_223:
[----:B------:R-:W-:Y:S05]  /*3e50*/  BSYNC.RECONVERGENT B1 ;  /* 0x0000000000017941 */ /* 0x000fea0003800200 */
.L_x_221:
[C---:B------:R-:W-:Y:S01]  /*3e60*/  IADD3 R5, PT, PT, R8.reuse, -0x1, RZ ;  /* 0xffffffff08057810 */ /* 0x040fe20007ffe0ff */
[----:B------:R-:W-:-:S04]  /*3e70*/  IMAD.WIDE.U32 R10, R8, 0x8, R22 ;  /* 0x00000008080a7825 */ /* 0x000fc800078e0016 */
[----:B------:R-:W-:Y:S02]  /*3e80*/  IMAD.WIDE.U32 R38, R5, 0x8, R18 ;  /* 0x0000000805267825 */ /* 0x000fe400078e0012 */
        /* <DEDUP_REMOVED lines=35> */
.L_x_225:
        /* <DEDUP_REMOVED lines=17> */
.L_x_226:
[----:B------:R-:W-:Y:S05]  /*41d0*/  BSYNC.RECONVERGENT B1 ;  /* 0x0000000000017941 */ /* 0x000fea0003800200 */
.L_x_224:
        /* <DEDUP_REMOVED lines=38> */
.L_x_228:
[----:B------:R-:W-:Y:S01]  /*4440*/  IMAD.MOV.U32 R26, RZ, RZ, R38 ;  /* 0x000000ffff1a7224 */ /* 0x000fe200078e0026 */
[----:B------:R-:W-:Y:S01]  /*4450*/  MOV R13, R39 ;  /* 0x00000027000d7202 */ /* 0x000fe20000000f00 */
[----:B------:R-:W-:Y:S01]  /*4460*/  IMAD.MOV.U32 R14, RZ, RZ, R40 ;  /* 0x000000ffff0e7224 */ /* 0x000fe200078e0028 */
[----:B------:R-:W-:Y:S02]  /*4470*/  MOV R11, R41 ;  /* 0x00000029000b7202 */ /* 0x000fe40000000f00 */
[----:B------:R-:W-:-:S07]  /*4480*/  MOV R12, 0x44a0 ;  /* 0x000044a0000c7802 */ /* 0x000fce0000000f00 */
[----:B-1----:R-:W-:Y:S05]  /*4490*/  CALL.REL.NOINC `($__internal_4_$__cuda_sm20_div_s64) ;  /* 0x0000002400707944 */ /* 0x002fea0003c00000 */
[----:B------:R-:W-:Y:S02]  /*44a0*/  IADD3 R27, P0, PT, RZ, -R24, RZ ;  /* 0x80000018ff1b7210 */ /* 0x000fe40007f1e0ff */
[----:B------:R-:W-:Y:S02]  /*44b0*/  MOV R10, R38 ;  /* 0x00000026000a7202 */ /* 0x000fe40000000f00 */
[----:B------:R-:W-:Y:S01]  /*44c0*/  MOV R11, R39 ;  /* 0x00000027000b7202 */ /* 0x000fe20000000f00 */
[--C-:B------:R-:W-:Y:S01]  /*44d0*/  IMAD.X R13, RZ, RZ, ~R25.reuse, P0 ;  /* 0x000000ffff0d7224 */ /* 0x100fe200000e0e19 */
[----:B------:R-:W-:Y:S01]  /*44e0*/  MOV R38, R24 ;  /* 0x0000001800267202 */ /* 0x000fe20000000f00 */
[----:B------:R-:W-:Y:S02]  /*44f0*/  IMAD.MOV.U32 R39, RZ, RZ, R25 ;  /* 0x000000ffff277224 */ /* 0x000fe400078e0019 */
[----:B------:R-:W-:Y:S02]  /*4500*/  IMAD R13, R13, R40, RZ ;  /* 0x000000280d0d7224 */ /* 0x000fe400078e02ff */
[----:B------:R-:W-:-:S04]  /*4510*/  IMAD.WIDE.U32 R10, R40, R27, R10 ;  /* 0x0000001b280a7225 */ /* 0x000fc800078e000a */
[----:B------:R-:W-:Y:S02]  /*4520*/  IMAD R13, R41, R27, R13 ;  /* 0x0000001b290d7224 */ /* 0x000fe400078e020d */
[----:B------:R-:W-:-:S03]  /*4530*/  IMAD.MOV.U32 R41, RZ, RZ, R10 ;  /* 0x000000ffff297224 */ /* 0x000fc600078e000a */
[----:B------:R-:W-:-:S07]  /*4540*/  IADD3 R13, PT, PT, R11, R13, RZ ;  /* 0x0000000d0b0d7210 */ /* 0x000fce0007ffe0ff */
.L_x_229:
[----:B------:R-:W-:Y:S05]  /*4550*/  BSYNC.RECONVERGENT B1 ;  /* 0x0000000000017941 */ /* 0x000fea0003800200 */
.L_x_227:
[----:B------:R-:W-:Y:S01]  /*4560*/  IADD3 R5, PT, PT, R8, -0x3, RZ ;  /* 0xfffffffd08057810 */ /* 0x000fe20007ffe0ff */
        /* <DEDUP_REMOVED lines=36> */
.L_x_231:
[----:B------:R-:W-:Y:S01]  /*47b0*/  MOV R26, R38 ;  /* 0x00000026001a7202 */ /* 0x000fe20000000f00 */
[----:B------:R-:W-:Y:S01]  /*47c0*/  IMAD.MOV.U32 R13, RZ, RZ, R39 ;  /* 0x000000ffff0d7224 */ /* 0x000fe200078e0027 */
[----:B------:R-:W-:Y:S02]  /*47d0*/  MOV R14, R42 ;  /* 0x0000002a000e7202 */ /* 0x000fe40000000f00 */
[----:B------:R-:W-:Y:S02]  /*47e0*/  MOV R11, R43 ;  /* 0x0000002b000b7202 */ /* 0x000fe40000000f00 */
[----:B------:R-:W-:-:S07]  /*47f0*/  MOV R12, 0x4810 ;  /* 0x00004810000c7802 */ /* 0x000fce0000000f00 */
[----:B-1----:R-:W-:Y:S05]  /*4800*/  CALL.REL.NOINC `($__internal_4_$__cuda_sm20_div_s64) ;  /* 0x0000002000947944 */ /* 0x002fea0003c00000 */
[----:B------:R-:W-:Y:S01]  /*4810*/  IADD3 R27, P0, PT, RZ, -R24, RZ ;  /* 0x80000018ff1b7210 */ /* 0x000fe20007f1e0ff */
[--C-:B------:R-:W-:Y:S01]  /*4820*/  IMAD.MOV.U32 R37, RZ, RZ, R25.reuse ;  /* 0x000000ffff257224 */ /* 0x100fe200078e0019 */
[----:B------:R-:W-:Y:S02]  /*4830*/  MOV R10, R38 ;  /* 0x00000026000a7202 */ /* 0x000fe40000000f00 */
[----:B------:R-:W-:Y:S01]  /*4840*/  MOV R11, R39 ;  /* 0x00000027000b7202 */ /* 0x000fe20000000f00 */
[----:B------:R-:W-:Y:S01]  /*4850*/  IMAD.X R13, RZ, RZ, ~R25, P0 ;  /* 0x000000ffff0d7224 */ /* 0x000fe200000e0e19 */
[----:B------:R-:W-:-:S03]  /*4860*/  MOV R36, R24 ;  /* 0x0000001800247202 */ /* 0x000fc60000000f00 */
[----:B------:R-:W-:Y:S02]  /*4870*/  IMAD R13, R13, R42, RZ ;  /* 0x0000002a0d0d7224 */ /* 0x000fe400078e02ff */
[----:B------:R-:W-:-:S04]  /*4880*/  IMAD.WIDE.U32 R10, R42, R27, R10 ;  /* 0x0000001b2a0a7225 */ /* 0x000fc800078e000a */
[----:B------:R-:W-:Y:S02]  /*4890*/  IMAD R13, R43, R27, R13 ;  /* 0x0000001b2b0d7224 */ /* 0x000fe400078e020d */
[----:B------:R-:W-:-:S03]  /*48a0*/  IMAD.MOV.U32 R43, RZ, RZ, R10 ;  /* 0x000000ffff2b7224 */ /* 0x000fc600078e000a */
[----:B------:R-:W-:-:S07]  /*48b0*/  IADD3 R4, PT, PT, R11, R13, RZ ;  /* 0x0000000d0b047210 */ /* 0x000fce0007ffe0ff */
.L_x_232:
[----:B------:R-:W-:Y:S05]  /*48c0*/  BSYNC.RECONVERGENT B1 ;  /* 0x0000000000017941 */ /* 0x000fea0003800200 */
.L_x_230:
        /* <DEDUP_REMOVED lines=35> */
[----:B------:R-:W-:Y:S06]  /*4b00*/  BRA `(.L_x_235) ;  /* 0x0000000000447947 */ /* 0x000fec0003800000 */
.L_x_234:
[----:B------:R-:W-:Y:S01]  /*4b10*/  MOV R26, R36 ;  /* 0x00000024001a7202 */ /* 0x000fe20000000f00 */
[----:B------:R-:W-:Y:S01]  /*4b20*/  IMAD.MOV.U32 R14, RZ, RZ, R38 ;  /* 0x000000ffff0e7224 */ /* 0x000fe200078e0026 */
[----:B------:R-:W-:Y:S02]  /*4b30*/  MOV R13, R37 ;  /* 0x00000025000d7202 */ /* 0x000fe40000000f00 */
[----:B------:R-:W-:Y:S02]  /*4b40*/  MOV R11, R39 ;  /* 0x00000027000b7202 */ /* 0x000fe40000000f00 */
[----:B------:R-:W-:-:S07]  /*4b50*/  MOV R12, 0x4b70 ;  /* 0x00004b70000c7802 */ /* 0x000fce0000000f00 */
[----:B-1----:R-:W-:Y:S05]  /*4b60*/  CALL.REL.NOINC `($__internal_4_$__cuda_sm20_div_s64) ;  /* 0x0000001c00bc7944 */ /* 0x002fea0003c00000 */
[-C--:B------:R-:W-:Y:S01]  /*4b70*/  IADD3 R15, P0, PT, RZ, -R24.reuse, RZ ;  /* 0x80000018ff0f7210 */ /* 0x080fe20007f1e0ff */
[----:B------:R-:W-:Y:S01]  /*4b80*/  IMAD.MOV.U32 R12, RZ, RZ, R36 ;  /* 0x000000ffff0c7224 */ /* 0x000fe200078e0024 */
[----:B------:R-:W-:Y:S02]  /*4b90*/  MOV R13, R37 ;  /* 0x00000025000d7202 */ /* 0x000fe40000000f00 */
[----:B------:R-:W-:Y:S02]  /*4ba0*/  IADD3.X R11, PT, PT, RZ, ~R25, RZ, P0, !PT ;  /* 0x80000019ff0b7210 */ /* 0x000fe400007fe4ff */
[----:B------:R-:W-:Y:S01]  /*4bb0*/  MOV R10, R24 ;  /* 0x00000018000a7202 */ /* 0x000fe20000000f00 */
[----:B------:R-:W-:-:S04]  /*4bc0*/  IMAD.WIDE.U32 R12, R38, R15, R12 ;  /* 0x0000000f260c7225 */ /* 0x000fc800078e000c */
[----:B------:R-:W-:Y:S02]  /*4bd0*/  IMAD R11, R11, R38, RZ ;  /* 0x000000260b0b7224 */ /* 0x000fe400078e02ff */
[----:B------:R-:W-:Y:S02]  /*4be0*/  IMAD.MOV.U32 R37, RZ, RZ, R12 ;  /* 0x000000ffff257224 */ /* 0x000fe400078e000c */
[----:B------:R-:W-:Y:S01]  /*4bf0*/  IMAD R11, R39, R15, R11 ;  /* 0x0000000f270b7224 */ /* 0x000fe200078e020b */
[----:B------:R-:W-:-:S04]  /*4c00*/  MOV R15, R25 ;  /* 0x00000019000f7202 */ /* 0x000fc80000000f00 */
[----:B------:R-:W-:-:S07]  /*4c10*/  IADD3 R11, PT, PT, R13, R11, RZ ;  /* 0x0000000b0d0b7210 */ /* 0x000fce0007ffe0ff */
.L_x_235:
[----:B------:R-:W-:Y:S05]  /*4c20*/  BSYNC.RECONVERGENT B1 ;  /* 0x0000000000017941 */ /* 0x000fea0003800200 */
.L_x_233:
[----:B-1----:R-:W-:-:S06]  /*4c30*/  IMAD.WIDE.U32 R12, R21, 0x8, R16 ;  /* 0x00000008150c7825 */ /* 0x002fcc00078e0010 */
[----:B------:R-:W2:Y:S01]  /*4c40*/  LDG.E.64 R12, desc[UR8][R12.64] ;  /* 0x000000080c0c7981 */ /* 0x000ea2000c1e1b00 */
[----:B------:R-:W-:Y:S01]  /*4c50*/  IMAD.MOV.U32 R4, RZ, RZ, R40 ;  /* 0x000000ffff047224 */ /* 0x000fe200078e0028 */
[----:B------:R-:W-:Y:S01]  /*4c60*/  IADD3 R8, PT, PT, R8, -0x8, RZ ;  /* 0xfffffff808087810 */ /* 0x000fe20007ffe0ff */
[-C--:B--2---:R-:W-:Y:S02]  /*4c70*/  IMAD R6, R13, R37.reuse, RZ ;  /* 0x000000250d067224 */ /* 0x084fe400078e02ff */
[----:B------:R-:W-:-:S04]  /*4c80*/  IMAD.WIDE.U32 R4, R12, R37, R4 ;  /* 0x000000250c047225 */ /* 0x000fc800078e0004 */
[----:B------:R-:W-:Y:S01]  /*4c90*/  IMAD R11, R12, R11, R6 ;  /* 0x0000000b0c0b7224 */ /* 0x000fe200078e0206 */
[----:B------:R-:W-:-:S03]  /*4ca0*/  MOV R6, R4 ;  /* 0x0000000400067202 */ /* 0x000fc60000000f00 */
[----:B------:R-:W-:Y:S01]  /*4cb0*/  IMAD.IADD R5, R5, 0x1, R11 ;  /* 0x0000000105057824 */ /* 0x000fe200078e020b */
[----:B------:R-:W-:Y:S06]  /*4cc0*/  @P2 BRA `(.L_x_236) ;  /* 0xffffffe400042947 */ /* 0x000fec000383ffff */
[----:B------:R-:W-:-:S07]  /*4cd0*/  IADD3 R8, PT, PT, R8, 0x3, RZ ;  /* 0x0000000308087810 */ /* 0x000fce0007ffe0ff */
.L_x_211:
        /* <DEDUP_REMOVED lines=36> */
.L_x_239:
[----:B------:R-:W-:Y:S01]  /*4f20*/  IMAD.MOV.U32 R26, RZ, RZ, R10 ;  /* 0x000000ffff1a7224 */ /* 0x000fe200078e000a */
[----:B------:R-:W-:Y:S01]  /*4f30*/  MOV R13, R15 ;  /* 0x0000000f000d7202 */ /* 0x000fe20000000f00 */
[----:B------:R-:W-:Y:S01]  /*4f40*/  IMAD.MOV.U32 R11, RZ, RZ, R17 ;  /* 0x000000ffff0b7224 */ /* 0x000fe200078e0011 */
[----:B------:R-:W-:Y:S02]  /*4f50*/  MOV R14, R16 ;  /* 0x00000010000e7202 */ /* 0x000fe40000000f00 */
[----:B------:R-:W-:-:S07]  /*4f60*/  MOV R12, 0x4f80 ;  /* 0x00004f80000c7802 */ /* 0x000fce0000000f00 */
[----:B------:R-:W-:Y:S05]  /*4f70*/  CALL.REL.NOINC `($__internal_4_$__cuda_sm20_div_s64) ;  /* 0x0000001800b87944 */ /* 0x000fea0003c00000 */
        /* <DEDUP_REMOVED lines=8> */
[----:B------:R-:W-:-:S05]  /*5000*/  IMAD R7, R17, R9, R7 ;  /* 0x0000000911077224 */ /* 0x000fca00078e0207 */
[----:B------:R-:W-:-:S07]  /*5010*/  IADD3 R15, PT, PT, R11, R7, RZ ;  /* 0x000000070b0f7210 */ /* 0x000fce0007ffe0ff */
.L_x_240:
[----:B------:R-:W-:Y:S05]  /*5020*/  BSYNC.RECONVERGENT B1 ;  /* 0x0000000000017941 */ /* 0x000fea0003800200 */
.L_x_238:
[----:B------:R-:W0:Y:S01]  /*5030*/  LDC.64 R18, c[0x0][0x390] ;  /* 0x0000e400ff127b82 */ /* 0x000e220000000a00 */
[----:B------:R-:W-:-:S07]  /*5040*/  IADD3 R7, PT, PT, R8, -0x1, RZ ;  /* 0xffffffff08077810 */ /* 0x000fce0007ffe0ff */
[----:B------:R-:W1:Y:S01]  /*5050*/  LDC.64 R10, c[0x0][0x398] ;  /* 0x0000e600ff0a7b82 */ /* 0x000e620000000a00 */
[----:B0-----:R-:W-:-:S06]  /*5060*/  IMAD.WIDE.U32 R18, R7, 0x8, R18 ;  /* 0x0000000807127825 */ /* 0x001fcc00078e0012 */
[----:B------:R-:W2:Y:S01]  /*5070*/  LDG.E.64 R18, desc[UR8][R18.64] ;  /* 0x0000000812127981 */ /* 0x000ea2000c1e1b00 */
[----:B-1----:R-:W-:-:S06]  /*5080*/  IMAD.WIDE.U32 R10, R8, 0x8, R10 ;  /* 0x00000008080a7825 */ /* 0x002fcc00078e000a */
[----:B------:R-:W3:Y:S01]  /*5090*/  LDG.E.64 R10, desc[UR8][R10.64] ;  /* 0x000000080a0a7981 */ /* 0x000ee2000c1e1b00 */
[----:B------:R-:W-:Y:S01]  /*50a0*/  MOV R16, R6 ;  /* 0x0000000600107202 */ /* 0x000fe20000000f00 */
        /* <DEDUP_REMOVED lines=33> */
.L_x_242:
[----:B------:R-:W-:Y:S01]  /*52c0*/  MOV R26, R20 ;  /* 0x00000014001a7202 */ /* 0x000fe20000000f00 */
[----:B------:R-:W-:Y:S01]  /*52d0*/  IMAD.MOV.U32 R14, RZ, RZ, R18 ;  /* 0x000000ffff0e7224 */ /* 0x000fe200078e0012 */
[----:B------:R-:W-:Y:S02]  /*52e0*/  MOV R13, R21 ;  /* 0x00000015000d7202 */ /* 0x000fe40000000f00 */
[----:B------:R-:W-:Y:S02]  /*52f0*/  MOV R11, R19 ;  /* 0x00000013000b7202 */ /* 0x000fe40000000f00 */
[----:B------:R-:W-:-:S07]  /*5300*/  MOV R12, 0x5320 ;  /* 0x00005320000c7802 */ /* 0x000fce0000000f00 */
[----:B------:R-:W-:Y:S05]  /*5310*/  CALL.REL.NOINC `($__internal_4_$__cuda_sm20_div_s64) ;  /* 0x0000001400d07944 */ /* 0x000fea0003c00000 */
[----:B------:R-:W-:Y:S01]  /*5320*/  IADD3 R9, P0, PT, RZ, -R24, RZ ;  /* 0x80000018ff097210 */ /* 0x000fe20007f1e0ff */
[----:B------:R-:W-:Y:S01]  /*5330*/  IMAD.MOV.U32 R10, RZ, RZ, R20 ;  /* 0x000000ffff0a7224 */ /* 0x000fe200078e0014 */
[----:B------:R-:W-:Y:S02]  /*5340*/  MOV R11, R21 ;  /* 0x00000015000b7202 */ /* 0x000fe40000000f00 */
[----:B------:R-:W-:Y:S01]  /*5350*/  IADD3.X R5, PT, PT, RZ, ~R25, RZ, P0, !PT ;  /* 0x80000019ff057210 */ /* 0x000fe200007fe4ff */
[----:B------:R-:W-:-:S04]  /*5360*/  IMAD.WIDE.U32 R10, R18, R9, R10 ;  /* 0x00000009120a7225 */ /* 0x000fc800078e000a */
[----:B------:R-:W-:Y:S01]  /*5370*/  IMAD R5, R5, R18, RZ ;  /* 0x0000001205057224 */ /* 0x000fe200078e02ff */
[----:B------:R-:W-:-:S03]  /*5380*/  MOV R18, R24 ;  /* 0x0000001800127202 */ /* 0x000fc60000000f00 */
[----:B------:R-:W-:Y:S01]  /*5390*/  IMAD R5, R19, R9, R5 ;  /* 0x0000000913057224 */ /* 0x000fe200078e0205 */
[----:B------:R-:W-:Y:S02]  /*53a0*/  MOV R9, R10 ;  /* 0x0000000a00097202 */ /* 0x000fe40000000f00 */
[----:B------:R-:W-:Y:S01]  /*53b0*/  MOV R19, R25 ;  /* 0x0000001900137202 */ /* 0x000fe20000000f00 */
[----:B------:R-:W-:-:S07]  /*53c0*/  IMAD.IADD R5, R11, 0x1, R5 ;  /* 0x000000010b057824 */ /* 0x000fce00078e0205 */
.L_x_243:
[----:B------:R-:W-:Y:S05]  /*53d0*/  BSYNC.RECONVERGENT B1 ;  /* 0x0000000000017941 */ /* 0x000fea0003800200 */
.L_x_241:
[----:B------:R-:W0:Y:S01]  /*53e0*/  LDC.64 R20, c[0x0][0x390] ;  /* 0x0000e400ff147b82 */ /* 0x000e220000000a00 */
[----:B------:R-:W-:-:S07]  /*53f0*/  VIADD R6, R8, 0xfffffffe ;  /* 0xfffffffe08067836 */ /* 0x000fce0000000000 */
[----:B------:R-:W1:Y:S01]  /*5400*/  LDC.64 R10, c[0x0][0x398] ;  /* 0x0000e600ff0a7b82 */ /* 0x000e620000000a00 */
[----:B0-----:R-:W-:-:S06]  /*5410*/  IMAD.WIDE.U32 R20, R6, 0x8, R20 ;  /* 0x0000000806147825 */ /* 0x001fcc00078e0014 */
[----:B------:R-:W2:Y:S01]  /*5420*/  LDG.E.64 R20, desc[UR8][R20.64] ;  /* 0x0000000814147981 */ /* 0x000ea2000c1e1b00 */
[----:B-1----:R-:W-:-:S06]  /*5430*/  IMAD.WIDE.U32 R10, R7, 0x8, R10 ;  /* 0x00000008070a7825 */ /* 0x002fcc00078e000a */
        /* <DEDUP_REMOVED lines=30> */
[----:B------:R-:W-:-:S05]  /*5620*/  IADD3 R13, PT, PT, -R11, RZ, RZ ;  /* 0x000000ff0b0d7210 */ /* 0x000fca0007ffe1ff */
[----:B------:R-:W-:Y:S02]  /*5630*/  IMAD R13, R20, R13, R18 ;  /* 0x0000000d140d7224 */ /* 0x000fe400078e0212 */
[----:B------:R-:W-:Y:S01]  /*5640*/  IMAD.MOV.U32 R18, RZ, RZ, R11 ;  /* 0x000000ffff127224 */ /* 0x000fe200078e000b */
[----:B------:R-:W-:Y:S06]  /*5650*/  BRA `(.L_x_246) ;  /* 0x0000000000447947 */ /* 0x000fec0003800000 */
.L_x_245:
[----:B------:R-:W-:Y:S01]  /*5660*/  MOV R26, R18 ;  /* 0x00000012001a7202 */ /* 0x000fe20000000f00 */
[----:B------:R-:W-:Y:S01]  /*5670*/  IMAD.MOV.U32 R13, RZ, RZ, R19 ;  /* 0x000000ffff0d7224 */ /* 0x000fe200078e0013 */
[----:B------:R-:W-:Y:S02]  /*5680*/  MOV R14, R20 ;  /* 0x00000014000e7202 */ /* 0x000fe40000000f00 */
[----:B------:R-:W-:Y:S02]  /*5690*/  MOV R11, R21 ;  /* 0x00000015000b7202 */ /* 0x000fe40000000f00 */
[----:B------:R-:W-:-:S07]  /*56a0*/  MOV R12, 0x56c0 ;  /* 0x000056c0000c7802 */ /* 0x000fce0000000f00 */
[----:B------:R-:W-:Y:S05]  /*56b0*/  CALL.REL.NOINC `($__internal_4_$__cuda_sm20_div_s64) ;  /* 0x0000001000e87944 */ /* 0x000fea0003c00000 */
        /* <DEDUP_REMOVED lines=11> */
.L_x_246:
[----:B------:R-:W-:Y:S05]  /*5770*/  BSYNC.RECONVERGENT B1 ;  /* 0x0000000000017941 */ /* 0x000fea0003800200 */
.L_x_244:
        /* <DEDUP_REMOVED lines=18> */
[----:B------:R-:W-:Y:S01]  /*58a0*/  IMAD.MOV.U32 R15, RZ, RZ, RZ ;  /* 0x000000ffff0f7224 */ /* 0x000fe200078e00ff */
[----:B------:R-:W-:-:S05]  /*58b0*/  ISETP.NE.U32.AND P2, PT, R20, RZ, PT ;  /* 0x000000ff1400720c */ /* 0x000fca0003f45070 */
[----:B0-----:R-:W0:Y:S02]  /*58c0*/  MUFU.RCP R9, R9 ;  /* 0x0000000900097308 */ /* 0x001e240000001000 */
[----:B0-----:R-:W-:Y:S01]  /*58d0*/  IADD3 R10, PT, PT, R9, 0xffffffe, RZ ;  /* 0x0ffffffe090a7810 */ /* 0x001fe20007ffe0ff */
[----:B------:R-:W-:-:S05]  /*58e0*/  HFMA2 R9, -RZ, RZ, 0, 0 ;  /* 0x00000000ff097431 */ /* 0x000fca00000001ff */
        /* <DEDUP_REMOVED lines=16> */
.L_x_248:
        /* <DEDUP_REMOVED lines=8> */
[----:B------:R-:W-:Y:S01]  /*5a70*/  MOV R12, R18 ;  /* 0x00000012000c7202 */ /* 0x000fe20000000f00 */
[--C-:B------:R-:W-:Y:S01]  /*5a80*/  IMAD.MOV.U32 R15, RZ, RZ, R25.reuse ;  /* 0x000000ffff0f7224 */ /* 0x100fe200078e0019 */
[----:B------:R-:W-:Y:S01]  /*5a90*/  MOV R13, R19 ;  /* 0x00000013000d7202 */ /* 0x000fe20000000f00 */
[----:B------:R-:W-:-:S04]  /*5aa0*/  IMAD.X R9, RZ, RZ, ~R25, P0 ;  /* 0x000000ffff097224 */ /* 0x000fc800000e0e19 */
[----:B------:R-:W-:Y:S02]  /*5ab0*/  IMAD R9, R9, R20, RZ ;  /* 0x0000001409097224 */ /* 0x000fe400078e02ff */
[----:B------:R-:W-:-:S04]  /*5ac0*/  IMAD.WIDE.U32 R12, R20, R11, R12 ;  /* 0x0000000b140c7225 */ /* 0x000fc800078e000c */
[----:B------:R-:W-:Y:S01]  /*5ad0*/  IMAD R9, R21, R11, R9 ;  /* 0x0000000b15097224 */ /* 0x000fe200078e0209 */
[----:B------:R-:W-:-:S04]  /*5ae0*/  MOV R19, R12 ;  /* 0x0000000c00137202 */ /* 0x000fc80000000f00 */
[----:B------:R-:W-:-:S07]  /*5af0*/  IADD3 R9, PT, PT, R13, R9, RZ ;  /* 0x000000090d097210 */ /* 0x000fce0007ffe0ff */
.L_x_249:
[----:B------:R-:W-:Y:S05]  /*5b00*/  BSYNC.RECONVERGENT B1 ;  /* 0x0000000000017941 */ /* 0x000fea0003800200 */
.L_x_247:
[----:B------:R-:W0:Y:S02]  /*5b10*/  LDC.64 R12, c[0x0][0x398] ;  /* 0x0000e600ff0c7b82 */ /* 0x000e240000000a00 */
[----:B0-----:R-:W-:-:S06]  /*5b20*/  IMAD.WIDE.U32 R12, R5, 0x8, R12 ;  /* 0x00000008050c7825 */ /* 0x001fcc00078e000c */
[----:B------:R-:W2:Y:S01]  /*5b30*/  LDG.E.64 R12, desc[UR8][R12.64] ;  /* 0x000000080c0c7981 */ /* 0x000ea2000c1e1b00 */
[----:B------:R-:W-:Y:S02]  /*5b40*/  MOV R16, R6 ;  /* 0x0000000600107202 */ /* 0x000fe40000000f00 */
[----:B------:R-:W-:Y:S01]  /*5b50*/  IADD3 R8, PT, PT, R8, -0x4, RZ ;  /* 0xfffffffc08087810 */ /* 0x000fe20007ffe0ff */
[-C--:B--2---:R-:W-:Y:S02]  /*5b60*/  IMAD R5, R13, R19.reuse, RZ ;  /* 0x000000130d057224 */ /* 0x084fe400078e02ff */
[----:B------:R-:W-:-:S04]  /*5b70*/  IMAD.WIDE.U32 R6, R12, R19, R16 ;  /* 0x000000130c067225 */ /* 0x000fc800078e0010 */
[----:B------:R-:W-:-:S04]  /*5b80*/  IMAD R5, R12, R9, R5 ;  /* 0x000000090c057224 */ /* 0x000fc800078e0205 */
[----:B------:R-:W-:-:S07]  /*5b90*/  IMAD.IADD R5, R7, 0x1, R5 ;  /* 0x0000000107057824 */ /* 0x000fce00078e0205 */
.L_x_237:
        /* <DEDUP_REMOVED lines=34> */
.L_x_252:
[----:B------:R-:W-:Y:S01]  /*5dc0*/  MOV R26, R10 ;  /* 0x0000000a001a7202 */ /* 0x000fe20000000f00 */
[----:B------:R-:W-:Y:S01]  /*5dd0*/  IMAD.MOV.U32 R13, RZ, RZ, R15 ;  /* 0x000000ffff0d7224 */ /* 0x000fe200078e000f */
[----:B------:R-:W-:Y:S02]  /*5de0*/  MOV R14, R16 ;  /* 0x00000010000e7202 */ /* 0x000fe40000000f00 */
[----:B------:R-:W-:Y:S02]  /*5df0*/  MOV R11, R17 ;  /* 0x00000011000b7202 */ /* 0x000fe40000000f00 */
[----:B------:R-:W-:-:S07]  /*5e00*/  MOV R12, 0x5e20 ;  /* 0x00005e20000c7802 */ /* 0x000fce0000000f00 */
[----:B------:R-:W-:Y:S05]  /*5e10*/  CALL.REL.NOINC `($__internal_4_$__cuda_sm20_div_s64) ;  /* 0x0000000c00107944 */ /* 0x000fea0003c00000 */
[-C--:B------:R-:W-:Y:S02]  /*5e20*/  IADD3 R9, P0, PT, RZ, -R24.reuse, RZ ;  /* 0x80000018ff097210 */ /* 0x080fe40007f1e0ff */
[----:B------:R-:W-:Y:S02]  /*5e30*/  MOV R11, R15 ;  /* 0x0000000f000b7202 */ /* 0x000fe40000000f00 */
[----:B------:R-:W-:Y:S01]  /*5e40*/  MOV R18, R24 ;  /* 0x0000001800127202 */ /* 0x000fe20000000f00 */
[----:B------:R-:W-:Y:S01]  /*5e50*/  IMAD.X R7, RZ, RZ, ~R25, P0 ;  /* 0x000000ffff077224 */ /* 0x000fe200000e0e19 */
[----:B------:R-:W-:Y:S01]  /*5e60*/  MOV R19, R25 ;  /* 0x0000001900137202 */ /* 0x000fe20000000f00 */
[----:B------:R-:W-:-:S04]  /*5e70*/  IMAD.WIDE.U32 R10, R16, R9, R10 ;  /* 0x00000009100a7225 */ /* 0x000fc800078e000a */
[----:B------:R-:W-:Y:S01]  /*5e80*/  IMAD R7, R7, R16, RZ ;  /* 0x0000001007077224 */ /* 0x000fe200078e02ff */
[----:B------:R-:W-:-:S03]  /*5e90*/  MOV R13, R10 ;  /* 0x0000000a000d7202 */ /* 0x000fc60000000f00 */
[----:B------:R-:W-:-:S04]  /*5ea0*/  IMAD R7, R17, R9, R7 ;  /* 0x0000000911077224 */ /* 0x000fc800078e0207 */
[----:B------:R-:W-:-:S07]  /*5eb0*/  IMAD.IADD R15, R11, 0x1, R7 ;  /* 0x000000010b0f7824 */ /* 0x000fce00078e0207 */
.L_x_253:
[----:B------:R-:W-:Y:S05]  /*5ec0*/  BSYNC.RECONVERGENT B1 ;  /* 0x0000000000017941 */ /* 0x000fea0003800200 */
.L_x_251:
        /* <DEDUP_REMOVED lines=21> */
[----:B0-----:R-:W-:Y:S02]  /*6020*/  VIADD R10, R9, 0xffffffe ;  /* 0x0ffffffe090a7836 */ /* 0x001fe40000000000 */
[----:B------:R-:W-:-:S04]  /*6030*/  IMAD.MOV.U32 R9, RZ, RZ, RZ ;  /* 0x000000ffff097224 */ /* 0x000fc800078e00ff */
        /* <DEDUP_REMOVED lines=16> */
.L_x_255:
[----:B------:R-:W-:Y:S01]  /*6140*/  MOV R26, R18 ;  /* 0x00000012001a7202 */ /* 0x000fe20000000f00 */
[----:B------:R-:W-:Y:S01]  /*6150*/  IMAD.MOV.U32 R14, RZ, RZ, R16 ;  /* 0x000000ffff0e7224 */ /* 0x000fe200078e0010 */
[----:B------:R-:W-:Y:S02]  /*6160*/  MOV R13, R19 ;  /* 0x00000013000d7202 */ /* 0x000fe40000000f00 */
        /* <DEDUP_REMOVED lines=8> */
[----:B------:R-:W-:Y:S01]  /*61f0*/  IMAD.WIDE.U32 R12, R16, R11, R12 ;  /* 0x0000000b100c7225 */ /* 0x000fe200078e000c */
[----:B------:R-:W-:-:S03]  /*6200*/  MOV R15, R25 ;  /* 0x00000019000f7202 */ /* 0x000fc60000000f00 */
[----:B------:R-:W-:-:S04]  /*6210*/  IMAD R9, R9, R16, RZ ;  /* 0x0000001009097224 */ /* 0x000fc800078e02ff */
[----:B------:R-:W-:Y:S02]  /*6220*/  IMAD R9, R17, R11, R9 ;  /* 0x0000000b11097224 */ /* 0x000fe400078e0209 */
[----:B------:R-:W-:-:S03]  /*6230*/  IMAD.MOV.U32 R17, RZ, RZ, R12 ;  /* 0x000000ffff117224 */ /* 0x000fc600078e000c */
[----:B------:R-:W-:-:S07]  /*6240*/  IADD3 R9, PT, PT, R13, R9, RZ ;  /* 0x000000090d097210 */ /* 0x000fce0007ffe0ff */
.L_x_256:
[----:B------:R-:W-:Y:S05]  /*6250*/  BSYNC.RECONVERGENT B1 ;  /* 0x0000000000017941 */ /* 0x000fea0003800200 */
.L_x_254:
[----:B------:R-:W0:Y:S02]  /*6260*/  LDC.64 R12, c[0x0][0x398] ;  /* 0x0000e600ff0c7b82 */ /* 0x000e240000000a00 */
[----:B0-----:R-:W-:-:S06]  /*6270*/  IMAD.WIDE.U32 R12, R4, 0x8, R12 ;  /* 0x00000008040c7825 */ /* 0x001fcc00078e000c */
[----:B------:R-:W2:Y:S01]  /*6280*/  LDG.E.64 R12, desc[UR8][R12.64] ;  /* 0x000000080c0c7981 */ /* 0x000ea2000c1e1b00 */
[----:B------:R-:W-:Y:S01]  /*6290*/  IMAD.MOV.U32 R4, RZ, RZ, R6 ;  /* 0x000000ffff047224 */ /* 0x000fe200078e0006 */
[----:B------:R-:W-:Y:S01]  /*62a0*/  IADD3 R8, PT, PT, R8, -0x2, RZ ;  /* 0xfffffffe08087810 */ /* 0x000fe20007ffe0ff */
[-C--:B--2---:R-:W-:Y:S02]  /*62b0*/  IMAD R11, R13, R17.reuse, RZ ;  /* 0x000000110d0b7224 */ /* 0x084fe400078e02ff */
[----:B------:R-:W-:-:S04]  /*62c0*/  IMAD.WIDE.U32 R6, R12, R17, R4 ;  /* 0x000000110c067225 */ /* 0x000fc800078e0004 */
[----:B------:R-:W-:-:S05]  /*62d0*/  IMAD R9, R12, R9, R11 ;  /* 0x000000090c097224 */ /* 0x000fca00078e020b */
[----:B------:R-:W-:-:S07]  /*62e0*/  IADD3 R5, PT, PT, R7, R9, RZ ;  /* 0x0000000907057210 */ /* 0x000fce0007ffe0ff */
.L_x_250:
        /* <DEDUP_REMOVED lines=25> */
[----:B------:R-:W-:-:S04]  /*6480*/  @P0 IADD3 R10, PT, PT, -R18, R10, RZ ;  /* 0x0000000a120a0210 */ /* 0x000fc80007ffe1ff */
[----:B------:R-:W-:-:S13]  /*6490*/  ISETP.GE.U32.AND P0, PT, R10, R18, PT ;  /* 0x000000120a00720c */ /* 0x000fda0003f06070 */
[----:B------:R-:W-:Y:S02]  /*64a0*/  @P0 IADD3 R10, PT, PT, -R18, R10, RZ ;  /* 0x0000000a120a0210 */ /* 0x000fe40007ffe1ff */
[----:B------:R-:W-:Y:S01]  /*64b0*/  @!P1 LOP3.LUT R10, RZ, R18, RZ, 0x33, !PT ;  /* 0x00000012ff0a9212 */ /* 0x000fe200078e33ff */
[----:B------:R-:W-:Y:S06]  /*64c0*/  BRA `(.L_x_259) ;  /* 0x0000000000147947 */ /* 0x000fec0003800000 */
.L_x_258:
[----:B------:R-:W-:Y:S01]  /*64d0*/  MOV R24, R18 ;  /* 0x0000001200187202 */ /* 0x000fe20000000f00 */
[----:B------:R-:W-:Y:S01]  /*64e0*/  IMAD.MOV.U32 R21, RZ, RZ, R15 ;  /* 0x000000ffff157224 */ /* 0x000fe200078e000f */
[----:B------:R-:W-:Y:S02]  /*64f0*/  MOV R18, R10 ;  /* 0x0000000a00127202 */ /* 0x000fe40000000f00 */
[----:B------:R-:W-:-:S07]  /*6500*/  MOV R26, 0x6520 ;  /* 0x00006520001a7802 */ /* 0x000fce0000000f00 */
[----:B------:R-:W-:Y:S05]  /*6510*/  CALL.REL.NOINC `($__internal_5_$__cuda_sm20_rem_s64) ;  /* 0x00000008009c7944 */ /* 0x000fea0003c00000 */
.L_x_259:
[----:B------:R-:W-:Y:S05]  /*6520*/  BSYNC.RECONVERGENT B1 ;  /* 0x0000000000017941 */ /* 0x000fea0003800200 */
.L_x_257:
[----:B------:R-:W0:Y:S02]  /*6530*/  LDC.64 R12, c[0x0][0x398] ;  /* 0x0000e600ff0c7b82 */ /* 0x000e240000000a00 */
[----:B0-----:R-:W-:-:S06]  /*6540*/  IMAD.WIDE.U32 R8, R8, 0x8, R12 ;  /* 0x0000000808087825 */ /* 0x001fcc00078e000c */
[----:B------:R-:W2:Y:S01]  /*6550*/  LDG.E.64 R8, desc[UR8][R8.64] ;  /* 0x0000000808087981 */ /* 0x000ea2000c1e1b00 */
[----:B------:R-:W-:Y:S01]  /*6560*/  MOV R7, R5 ;  /* 0x0000000500077202 */ /* 0x000fe20000000f00 */
[-C--:B--2---:R-:W-:Y:S02]  /*6570*/  IMAD R13, R9, R10.reuse, RZ ;  /* 0x0000000a090d7224 */ /* 0x084fe400078e02ff */
[----:B------:R-:W-:-:S04]  /*6580*/  IMAD.WIDE.U32 R6, R8, R10, R6 ;  /* 0x0000000a08067225 */ /* 0x000fc800078e0006 */
[----:B------:R-:W-:-:S05]  /*6590*/  IMAD R13, R8, R11, R13 ;  /* 0x0000000b080d7224 */ /* 0x000fca00078e020d */
[----:B------:R-:W-:-:S07]  /*65a0*/  IADD3 R5, PT, PT, R7, R13, RZ ;  /* 0x0000000d07057210 */ /* 0x000fce0007ffe0ff */
.L_x_210:
[----:B------:R-:W0:Y:S02]  /*65b0*/  LDCU.64 UR6, c[0x0][0x388] ;  /* 0x00007100ff0677ac */ /* 0x000e240008000a00 */
[----:B0-----:R-:W-:-:S04]  /*65c0*/  LEA R4, P0, R6, UR6, 0x1 ;  /* 0x0000000606047c11 */ /* 0x001fc8000f8008ff */
[----:B------:R-:W-:-:S05]  /*65d0*/  LEA.HI.X R5, R6, UR7, R5, 0x1, P0 ;  /* 0x0000000706057c11 */ /* 0x000fca00080f0c05 */
[----:B------:R-:W2:Y:S04]  /*65e0*/  LDG.E.U16 R4, desc[UR8][R4.64] ;  /* 0x0000000804047981 */ /* 0x000ea8000c1e1500 */
[----:B--2---:R1:W-:Y:S02]  /*65f0*/  STS.U16 [R3], R4 ;  /* 0x0000000403007388 */ /* 0x0043e40000000400 */
.L_x_209:
[----:B------:R-:W-:Y:S05]  /*6600*/  BSYNC.RECONVERGENT B0 ;  /* 0x0000000000007941 */ /* 0x000fea0003800200 */
.L_x_161:
[----:B------:R-:W-:Y:S01]  /*6610*/  BAR.SYNC.DEFER_BLOCKING 0x0 ;  /* 0x0000000000007b1d */ /* 0x000fe20000010000 */
[----:B------:R-:W-:-:S09]  /*6620*/  UISETP.GE.U32.AND UP0, UPT, UR5, 0x42, UPT ;  /* 0x000000420500788c */ /* 0x000fd2000bf06070 */
[----:B------:R-:W-:Y:S05]  /*6630*/  BRA.U !UP0, `(.L_x_260) ;  /* 0x0000000108447547 */ /* 0x000fea000b800000 */
.L_x_263:
[----:B------:R-:W-:Y:S01]  /*6640*/  USHF.R.U32.HI UR4, URZ, 0x1, UR5 ;  /* 0x00000001ff047899 */ /* 0x000fe20008011605 */
[----:B------:R-:W-:Y:S05]  /*6650*/  BSSY.RECONVERGENT B0, `(.L_x_261) ;  /* 0x000000b000007945 */ /* 0x000fea0003800200 */
[----:B------:R-:W-:-:S13]  /*6660*/  ISETP.GE.U32.AND P0, PT, R2, UR4, PT ;  /* 0x0000000402007c0c */ /* 0x000fda000bf06070 */
[----:B--2---:R-:W-:Y:S05]  /*6670*/  @P0 BRA `(.L_x_262) ;  /* 0x0000000000200947 */ /* 0x004fea0003800000 */
[----:B------:R-:W-:Y:S01]  /*6680*/  ULOP3.LUT UR6, UR5, 0x7fe, URZ, 0xc0, !UPT ;  /* 0x000007fe05067892 */ /* 0x000fe2000f8ec0ff */
[----:B01----:R-:W0:Y:S08]  /*6690*/  LDS.U16 R4, [R3] ;  /* 0x0000000003047984 */ /* 0x003e300000000400 */
[----:B------:R-:W1:Y:S01]  /*66a0*/  LDS.U16 R5, [R3+UR6] ;  /* 0x0000000603057984 */ /* 0x000e620008000400 */
[----:B0-----:R-:W-:-:S02]  /*66b0*/  HADD2.F32 R4, -RZ, R4.H0_H0 ;  /* 0x20000004ff047230 */ /* 0x001fc40000004100 */
[----:B-1----:R-:W-:-:S05]  /*66c0*/  HADD2.F32 R5, -RZ, R5.H0_H0 ;  /* 0x20000005ff057230 */ /* 0x002fca0000004100 */
[----:B------:R-:W-:-:S05]  /*66d0*/  FADD R4, |R4|, |R5| ;  /* 0x4000000504047221 */ /* 0x000fca0000000200 */
[----:B------:R-:W-:-:S05]  /*66e0*/  F2FP.F16.F32.PACK_AB R4, RZ, R4 ;  /* 0x00000004ff04723e */ /* 0x000fca00000000ff */
[----:B------:R2:W-:Y:S02]  /*66f0*/  STS.U16 [R3], R4 ;  /* 0x0000000403007388 */ /* 0x0005e40000000400 */
.L_x_262:
[----:B------:R-:W-:Y:S05]  /*6700*/  BSYNC.RECONVERGENT B0 ;  /* 0x0000000000007941 */ /* 0x000fea0003800200 */
.L_x_261:
[----:B------:R-:W-:Y:S01]  /*6710*/  BAR.SYNC.DEFER_BLOCKING 0x0 ;  /* 0x0000000000007b1d */ /* 0x000fe20000010000 */
[----:B------:R-:W-:-:S05]  /*6720*/  UISETP.GT.U32.AND UP0, UPT, UR5, 0x83, UPT ;  /* 0x000000830500788c */ /* 0x000fca000bf04070 */
[----:B------:R-:W-:-:S04]  /*6730*/  UMOV UR5, UR4 ;  /* 0x0000000400057c82 */ /* 0x000fc80008000000 */
[----:B------:R-:W-:Y:S05]  /*6740*/  BRA.U UP0, `(.L_x_263) ;  /* 0xfffffffd00bc7547 */ /* 0x000fea000b83ffff */
.L_x_260:
[----:B------:R-:W-:-:S13]  /*6750*/  ISETP.GT.U32.AND P0, PT, R2, 0x1f, PT ;  /* 0x0000001f0200780c */ /* 0x000fda0003f04070 */
[----:B------:R-:W-:Y:S05]  /*6760*/  @P0 EXIT ;  /* 0x000000000000094d */ /* 0x000fea0003800000 */
[----:B012---:R-:W0:Y:S01]  /*6770*/  LDS.U16 R4, [R3] ;  /* 0x0000000003047984 */ /* 0x007e220000000400 */
[----:B------:R-:W-:-:S03]  /*6780*/  ISETP.NE.AND P0, PT, R2, RZ, PT ;  /* 0x000000ff0200720c */ /* 0x000fc60003f05270 */
[----:B------:R-:W1:Y:S04]  /*6790*/  LDS.U16 R5, [R3+0x40] ;  /* 0x0000400003057984 */ /* 0x000e680000000400 */
[----:B------:R-:W2:Y:S04]  /*67a0*/  LDS.U16 R6, [R3+0x20] ;  /* 0x0000200003067984 */ /* 0x000ea80000000400 */
[----:B------:R-:W3:Y:S04]  /*67b0*/  LDS.U16 R7, [R3+0x10] ;  /* 0x0000100003077984 */ /* 0x000ee80000000400 */
[----:B------:R-:W4:Y:S04]  /*67c0*/  LDS.U16 R8, [R3+0x8] ;  /* 0x0000080003087984 */ /* 0x000f280000000400 */
[----:B------:R-:W5:Y:S04]  /*67d0*/  LDS.U16 R9, [R3+0x4] ;  /* 0x0000040003097984 */ /* 0x000f680000000400 */
[----:B------:R-:W5:Y:S01]  /*67e0*/  LDS.U16 R10, [R3+0x2] ;  /* 0x00000200030a7984 */ /* 0x000f620000000400 */
[----:B0-----:R-:W-:-:S02]  /*67f0*/  HADD2.F32 R4, -RZ, R4.H0_H0 ;  /* 0x20000004ff047230 */ /* 0x001fc40000004100 */
[----:B-1----:R-:W-:Y:S02]  /*6800*/  HADD2.F32 R5, -RZ, R5.H0_H0 ;  /* 0x20000005ff057230 */ /* 0x002fe40000004100 */
[----:B--2---:R-:W-:-:S03]  /*6810*/  HADD2.F32 R6, -RZ, R6.H0_H0 ;  /* 0x20000006ff067230 */ /* 0x004fc60000004100 */
[----:B------:R-:W-:Y:S01]  /*6820*/  FADD R4, |R4|, |R5| ;  /* 0x4000000504047221 */ /* 0x000fe20000000200 */
[----:B---3--:R-:W-:-:S04]  /*6830*/  HADD2.F32 R7, -RZ, R7.H0_H0 ;  /* 0x20000007ff077230 */ /* 0x008fc80000004100 */
[----:B------:R-:W-:Y:S01]  /*6840*/  F2FP.F16.F32.PACK_AB R4, RZ, R4 ;  /* 0x00000004ff04723e */ /* 0x000fe200000000ff */
[----:B----4-:R-:W-:-:S04]  /*6850*/  HADD2.F32 R8, -RZ, R8.H0_H0 ;  /* 0x20000008ff087230 */ /* 0x010fc80000004100 */
        /* <DEDUP_REMOVED lines=25> */
[----:B------:R-:W-:-:S07]  /*69f0*/  UMOV UR4, 0x400 ;  /* 0x0000040000047882 */ /* 0x000fce0000000000 */
[----:B0-----:R-:W0:Y:S01]  /*6a00*/  LDC.64 R2, c[0x0][0x380] ;  /* 0x0000e000ff027b82 */ /* 0x001e220000000a00 */
[----:B-1----:R-:W-:Y:S01]  /*6a10*/  ULEA UR4, UR5, UR4, 0x18 ;  /* 0x0000000405047291 */ /* 0x002fe2000f8ec0ff */
[----:B0-----:R-:W-:-:S08]  /*6a20*/  IMAD.WIDE.U32 R2, R0, 0x2, R2 ;  /* 0x0000000200027825 */ /* 0x001fd000078e0002 */
[----:B------:R-:W0:Y:S04]  /*6a30*/  LDS.U16 R5, [UR4] ;  /* 0x00000004ff057984 */ /* 0x000e280008000400 */
[----:B0-----:R-:W-:Y:S01]  /*6a40*/  STG.E.U16 desc[UR8][R2.64], R5 ;  /* 0x0000000502007986 */ /* 0x001fe2000c101508 */
[----:B------:R-:W-:Y:S05]  /*6a50*/  EXIT ;  /* 0x000000000000794d */ /* 0x000fea0003800000 */
        .weak           $__internal_4_$__cuda_sm20_div_s64
        .type           $__internal_4_$__cuda_sm20_div_s64,@function
        .size           $__internal_4_$__cuda_sm20_div_s64,($__internal_5_$__cuda_sm20_rem_s64 - $__internal_4_$__cuda_sm20_div_s64)
$__internal_4_$__cuda_sm20_div_s64:
        /* <DEDUP_REMOVED lines=9> */
[----:B------:R0:W1:Y:S02]  /*6af0*/  F2I.U64.TRUNC R44, R29 ;  /* 0x0000001d002c7311 */ /* 0x000064000020d800 */
[----:B0-----:R-:W-:Y:S01]  /*6b00*/  IADD3 R29, P4, PT, RZ, -R26, RZ ;  /* 0x8000001aff1d7210 */ /* 0x001fe20007f9e0ff */
[----:B-1----:R-:W-:-:S04]  /*6b10*/  IMAD.WIDE.U32 R32, R44, R24, RZ ;  /* 0x000000182c207225 */ /* 0x002fc800078e00ff */
[C---:B------:R-:W-:Y:S01]  /*6b20*/  IMAD R27, R44.reuse, R25, R33 ;  /* 0x000000192c1b7224 */ /* 0x040fe200078e0221 */
[----:B------:R-:W-:Y:S01]  /*6b30*/  IADD3 R28, P0, PT, RZ, -R32, RZ ;  /* 0x80000020ff1c7210 */ /* 0x000fe20007f1e0ff */
[----:B------:R-:W-:Y:S02]  /*6b40*/  IMAD.MOV.U32 R33, RZ, RZ, R44 ;  /* 0x000000ffff217224 */ /* 0x000fe400078e002c */
[----:B------:R-:W-:Y:S02]  /*6b50*/  IMAD R27, R45, R24, R27 ;  /* 0x000000182d1b7224 */ /* 0x000fe400078e021b */
[----:B------:R-:W-:-:S03]  /*6b60*/  IMAD.HI.U32 R32, R44, R28, RZ ;  /* 0x0000001c2c207227 */ /* 0x000fc600078e00ff */
[----:B------:R-:W-:-:S05]  /*6b70*/  IADD3.X R27, PT, PT, RZ, ~R27, RZ, P0, !PT ;  /* 0x8000001bff1b7210 */ /* 0x000fca00007fe4ff */
[----:B------:R-:W-:-:S04]  /*6b80*/  IMAD.WIDE.U32 R32, P0, R44, R27, R32 ;  /* 0x0000001b2c207225 */ /* 0x000fc80007800020 */
[----:B------:R-:W-:-:S04]  /*6b90*/  IMAD.HI.U32 R28, P1, R45, R28, R32 ;  /* 0x0000001c2d1c7227 */ /* 0x000fc80007820020 */
[----:B------:R-:W-:-:S04]  /*6ba0*/  IMAD.HI.U32 R33, R45, R27, RZ ;  /* 0x0000001b2d217227 */ /* 0x000fc800078e00ff */
[----:B------:R-:W-:Y:S01]  /*6bb0*/  IMAD R27, R45, R27, RZ ;  /* 0x0000001b2d1b7224 */ /* 0x000fe200078e02ff */
[----:B------:R-:W-:-:S04]  /*6bc0*/  IADD3.X R33, PT, PT, R33, R45, RZ, P0, !PT ;  /* 0x0000002d21217210 */ /* 0x000fc800007fe4ff */
[----:B------:R-:W-:-:S04]  /*6bd0*/  IADD3 R45, P0, PT, R27, R28, RZ ;  /* 0x0000001c1b2d7210 */ /* 0x000fc80007f1e0ff */
[----:B------:R-:W-:Y:S01]  /*6be0*/  IADD3.X R33, PT, PT, RZ, RZ, R33, P0, P1 ;  /* 0x000000ffff217210 */ /* 0x000fe200007e2421 */
[----:B------:R-:W-:-:S04]  /*6bf0*/  IMAD.WIDE.U32 R30, R45, R24, RZ ;  /* 0x000000182d1e7225 */ /* 0x000fc800078e00ff */
[----:B------:R-:W-:Y:S01]  /*6c00*/  IMAD R28, R45, R25, R31 ;  /* 0x000000192d1c7224 */ /* 0x000fe200078e021f */
[----:B------:R-:W-:Y:S01]  /*6c10*/  IADD3 R30, P0, PT, RZ, -R30, RZ ;  /* 0x8000001eff1e7210 */ /* 0x000fe20007f1e0ff */
[----:B------:R-:W-:Y:S02]  /*6c20*/  HFMA2 R31, -RZ, RZ, 0, 0 ;  /* 0x00000000ff1f7431 */ /* 0x000fe400000001ff */
[----:B------:R-:W-:Y:S02]  /*6c30*/  IMAD R28, R33, R24, R28 ;  /* 0x00000018211c7224 */ /* 0x000fe400078e021c */
[----:B------:R-:W-:-:S03]  /*6c40*/  IMAD.HI.U32 R44, R45, R30, RZ ;  /* 0x0000001e2d2c7227 */ /* 0x000fc600078e00ff */
[----:B------:R-:W-:-:S05]  /*6c50*/  IADD3.X R28, PT, PT, RZ, ~R28, RZ, P0, !PT ;  /* 0x8000001cff1c7210 */ /* 0x000fca00007fe4ff */
[----:B------:R-:W-:-:S04]  /*6c60*/  IMAD.WIDE.U32 R44, P1, R45, R28, R44 ;  /* 0x0000001c2d2c7225 */ /* 0x000fc8000782002c */
[----:B------:R-:W-:-:S04]  /*6c70*/  IMAD.HI.U32 R27, P0, R33, R30, R44 ;  /* 0x0000001e211b7227 */ /* 0x000fc8000780002c */
[----:B------:R-:W-:-:S04]  /*6c80*/  IMAD.HI.U32 R30, R33, R28, RZ ;  /* 0x0000001c211e7227 */ /* 0x000fc800078e00ff */
[----:B------:R-:W-:Y:S02]  /*6c90*/  IMAD R28, R33, R28, RZ ;  /* 0x0000001c211c7224 */ /* 0x000fe400078e02ff */
[----:B------:R-:W-:-:S03]  /*6ca0*/  IMAD.X R33, R30, 0x1, R33, P1 ;  /* 0x000000011e217824 */ /* 0x000fc600008e0621 */
[----:B------:R-:W-:Y:S02]  /*6cb0*/  IADD3 R27, P1, PT, R28, R27, RZ ;  /* 0x0000001b1c1b7210 */ /* 0x000fe40007f3e0ff */
[----:B------:R-:W-:Y:S02]  /*6cc0*/  SEL R28, R29, R26, !P3 ;  /* 0x0000001a1d1c7207 */ /* 0x000fe40005800000 */
[-C--:B------:R-:W-:Y:S02]  /*6cd0*/  IADD3.X R26, PT, PT, RZ, ~R13.reuse, RZ, P4, !PT ;  /* 0x8000000dff1a7210 */ /* 0x080fe400027fe4ff */
[----:B------:R-:W-:Y:S01]  /*6ce0*/  IADD3.X R33, PT, PT, RZ, RZ, R33, P1, P0 ;  /* 0x000000ffff217210 */ /* 0x000fe20000fe0421 */
[----:B------:R-:W-:Y:S01]  /*6cf0*/  IMAD.HI.U32 R30, R27, R28, RZ ;  /* 0x0000001c1b1e7227 */ /* 0x000fe200078e00ff */
[-C--:B------:R-:W-:Y:S02]  /*6d00*/  SEL R26, R26, R13.reuse, !P3 ;  /* 0x0000000d1a1a7207 */ /* 0x080fe40005800000 */
[----:B------:R-:W-:-:S03]  /*6d10*/  LOP3.LUT R13, R11, R13, RZ, 0x3c, !PT ;  /* 0x0000000d0b0d7212 */ /* 0x000fc600078e3cff */
[----:B------:R-:W-:-:S04]  /*6d20*/  IMAD.WIDE.U32 R30, R27, R26, R30 ;  /* 0x0000001a1b1e7225 */ /* 0x000fc800078e001e */
[C---:B------:R-:W-:Y:S02]  /*6d30*/  IMAD R29, R33.reuse, R26, RZ ;  /* 0x0000001a211d7224 */ /* 0x040fe400078e02ff */
[----:B------:R-:W-:-:S04]  /*6d40*/  IMAD.HI.U32 R30, P0, R33, R28, R30 ;  /* 0x0000001c211e7227 */ /* 0x000fc8000780001e */
[----:B------:R-:W-:Y:S01]  /*6d50*/  IMAD.HI.U32 R33, R33, R26, RZ ;  /* 0x0000001a21217227 */ /* 0x000fe200078e00ff */
[----:B------:R-:W-:-:S05]  /*6d60*/  IADD3 R29, P1, PT, R29, R30, RZ ;  /* 0x0000001e1d1d7210 */ /* 0x000fca0007f3e0ff */
[----:B------:R-:W-:-:S04]  /*6d70*/  IMAD.WIDE.U32 R30, R29, R24, RZ ;  /* 0x000000181d1e7225 */ /* 0x000fc800078e00ff */
[----:B------:R-:W-:Y:S01]  /*6d80*/  IMAD R27, R29, R25, R31 ;  /* 0x000000191d1b7224 */ /* 0x000fe200078e021f */
[----:B------:R-:W-:Y:S01]  /*6d90*/  IADD3 R31, P3, PT, -R30, R28, RZ ;  /* 0x0000001c1e1f7210 */ /* 0x000fe20007f7e1ff */
[----:B------:R-:W-:-:S03]  /*6da0*/  IMAD.X R28, RZ, RZ, R33, P0 ;  /* 0x000000ffff1c7224 */ /* 0x000fc600000e0621 */
[----:B------:R-:W-:Y:S02]  /*6db0*/  ISETP.GE.U32.AND P0, PT, R31, R24, PT ;  /* 0x000000181f00720c */ /* 0x000fe40003f06070 */
[----:B------:R-:W-:-:S05]  /*6dc0*/  IADD3.X R28, PT, PT, RZ, R28, RZ, P1, !PT ;  /* 0x0000001cff1c7210 */ /* 0x000fca0000ffe4ff */
[----:B------:R-:W-:-:S05]  /*6dd0*/  IMAD R27, R28, R24, R27 ;  /* 0x000000181c1b7224 */ /* 0x000fca00078e021b */
[----:B------:R-:W-:Y:S02]  /*6de0*/  IADD3.X R27, PT, PT, ~R27, R26, RZ, P3, !PT ;  /* 0x0000001a1b1b7210 */ /* 0x000fe40001ffe5ff */
[----:B------:R-:W-:Y:S02]  /*6df0*/  IADD3 R26, P3, PT, R31, -R24, RZ ;  /* 0x800000181f1a7210 */ /* 0x000fe40007f7e0ff */
[----:B------:R-:W-:-:S04]  /*6e00*/  ISETP.GE.U32.AND.EX P0, PT, R27, R25, PT, P0 ;  /* 0x000000191b00720c */ /* 0x000fc80003f06100 */
[----:B------:R-:W-:-:S04]  /*6e10*/  SEL R31, R26, R31, P0 ;  /* 0x0000001f1a1f7207 */ /* 0x000fc80000000000 */
[----:B------:R-:W-:Y:S01]  /*6e20*/  ISETP.GE.U32.AND P1, PT, R31, R24, PT ;  /* 0x000000181f00720c */ /* 0x000fe20003f26070 */
[----:B------:R-:W-:Y:S01]  /*6e30*/  IMAD.X R24, R27, 0x1, ~R25, P3 ;  /* 0x000000011b187824 */ /* 0x000fe200018e0e19 */
[----:B------:R-:W-:-:S04]  /*6e40*/  IADD3 R26, P3, PT, R29, 0x1, RZ ;  /* 0x000000011d1a7810 */ /* 0x000fc80007f7e0ff */
[----:B------:R-:W-:Y:S02]  /*6e50*/  SEL R24, R24, R27, P0 ;  /* 0x0000001b18187207 */ /* 0x000fe40000000000 */
[-C--:B------:R-:W-:Y:S02]  /*6e60*/  IADD3.X R27, PT, PT, RZ, R28.reuse, RZ, P3, !PT ;  /* 0x0000001cff1b7210 */ /* 0x080fe40001ffe4ff */
        /* <DEDUP_REMOVED lines=11> */
[----:B------:R-:W-:-:S02]  /*6f20*/  MOV R13, 0x0 ;  /* 0x00000000000d7802 */ /* 0x000fc40000000f00 */
[----:B------:R-:W-:Y:S02]  /*6f30*/  ISETP.NE.AND.EX P0, PT, R11, RZ, PT, P0 ;  /* 0x000000ff0b00720c */ /* 0x000fe40003f05300 */
[----:B------:R-:W-:Y:S02]  /*6f40*/  SEL R24, R24, R25, !P1 ;  /* 0x0000001918187207 */ /* 0x000fe40004800000 */
[----:B------:R-:W-:Y:S02]  /*6f50*/  SEL R14, R14, R27, !P1 ;  /* 0x0000001b0e0e7207 */ /* 0x000fe40004800000 */
[----:B------:R-:W-:Y:S02]  /*6f60*/  SEL R24, R24, 0xffffffff, P0 ;  /* 0xffffffff18187807 */ /* 0x000fe40000000000 */
[----:B------:R-:W-:Y:S01]  /*6f70*/  SEL R25, R14, 0xffffffff, P0 ;  /* 0xffffffff0e197807 */ /* 0x000fe20000000000 */
[----:B------:R-:W-:Y:S06]  /*6f80*/  RET.REL.NODEC R12 `(uncontiguous_reduce_f16) ;  /* 0xffffff900c1c7950 */ /* 0x000fec0003c3ffff */
        .weak           $__internal_5_$__cuda_sm20_rem_s64
        .type           $__internal_5_$__cuda_sm20_rem_s64,@function
        .size           $__internal_5_$__cuda_sm20_rem_s64,(.L_x_3182 - $__internal_5_$__cuda_sm20_rem_s64)
$__internal_5_$__cuda_sm20_rem_s64:
        /* <DEDUP_REMOVED lines=34> */
[----:B------:R-:W-:Y:S01]  /*71b0*/  HFMA2 R13, -RZ, RZ, 0, 0 ;  /* 0x00000000ff0d7431 */ /* 0x000fe200000001ff */
[-C--:B------:R-:W-:Y:S01]  /*71c0*/  IADD3.X R18, PT, PT, RZ, ~R21.reuse, RZ, P4, !PT ;  /* 0x80000015ff127210 */ /* 0x080fe200027fe4ff */
[CC--:B------:R-:W-:Y:S02]  /*71d0*/  IMAD R27, R25.reuse, R12.reuse, RZ ;  /* 0x0000000c191b7224 */ /* 0x0c0fe400078e02ff */
[----:B------:R-:W-:Y:S01]  /*71e0*/  IMAD.HI.U32 R12, R25, R12, RZ ;  /* 0x0000000c190c7227 */ /* 0x000fe200078e00ff */
[----:B------:R-:W-:Y:S02]  /*71f0*/  SEL R21, R18, R21, !P1 ;  /* 0x0000001512157207 */ /* 0x000fe40004800000 */
[----:B------:R-:W-:Y:S01]  /*7200*/  IADD3 R14, P3, PT, R27, R14, RZ ;  /* 0x0000000e1b0e7210 */ /* 0x000fe20007f7e0ff */
[----:B------:R-:W-:-:S04]  /*7210*/  IMAD.X R25, R12, 0x1, R25, P0 ;  /* 0x000000010c197824 */ /* 0x000fc800000e0619 */
[----:B------:R-:W-:Y:S01]  /*7220*/  IMAD.HI.U32 R12, R14, R15, RZ ;  /* 0x0000000f0e0c7227 */ /* 0x000fe200078e00ff */
        /* <DEDUP_REMOVED lines=34> */
[----:B------:R-:W-:Y:S06]  /*7450*/  RET.REL.NODEC R26 `(uncontiguous_reduce_f16) ;  /* 0xffffff881ae87950 */ /* 0x000fec0003c3ffff */
.L_x_264:
        /* <DEDUP_REMOVED lines=10> */
.L_x_3182:


//--------------------- .text.contiguous_reduce_f16 --------------------------
	.section	.text.contiguous_reduce_f16,"ax",@progbits
	.align	128
        .global         contiguous_reduce_f16
        .type           contiguous_reduce_f16,@function
        .size           contiguous_reduce_f16,(.L_x_3254 - contiguous_reduce_f16)
        .other          contiguous_reduce_f16,@"STO_CUDA_ENTRY STV_DEFAULT"
contiguous_reduce_f16:
.text.contiguous_reduce_f16:
[----:B------:R-:W-:Y:S01]  /*0000*/  LDC R1, c[0x0][0x37c] ;  /* 0x0000df00ff017b82 */ /* 0x000fe20000000800 */
[----:B------:R-:W0:Y:S01]  /*0010*/  S2R R0, SR_CTAID.X ;  /* 0x0000000000007919 */ /* 0x000e220000002500 */
[----:B------:R-:W0:Y:S01]  /*0020*/  LDCU UR5, c[0x0][0x360] ;  /* 0x00006c00ff0577ac */ /* 0x000e220008000800 */
[----:B------:R-:W1:Y:S01]  /*0030*/  S2R R2, SR_TID.X ;  /* 0x0000000000027919 */ /* 0x000e620000002100 */
[----:B------:R-:W2:Y:S01]  /*0040*/  LDCU.64 UR10, c[0x0][0x390] ;  /* 0x00007200ff0a77ac */ /* 0x000ea20008000a00 */
[----:B------:R-:W3:Y:S01]  /*0050*/  LDCU.64 UR8, c[0x0][0x358] ;  /* 0x00006b00ff0877ac */ /* 0x000ee20008000a00 */
[----:B0-----:R-:W-:-:S05]  /*0060*/  IMAD R3, R0, UR5, RZ ;  /* 0x0000000500037c24 */ /* 0x001fca000f8e02ff */
[----:B-1----:R-:W-:-:S04]  /*0070*/  LEA R9, R3, R2, 0x1 ;  /* 0x0000000203097211 */ /* 0x002fc800078e08ff */
[----:B------:R-:W-:-:S04]  /*0080*/  IADD3 R3, PT, PT, R9, UR5, RZ ;  /* 0x0000000509037c10 */ /* 0x000fc8000fffe0ff */
[----:B--2---:R-:W-:-:S04]  /*0090*/  ISETP.GE.U32.AND P0, PT, R3, UR10, PT ;  /* 0x0000000a03007c0c */ /* 0x004fc8000bf06070 */
[----:B------:R-:W-:-:S13]  /*00a0*/  ISETP.GE.U32.AND.EX P0, PT, RZ, UR11, PT, P0 ;  /* 0x0000000bff007c0c */ /* 0x000fda000bf06100 */
[----:B------:R-:W0:Y:S08]  /*00b0*/  @!P0 LDC.64 R6, c[0x0][0x388] ;  /* 0x0000e200ff068b82 */ /* 0x000e300000000a00 */
[----:B------:R-:W1:Y:S01]  /*00c0*/  @!P0 LDC.64 R4, c[0x0][0x388] ;  /* 0x0000e200ff048b82 */ /* 0x000e620000000a00 */
[----:B0-----:R-:W-:-:S04]  /*00d0*/  @!P0 LEA R6, P1, R3, R6, 0x1 ;  /* 0x0000000603068211 */ /* 0x001fc800078208ff */
[----:B------:R-:W-:Y:S01]  /*00e0*/  @!P0 LEA.HI.X R7, R3, R7, RZ, 0x1, P1 ;  /* 0x0000000703078211 */ /* 0x000fe200008f0cff */
[----:B-1----:R-:W-:-:S04]  /*00f0*/  @!P0 IMAD.WIDE.U32 R4, R9, 0x2, R4 ;  /* 0x0000000209048825 */ /* 0x002fc800078e0004 */
[----:B---3--:R-:W2:Y:S04]  /*0100*/  @!P0 LDG.E.U16 R6, desc[UR8][R6.64] ;  /* 0x0000000806068981 */ /* 0x008ea8000c1e1500 */
[----:B------:R-:W3:Y:S01]  /*0110*/  @!P0 LDG.E.U16 R4, desc[UR8][R4.64] ;  /* 0x0000000804048981 */ /* 0x000ee2000c1e1500 */
[----:B------:R-:W0:Y:S01]  /*0120*/  S2UR UR6, SR_CgaCtaId ;  /* 0x00000000000679c3 */ /* 0x000e220000008800 */
[----:B------:R-:W-:Y:S02]  /*0130*/  UMOV UR4, 0x400 ;  /* 0x0000040000047882 */ /* 0x000fe40000000000 */
[----:B0-----:R-:W-:Y:S01]  /*0140*/  ULEA UR4, UR6, UR4, 0x18 ;  /* 0x0000000406047291 */ /* 0x001fe2000f8ec0ff */
[----:B------:R-:W-:Y:S01]  /*0150*/  BSSY.RECONVERGENT B0, `(.L_x_265) ;  /* 0x0000011000007945 */ /* 0x000fe20003800200 */
[----:B--2---:R-:W-:-:S02]  /*0160*/  @!P0 HADD2.F32 R8, -RZ, R6.H0_H0 ;  /* 0x20000006ff088230 */ /* 0x004fc40000004100 */
[----:B---3--:R-:W-:-:S05]  /*0170*/  @!P0 HADD2.F32 R3, -RZ, R4.H0_H0 ;  /* 0x20000004ff038230 */ /* 0x008fca0000004100 */
[----:B------:R-:W-:-:S05]  /*0180*/  @!P0 FADD R3, |R3|, |R8| ;  /* 0x4000000803038221 */ /* 0x000fca0000000200 */
[----:B------:R-:W-:Y:S02]  /*0190*/  @!P0 F2FP.F16.F32.PACK_AB R5, RZ, R3 ;  /* 0x00000003ff05823e */ /* 0x000fe400000000ff */
[----:B------:R-:W-:-:S05]  /*01a0*/  LEA R3, R2, UR4, 0x1 ;  /* 0x0000000402037c11 */ /* 0x000fca000f8e08ff */
[----:B------:R0:W-:Y:S04]  /*01b0*/  STS.U16 [R3], RZ ;  /* 0x000000ff03007388 */ /* 0x0001e80000000400 */
[----:B------:R0:W-:Y:S01]  /*01c0*/  @!P0 STS.U16 [R3], R5 ;  /* 0x0000000503008388 */ /* 0x0001e20000000400 */
[----:B------:R-:W-:Y:S05]  /*01d0*/  @!P0 BRA `(.L_x_266) ;  /* 0x0000000000208947 */ /* 0x000fea0003800000 */
[----:B------:R-:W-:-:S04]  /*01e0*/  ISETP.GE.U32.AND P0, PT, R9, UR10, PT ;  /* 0x0000000a09007c0c */ /* 0x000fc8000bf06070 */
[----:B------:R-:W-:-:S13]  /*01f0*/  ISETP.GE.U32.AND.EX P0, PT, RZ, UR11, PT, P0 ;  /* 0x0000000bff007c0c */ /* 0x000fda000bf06100 */
[----:B------:R-:W-:Y:S05]  /*0200*/  @P0 BRA `(.L_x_266) ;  /* 0x0000000000140947 */ /* 0x000fea0003800000 */
[----:B------:R-:W1:Y:S02]  /*0210*/  LDCU.64 UR6, c[0x0][0x388] ;  /* 0x00007100ff0677ac */ /* 0x000e640008000a00 */
[----:B-1----:R-:W-:-:S04]  /*0220*/  LEA R4, P0, R9, UR6, 0x1 ;  /* 0x0000000609047c11 */ /* 0x002fc8000f8008ff */
[----:B0-----:R-:W-:-:S05]  /*0230*/  LEA.HI.X R5, R9, UR7, RZ, 0x1, P0 ;  /* 0x0000000709057c11 */ /* 0x001fca00080f0cff */
[----:B------:R-:W2:Y:S04]  /*0240*/  LDG.E.U16 R4, desc[UR8][R4.64] ;  /* 0x0000000804047981 */ /* 0x000ea8000c1e1500 */
[----:B--2---:R1:W-:Y:S02]  /*0250*/  STS.U16 [R3], R4 ;  /* 0x0000000403007388 */ /* 0x0043e40000000400 */
.L_x_266:
[----:B------:R-:W-:Y:S05]  /*0260*/  BSYNC.RECONVERGENT B0 ;  /* 0x0000000000007941 */ /* 0x000fea0003800200 */
.L_x_265:
[----:B------:R-:W-:Y:S01]  /*0270*/  BAR.SYNC.DEFER_BLOCKING 0x0 ;  /* 0x0000000000007b1d */ /* 0x000fe20000010000 */
[----:B------:R-:W-:-:S09]  /*0280*/  UISETP.GE.U32.AND UP0, UPT, UR5, 0x42, UPT ;  /* 0x000000420500788c */ /* 0x000fd2000bf06070 */
[----:B------:R-:W-:Y:S05]  /*0290*/  BRA.U !UP0, `(.L_x_267) ;  /* 0x0000000108447547 */ /* 0x000fea000b800000 */
.L_x_270:
[----:B------:R-:W-:Y:S01]  /*02a0*/  USHF.R.U32.HI UR4, URZ, 0x1, UR5 ;  /* 0x00000001ff047899 */ /* 0x000fe20008011605 */
[----:B------:R-:W-:Y:S05]  /*02b0*/  BSSY.RECONVERGENT B0, `(.L_x_268) ;  /* 0x000000b000007945 */ /* 0x000fea0003800200 */
[----:B------:R-:W-:-:S13]  /*02c0*/  ISETP.GE.U32.AND P0, PT, R2, UR4, PT ;  /* 0x0000000402007c0c */ /* 0x000fda000bf06070 */
[----:B--2---:R-:W-:Y:S05]  /*02d0*/  @P0 BRA `(.L_x_269) ;  /* 0x0000000000200947 */ /* 0x004fea0003800000 */
[----:B------:R-:W-:Y:S01]  /*02e0*/  ULOP3.LUT UR6, UR5, 0x7fe, URZ, 0xc0, !UPT ;  /* 0x000007fe05067892 */ /* 0x000fe2000f8ec0ff */
[----:B-1----:R-:W1:Y:S08]  /*02f0*/  LDS.U16 R4, [R3] ;  /* 0x0000000003047984 */ /* 0x002e700000000400 */
[----:B0-----:R-:W0:Y:S01]  /*0300*/  LDS.U16 R5, [R3+UR6] ;  /* 0x0000000603057984 */ /* 0x001e220008000400 */
[----:B-1----:R-:W-:-:S02]  /*0310*/  HADD2.F32 R4, -RZ, R4.H0_H0 ;  /* 0x20000004ff047230 */ /* 0x002fc40000004100 */
[----:B0-----:R-:W-:-:S05]  /*0320*/  HADD2.F32 R5, -RZ, R5.H0_H0 ;  /* 0x20000005ff057230 */ /* 0x001fca0000004100 */
[----:B------:R-:W-:-:S05]  /*0330*/  FADD R4, |R4|, |R5| ;  /* 0x4000000504047221 */ /* 0x000fca0000000200 */
[----:B------:R-:W-:-:S05]  /*0340*/  F2FP.F16.F32.PACK_AB R4, RZ, R4 ;  /* 0x00000004ff04723e */ /* 0x000fca00000000ff */
[----:B------:R2:W-:Y:S02]  /*0350*/  STS.U16 [R3], R4 ;  /* 0x0000000403007388 */ /* 0x0005e40000000400 */
.L_x_269:
[----:B------:R-:W-:Y:S05]  /*0360*/  BSYNC.RECONVERGENT B0 ;  /* 0x0000000000007941 */ /* 0x000fea0003800200 */
.L_x_268:
[----:B------:R-:W-:Y:S01]  /*0370*/  BAR.SYNC.DEFER_BLOCKING 0x0 ;  /* 0x0000000000007b1d */ /* 0x000fe20000010000 */
[----:B------:R-:W-:-:S05]  /*0380*/  UISETP.GT.U32.AND UP0, UPT, UR5, 0x83, UPT ;  /* 0x000000830500788c */ /* 0x000fca000bf04070 */
[----:B------:R-:W-:-:S04]  /*0390*/  UMOV UR5, UR4 ;  /* 0x0000000400057c82 */ /* 0x000fc80008000000 */
[----:B------:R-:W-:Y:S05]  /*03a0*/  BRA.U UP0, `(.L_x_270) ;  /* 0xfffffffd00bc7547 */ /* 0x000fea000b83ffff */
.L_x_267:
[----:B------:R-:W-:-:S13]  /*03b0*/  ISETP.GT.U32.AND P0, PT, R2, 0x1f, PT ;  /* 0x0000001f0200780c */ /* 0x000fda0003f04070 */
[----:B------:R-:W-:Y:S05]  /*03c0*/  @P0 EXIT ;  /* 0x000000000000094d */ /* 0x000fea0003800000 */
[----:B-12---:R-:W1:Y:S01]  /*03d0*/  LDS.U16 R4, [R3] ;  /* 0x0000000003047984 */ /* 0x006e620000000400 */
[----:B------:R-:W-:-:S03]  /*03e0*/  ISETP.NE.AND P0, PT, R2, RZ, PT ;  /* 0x000000ff0200720c */ /* 0x000fc60003f05270 */
[----:B0-----:R-:W0:Y:S04]  /*03f0*/  LDS.U16 R5, [R3+0x40] ;  /* 0x0000400003057984 */ /* 0x001e280000000400 */
[----:B------:R-:W2:Y:S04]  /*0400*/  LDS.U16 R6, [R3+0x20] ;  /* 0x0000200003067984 */ /* 0x000ea80000000400 */
[----:B------:R-:W3:Y:S04]  /*0410*/  LDS.U16 R7, [R3+0x10] ;  /* 0x0000100003077984 */ /* 0x000ee80000000400 */
[----:B------:R-:W4:Y:S04]  /*0420*/  LDS.U16 R8, [R3+0x8] ;  /* 0x0000080003087984 */ /* 0x000f280000000400 */
[----:B------:R-:W5:Y:S04]  /*0430*/  LDS.U16 R9, [R3+0x4] ;  /* 0x0000040003097984 */ /* 0x000f680000000400 */
[----:B------:R-:W5:Y:S01]  /*0440*/  LDS.U16 R10, [R3+0x2] ;  /* 0x00000200030a7984 */ /* 0x000f620000000400 */
[----:B-1----:R-:W-:-:S02]  /*0450*/  HADD2.F32 R4, -RZ, R4.H0_H0 ;  /* 0x20000004ff047230 */ /* 0x002fc40000004100 */
[----:B0-----:R-:W-:Y:S02]  /*0460*/  HADD2.F32 R5, -RZ, R5.H0_H0 ;  /* 0x20000005ff057230 */ /* 0x001fe40000004100 */
        /* <DEDUP_REMOVED lines=37> */
.L_x_271:
        /* <DEDUP_REMOVED lines=12> */
.L_x_3254:


//--------------------- .text.contiguous_reduce33_f64 --------------------------
	.section	.text.contiguous_reduce33_f64,"ax",@progbits
	.align	128
        .global         contiguous_reduce33_f64
        .type           contiguous_reduce33_f64,@function
        .size           contiguous_reduce33_f64,(.L_x_3255 - contiguous_reduce33_f64)
        .other          contiguous_reduce33_f64,@"STO_CUDA_ENTRY STV_DEFAULT"
contiguous_reduce33_f64:
.text.contiguous_reduce33_f64:
        /* <DEDUP_REMOVED lines=20> */
[----:B------:R0:W-:Y:S01]  /*0140*/  STS.64 [R7], RZ ;  /* 0x000000ff07007388 */ /* 0x0001e20000000a00 */
[----:B------:R-:W-:Y:S05]  /*0150*/  @P0 EXIT ;  /* 0x000000000000094d */ /* 0x000fea0003800000 */
[----:B------:R-:W1:Y:S01]  /*0160*/  LDC.64 R2, c[0x0][0x388] ;  /* 0x0000e200ff027b82 */ /* 0x000e620000000a00 */
[----:B------:R-:W2:Y:S01]  /*0170*/  LDCU.64 UR6, c[0x0][0x358] ;  /* 0x00006b00ff0677ac */ /* 0x000ea20008000a00 */
[----:B------:R-:W-:-:S04]  /*0180*/  IMAD R5, R5, R8, R10 ;  /* 0x0000000805057224 */ /* 0x000fc800078e020a */
[----:B-1----:R-:W-:-:S06]  /*0190*/  IMAD.WIDE.U32 R2, R5, 0x8, R2 ;  /* 0x0000000805027825 */ /* 0x002fcc00078e0002 */
[----:B--2---:R-:W2:Y:S01]  /*01a0*/  LDG.E.64 R2, desc[UR6][R2.64] ;  /* 0x0000000602027981 */ /* 0x004ea2000c1e1b00 */
[----:B------:R-:W-:-:S03]  /*01b0*/  ISETP.NE.AND P0, PT, R4, RZ, PT ;  /* 0x000000ff0400720c */ /* 0x000fc60003f05270 */
[----:B--2---:R1:W-:Y:S01]  /*01c0*/  STS.64 [R7], R2 ;  /* 0x0000000207007388 */ /* 0x0043e20000000a00 */
[----:B------:R-:W-:Y:S09]  /*01d0*/  BAR.SYNC.DEFER_BLOCKING 0x0 ;  /* 0x0000000000007b1d */ /* 0x000ff20000010000 */
[----:B------:R-:W-:Y:S05]  /*01e0*/  @P0 EXIT ;  /* 0x000000000000094d */ /* 0x000fea0003800000 */
[----:B------:R-:W-:-:S13]  /*01f0*/  ISETP.GT.U32.AND P0, PT, R13, 0x1, PT ;  /* 0x000000010d00780c */ /* 0x000fda0003f04070 */
[----:B------:R-:W-:-:S06]  /*0200*/  @!P0 LEA R14, R11, UR4, 0x3 ;  /* 0x000000040b0e8c11 */ /* 0x000fcc000f8e18ff */
[----:B------:R-:W2:Y:S01]  /*0210*/  @!P0 LDS.64 R14, [R14] ;  /* 0x000000000e0e8984 */ /* 0x000ea20000000a00 */
[----:B------:R-:W-:Y:S05]  /*0220*/  @!P0 BRA `(.L_x_272) ;  /* 0x00000004005c8947 */ /* 0x000fea0003800000 */
[----:B-1----:R-:W-:Y:S01]  /*0230*/  LEA R2, R11, UR4, 0x3 ;  /* 0x000000040b027c11 */ /* 0x002fe2000f8e18ff */
[C---:B------:R-:W-:Y:S02]  /*0240*/  VIADD R0, R13.reuse, 0xfffffffe ;  /* 0xfffffffe0d007836 */ /* 0x040fe40000000000 */
[----:B------:R-:W-:Y:S02]  /*0250*/  HFMA2 R5, -RZ, RZ, 0, 5.9604644775390625e-08 ;  /* 0x00000001ff057431 */ /* 0x000fe400000001ff */
[----:B------:R-:W-:Y:S01]  /*0260*/  VIADD R3, R13, 0xffffffff ;  /* 0xffffffff0d037836 */ /* 0x000fe20000000000 */
[----:B--2---:R1:W2:Y:S01]  /*0270*/  LDS.64 R14, [R2] ;  /* 0x00000000020e7984 */ /* 0x0042a20000000a00 */
[----:B------:R-:W-:-:S03]  /*0280*/  ISETP.GE.U32.AND P0, PT, R0, 0x7, PT ;  /* 0x000000070000780c */ /* 0x000fc60003f06070 */
[----:B------:R-:W-:-:S10]  /*0290*/  LOP3.LUT R4, R3, 0x7, RZ, 0xc0, !PT ;  /* 0x0000000703047812 */ /* 0x000fd400078ec0ff */
[----:B-1----:R-:W-:Y:S05]  /*02a0*/  @!P0 BRA `(.L_x_273) ;  /* 0x00000000009c8947 */ /* 0x002fea0003800000 */
[----:B------:R-:W-:Y:S01]  /*02b0*/  USHF.L.U32 UR5, UR8, 0x3, URZ ;  /* 0x0000000308057899 */ /* 0x000fe200080006ff */
[----:B0-----:R-:W-:Y:S01]  /*02c0*/  LOP3.LUT R7, R3, 0xfffffff8, RZ, 0xc0, !PT ;  /* 0xfffffff803077812 */ /* 0x001fe200078ec0ff */
[----:B------:R-:W-:Y:S02]  /*02d0*/  IMAD.MOV.U32 R6, RZ, RZ, 0x1 ;  /* 0x00000001ff067424 */ /* 0x000fe400078e00ff */
[----:B------:R-:W-:Y:S01]  /*02e0*/  IMAD.MOV.U32 R5, RZ, RZ, RZ ;  /* 0x000000ffff057224 */ /* 0x000fe200078e00ff */
[----:B------:R-:W-:Y:S02]  /*02f0*/  IADD3 R7, PT, PT, -R7, RZ, RZ ;  /* 0x000000ff07077210 */ /* 0x000fe40007ffe1ff */
[----:B------:R-:W-:-:S05]  /*0300*/  LEA R0, R11, UR5, 0x3 ;  /* 0x000000050b007c11 */ /* 0x000fca000f8e18ff */
[----:B------:R-:W-:-:S07]  /*0310*/  VIADD R0, R0, UR4 ;  /* 0x0000000400007c36 */ /* 0x000fce0008000000 */
.L_x_274:
[C---:B------:R-:W-:Y:S01]  /*0320*/  IMAD R13, R6.reuse, UR8, RZ ;  /* 0x00000008060d7c24 */ /* 0x040fe2000f8e02ff */
[----:B------:R-:W2:Y:S01]  /*0330*/  LDS.64 R16, [R0] ;  /* 0x0000000000107984 */ /* 0x000ea20000000a00 */
[----:B------:R-:W-:Y:S01]  /*0340*/  IADD3 R7, PT, PT, R7, 0x8, RZ ;  /* 0x0000000807077810 */ /* 0x000fe20007ffe0ff */
[----:B------:R-:W-:Y:S01]  /*0350*/  VIADD R5, R5, 0x8 ;  /* 0x0000000805057836 */ /* 0x000fe20000000000 */
[----:B------:R-:W-:Y:S01]  /*0360*/  IADD3 R6, PT, PT, R6, 0x8, RZ ;  /* 0x0000000806067810 */ /* 0x000fe20007ffe0ff */
[----:B------:R-:W-:Y:S01]  /*0370*/  IMAD R24, R13, 0x8, R2 ;  /* 0x000000080d187824 */ /* 0x000fe200078e0202 */
[----:B------:R-:W-:-:S04]  /*0380*/  ISETP.NE.AND P0, PT, R7, RZ, PT ;  /* 0x000000ff0700720c */ /* 0x000fc80003f05270 */
[----:B------:R0:W1:Y:S01]  /*0390*/  LDS.64 R22, [R24+UR5] ;  /* 0x0000000518167984 */ /* 0x0000620008000a00 */
[----:B------:R-:W-:-:S05]  /*03a0*/  IADD3 R25, PT, PT, R24, UR5, RZ ;  /* 0x0000000518197c10 */ /* 0x000fca000fffe0ff */
[----:B------:R-:W3:Y:S01]  /*03b0*/  LDS.64 R20, [R25+UR5] ;  /* 0x0000000519147984 */ /* 0x000ee20008000a00 */
[----:B------:R-:W-:-:S04]  /*03c0*/  VIADD R26, R25, UR5 ;  /* 0x00000005191a7c36 */ /* 0x000fc80008000000 */
[----:B------:R-:W-:Y:S01]  /*03d0*/  VIADD R27, R26, UR5 ;  /* 0x000000051a1b7c36 */ /* 0x000fe20008000000 */
[----:B------:R-:W4:Y:S04]  /*03e0*/  LDS.64 R12, [R26+UR5] ;  /* 0x000000051a0c7984 */ /* 0x000f280008000a00 */
[----:B------:R-:W5:Y:S01]  /*03f0*/  LDS.64 R18, [R27+UR5] ;  /* 0x000000051b127984 */ /* 0x000f620008000a00 */
[----:B------:R-:W-:-:S05]  /*0400*/  IADD3 R28, PT, PT, R27, UR5, RZ ;  /* 0x000000051b1c7c10 */ /* 0x000fca000fffe0ff */
[----:B------:R-:W-:-:S04]  /*0410*/  VIADD R29, R28, UR5 ;  /* 0x000000051c1d7c36 */ /* 0x000fc80008000000 */
[----:B0-----:R-:W-:Y:S01]  /*0420*/  VIADD R24, R29, UR5 ;  /* 0x000000051d187c36 */ /* 0x001fe20008000000 */
[----:B--2---:R-:W-:Y:S01]  /*0430*/  DADD R16, |R16|, |R14| ;  /* 0x0000000010107229 */ /* 0x004fe2000000060e */
[----:B------:R-:W0:Y:S07]  /*0440*/  LDS.64 R14, [R28+UR5] ;  /* 0x000000051c0e7984 */ /* 0x000e2e0008000a00 */
[----:B-1----:R-:W-:Y:S02]  /*0450*/  DADD R22, |R16|, |R22| ;  /* 0x0000000010167229 */ /* 0x002fe40000000616 */
[----:B------:R-:W1:Y:S06]  /*0460*/  LDS.64 R16, [R29+UR5] ;  /* 0x000000051d107984 */ /* 0x000e6c0008000a00 */
[----:B---3--:R-:W-:-:S02]  /*0470*/  DADD R20, |R22|, |R20| ;  /* 0x0000000016147229 */ /* 0x008fc40000000614 */
[----:B------:R-:W2:Y:S06]  /*0480*/  LDS.64 R22, [R24+UR5] ;  /* 0x0000000518167984 */ /* 0x000eac0008000a00 */
[----:B----4-:R-:W-:-:S08]  /*0490*/  DADD R12, |R20|, |R12| ;  /* 0x00000000140c7229 */ /* 0x010fd0000000060c */
[----:B-----5:R-:W-:Y:S01]  /*04a0*/  DADD R12, |R12|, |R18| ;  /* 0x000000000c0c7229 */ /* 0x020fe20000000612 */
[----:B------:R-:W3:Y:S07]  /*04b0*/  LDC R19, c[0x0][0x360] ;  /* 0x0000d800ff137b82 */ /* 0x000eee0000000800 */
[----:B0-----:R-:W-:-:S08]  /*04c0*/  DADD R12, |R12|, |R14| ;  /* 0x000000000c0c7229 */ /* 0x001fd0000000060e */
[----:B-1----:R-:W-:-:S08]  /*04d0*/  DADD R12, |R12|, |R16| ;  /* 0x000000000c0c7229 */ /* 0x002fd00000000610 */
[----:B--2---:R-:W-:Y:S01]  /*04e0*/  DADD R14, |R12|, |R22| ;  /* 0x000000000c0e7229 */ /* 0x004fe20000000616 */
[----:B---3--:R-:W-:Y:S01]  /*04f0*/  IMAD R0, R19, 0x40, R0 ;  /* 0x0000004013007824 */ /* 0x008fe200078e0200 */
[----:B------:R-:W-:Y:S09]  /*0500*/  @P0 BRA `(.L_x_274) ;  /* 0xfffffffc00840947 */ /* 0x000ff2000383ffff */
[----:B------:R-:W-:-:S07]  /*0510*/  VIADD R5, R5, 0x1 ;  /* 0x0000000105057836 */ /* 0x000fce0000000000 */
.L_x_273:
[----:B------:R-:W-:-:S13]  /*0520*/  ISETP.NE.AND P0, PT, R4, RZ, PT ;  /* 0x000000ff0400720c */ /* 0x000fda0003f05270 */
[----:B------:R-:W-:Y:S05]  /*0530*/  @!P0 BRA `(.L_x_275) ;  /* 0x0000000000948947 */ /* 0x000fea0003800000 */
[----:B------:R-:W-:Y:S02]  /*0540*/  ISETP.GE.U32.AND P0, PT, R4, 0x4, PT ;  /* 0x000000040400780c */ /* 0x000fe40003f06070 */
[----:B------:R-:W-:-:S04]  /*0550*/  LOP3.LUT R21, R3, 0x3, RZ, 0xc0, !PT ;  /* 0x0000000303157812 */ /* 0x000fc800078ec0ff */
[----:B------:R-:W-:-:S07]  /*0560*/  ISETP.NE.AND P1, PT, R21, RZ, PT ;  /* 0x000000ff1500720c */ /* 0x000fce0003f25270 */
[----:B------:R-:W-:Y:S06]  /*0570*/  @!P0 BRA `(.L_x_276) ;  /* 0x00000000003c8947 */ /* 0x000fec0003800000 */
[----:B------:R-:W1:Y:S01]  /*0580*/  LDC R19, c[0x0][0x360] ;  /* 0x0000d800ff137b82 */ /* 0x000e620000000800 */
[C---:B0-----:R-:W-:Y:S01]  /*0590*/  IMAD R7, R5.reuse, UR8, RZ ;  /* 0x0000000805077c24 */ /* 0x041fe2000f8e02ff */
[----:B------:R-:W-:-:S03]  /*05a0*/  IADD3 R5, PT, PT, R5, 0x4, RZ ;  /* 0x0000000405057810 */ /* 0x000fc60007ffe0ff */
[----:B------:R-:W-:-:S05]  /*05b0*/  IMAD R0, R7, 0x8, R2 ;  /* 0x0000000807007824 */ /* 0x000fca00078e0202 */
[----:B------:R-:W2:Y:S01]  /*05c0*/  LDS.64 R6, [R0] ;  /* 0x0000000000067984 */ /* 0x000ea20000000a00 */
[----:B-1----:R-:W-:-:S05]  /*05d0*/  LEA R4, R19, R0, 0x3 ;  /* 0x0000000013047211 */ /* 0x002fca00078e18ff */
[----:B------:R-:W0:Y:S01]  /*05e0*/  LDS.64 R16, [R4] ;  /* 0x0000000004107984 */ /* 0x000e220000000a00 */
[----:B------:R-:W-:-:S04]  /*05f0*/  IMAD R20, R19, 0x8, R4 ;  /* 0x0000000813147824 */ /* 0x000fc800078e0204 */
[----:B------:R-:W-:Y:S01]  /*0600*/  IMAD R18, R19, 0x8, R20 ;  /* 0x0000000813127824 */ /* 0x000fe200078e0214 */
[----:B------:R-:W1:Y:S05]  /*0610*/  LDS.64 R12, [R20] ;  /* 0x00000000140c7984 */ /* 0x000e6a0000000a00 */
[----:B------:R-:W3:Y:S01]  /*0620*/  LDS.64 R18, [R18] ;  /* 0x0000000012127984 */ /* 0x000ee20000000a00 */
[----:B--2---:R-:W-:-:S08]  /*0630*/  DADD R6, |R14|, |R6| ;  /* 0x000000000e067229 */ /* 0x004fd00000000606 */
[----:B0-----:R-:W-:-:S08]  /*0640*/  DADD R6, |R6|, |R16| ;  /* 0x0000000006067229 */ /* 0x001fd00000000610 */
[----:B-1----:R-:W-:-:S08]  /*0650*/  DADD R6, |R6|, |R12| ;  /* 0x0000000006067229 */ /* 0x002fd0000000060c */
[----:B---3--:R-:W-:-:S11]  /*0660*/  DADD R14, |R6|, |R18| ;  /* 0x00000000060e7229 */ /* 0x008fd60000000612 */
.L_x_276:
[----:B------:R-:W-:Y:S05]  /*0670*/  @!P1 BRA `(.L_x_275) ;  /* 0x0000000000449947 */ /* 0x000fea0003800000 */
[----:B------:R-:W-:Y:S02]  /*0680*/  ISETP.NE.AND P0, PT, R21, 0x1, PT ;  /* 0x000000011500780c */ /* 0x000fe40003f05270 */
[----:B------:R-:W-:-:S04]  /*0690*/  LOP3.LUT R3, R3, 0x1, RZ, 0xc0, !PT ;  /* 0x0000000103037812 */ /* 0x000fc800078ec0ff */
[----:B------:R-:W-:-:S07]  /*06a0*/  ISETP.NE.U32.AND P1, PT, R3, 0x1, PT ;  /* 0x000000010300780c */ /* 0x000fce0003f25070 */
[----:B------:R-:W-:Y:S06]  /*06b0*/  @!P0 BRA `(.L_x_277) ;  /* 0x0000000000248947 */ /* 0x000fec0003800000 */
[----:B------:R-:W1:Y:S01]  /*06c0*/  LDC R12, c[0x0][0x360] ;  /* 0x0000d800ff0c7b82 */ /* 0x000e620000000800 */
[C---:B------:R-:W-:Y:S01]  /*06d0*/  IMAD R3, R5.reuse, UR8, RZ ;  /* 0x0000000805037c24 */ /* 0x040fe2000f8e02ff */
[----:B------:R-:W-:-:S03]  /*06e0*/  IADD3 R5, PT, PT, R5, 0x2, RZ ;  /* 0x0000000205057810 */ /* 0x000fc60007ffe0ff */
[----:B------:R-:W-:-:S05]  /*06f0*/  IMAD R3, R3, 0x8, R2 ;  /* 0x0000000803037824 */ /* 0x000fca00078e0202 */
[----:B0-----:R-:W2:Y:S01]  /*0700*/  LDS.64 R6, [R3] ;  /* 0x0000000003067984 */ /* 0x001ea20000000a00 */
[----:B-1----:R-:W-:-:S06]  /*0710*/  IMAD R12, R12, 0x8, R3 ;  /* 0x000000080c0c7824 */ /* 0x002fcc00078e0203 */
[----:B------:R-:W0:Y:S01]  /*0720*/  LDS.64 R12, [R12] ;  /* 0x000000000c0c7984 */ /* 0x000e220000000a00 */
[----:B--2---:R-:W-:-:S08]  /*0730*/  DADD R6, |R14|, |R6| ;  /* 0x000000000e067229 */ /* 0x004fd00000000606 */
[----:B0-----:R-:W-:-:S11]  /*0740*/  DADD R14, |R6|, |R12| ;  /* 0x00000000060e7229 */ /* 0x001fd6000000060c */
.L_x_277:
[----:B------:R-:W-:-:S04]  /*0750*/  @!P1 IMAD R5, R5, UR8, RZ ;  /* 0x0000000805059c24 */ /* 0x000fc8000f8e02ff */
[----:B------:R-:W-:-:S06]  /*0760*/  @!P1 IMAD R5, R5, 0x8, R2 ;  /* 0x0000000805059824 */ /* 0x000fcc00078e0202 */
[----:B------:R-:W2:Y:S02]  /*0770*/  @!P1 LDS.64 R4, [R5] ;  /* 0x0000000005049984 */ /* 0x000ea40000000a00 */
[----:B--2---:R-:W-:-:S11]  /*0780*/  @!P1 DADD R14, |R14|, |R4| ;  /* 0x000000000e0e9229 */ /* 0x004fd60000000604 */
.L_x_275:
[----:B--2---:R3:W-:Y:S02]  /*0790*/  STS.64 [R2], R14 ;  /* 0x0000000e02007388 */ /* 0x0047e40000000a00 */
.L_x_272:
[----:B------:R-:W1:Y:S01]  /*07a0*/  LDCU.64 UR10, c[0x0][0x380] ;  /* 0x00007000ff0a77ac */ /* 0x000e620008000a00 */
[----:B------:R-:W-:-:S03]  /*07b0*/  MOV R11, RZ ;  /* 0x000000ff000b7202 */ /* 0x000fc60000000f00 */
[----:B------:R-:W-:-:S04]  /*07c0*/  IMAD.WIDE.U32 R10, R8, UR9, R10 ;  /* 0x00000009080a7c25 */ /* 0x000fc8000f8e000a */
[----:B------:R-:W-:Y:S01]  /*07d0*/  IMAD R9, R9, UR9, R11 ;  /* 0x0000000909097c24 */ /* 0x000fe2000f8e020b */
[----:B-1-3--:R-:W-:-:S04]  /*07e0*/  LEA R2, P0, R10, UR10, 0x3 ;  /* 0x0000000a0a027c11 */ /* 0x00afc8000f8018ff */
[----:B------:R-:W-:-:S05]  /*07f0*/  LEA.HI.X R3, R10, UR11, R9, 0x3, P0 ;  /* 0x0000000b0a037c11 */ /* 0x000fca00080f1c09 */
[----:B--2---:R-:W-:Y:S01]  /*0800*/  STG.E.64 desc[UR6][R2.64], R14 ;  /* 0x0000000e02007986 */ /* 0x004fe2000c101b06 */
[----:B------:R-:W-:Y:S05]  /*0810*/  EXIT ;  /* 0x000000000000794d */ /* 0x000fea0003800000 */
.L_x_278:
        /* <DEDUP_REMOVED lines=14> */
.L_x_3255:


//--------------------- .text.contiguous_reduce3_f64 --------------------------
	.section	.text.contiguous_reduce3_f64,"ax",@progbits
	.align	128
        .global         contiguous_reduce3_f64
        .type           contiguous_reduce3_f64,@function
        .size           contiguous_reduce3_f64,(.L_x_3184 - contiguous_reduce3_f64)
        .other          contiguous_reduce3_f64,@"STO_CUDA_ENTRY STV_DEFAULT"
contiguous_reduce3_f64:
.text.contiguous_reduce3_f64:
        /* <DEDUP_REMOVED lines=20> */
[----:B------:R0:W-:Y:S10]  /*0140*/  STS.64 [R4], RZ ;  /* 0x000000ff04007388 */ /* 0x0001f40000000a00 */
        /* <DEDUP_REMOVED lines=22> */
.L_x_297:
        /* <DEDUP_REMOVED lines=27> */
.L_x_281:
[----:B------:R-:W-:Y:S01]  /*0460*/  MOV R30, R32 ;  /* 0x00000020001e7202 */ /* 0x000fe20000000f00 */
[----:B------:R-:W-:Y:S01]  /*0470*/  IMAD.MOV.U32 R0, RZ, RZ, R36 ;  /* 0x000000ffff007224 */ /* 0x000fe200078e0024 */
[----:B------:R-:W-:Y:S02]  /*0480*/  MOV R3, R37 ;  /* 0x0000002500037202 */ /* 0x000fe40000000f00 */
[----:B------:R-:W-:-:S07]  /*0490*/  MOV R8, 0x4b0 ;  /* 0x000004b000087802 */ /* 0x000fce0000000f00 */
[----:B01-3--:R-:W-:Y:S05]  /*04a0*/  CALL.REL.NOINC `($__internal_6_$__cuda_sm20_div_s64) ;  /* 0x0000003000c87944 */ /* 0x00bfea0003c00000 */
        /* <DEDUP_REMOVED lines=9> */
.L_x_282:
        /* <DEDUP_REMOVED lines=33> */
.L_x_283:
[----:B------:R-:W-:Y:S01]  /*0750*/  IMAD.MOV.U32 R0, RZ, RZ, R36 ;  /* 0x000000ffff007224 */ /* 0x000fe200078e0024 */
[----:B------:R-:W-:Y:S02]  /*0760*/  MOV R3, R37 ;  /* 0x0000002500037202 */ /* 0x000fe40000000f00 */
[----:B------:R-:W-:-:S07]  /*0770*/  MOV R8, 0x790 ;  /* 0x0000079000087802 */ /* 0x000fce0000000f00 */
[----:B---3--:R-:W-:Y:S05]  /*0780*/  CALL.REL.NOINC `($__internal_6_$__cuda_sm20_div_s64) ;  /* 0x0000003000107944 */ /* 0x008fea0003c00000 */
        /* <DEDUP_REMOVED lines=10> */
.L_x_284:
        /* <DEDUP_REMOVED lines=34> */
.L_x_285:
[----:B------:R-:W-:Y:S01]  /*0a50*/  IMAD.MOV.U32 R30, RZ, RZ, R28 ;  /* 0x000000ffff1e7224 */ /* 0x000fe200078e001c */
[----:B------:R-:W-:Y:S01]  /*0a60*/  MOV R0, R36 ;  /* 0x0000002400007202 */ /* 0x000fe20000000f00 */
[----:B------:R-:W-:Y:S01]  /*0a70*/  IMAD.MOV.U32 R3, RZ, RZ, R37 ;  /* 0x000000ffff037224 */ /* 0x000fe200078e0025 */
[----:B------:R-:W-:-:S07]  /*0a80*/  MOV R8, 0xaa0 ;  /* 0x00000aa000087802 */ /* 0x000fce0000000f00 */
[----:B---3--:R-:W-:Y:S05]  /*0a90*/  CALL.REL.NOINC `($__internal_6_$__cuda_sm20_div_s64) ;  /* 0x0000002c004c7944 */ /* 0x008fea0003c00000 */
        /* <DEDUP_REMOVED lines=10> */
.L_x_286:
        /* <DEDUP_REMOVED lines=33> */
.L_x_287:
[----:B------:R-:W-:Y:S01]  /*0d50*/  IMAD.MOV.U32 R0, RZ, RZ, R36 ;  /* 0x000000ffff007224 */ /* 0x000fe200078e0024 */
[----:B------:R-:W-:Y:S02]  /*0d60*/  MOV R3, R37 ;  /* 0x0000002500037202 */ /* 0x000fe40000000f00 */
[----:B------:R-:W-:-:S07]  /*0d70*/  MOV R8, 0xd90 ;  /* 0x00000d9000087802 */ /* 0x000fce0000000f00 */
[----:B---3--:R-:W-:Y:S05]  /*0d80*/  CALL.REL.NOINC `($__internal_6_$__cuda_sm20_div_s64) ;  /* 0x0000002800907944 */ /* 0x008fea0003c00000 */
        /* <DEDUP_REMOVED lines=9> */
.L_x_288:
        /* <DEDUP_REMOVED lines=34> */
.L_x_289:
[----:B------:R-:W-:Y:S01]  /*1040*/  MOV R30, R28 ;  /* 0x0000001c001e7202 */ /* 0x000fe20000000f00 */
        /* <DEDUP_REMOVED lines=13> */
.L_x_290:
        /* <DEDUP_REMOVED lines=34> */
.L_x_291:
        /* <DEDUP_REMOVED lines=14> */
.L_x_292:
        /* <DEDUP_REMOVED lines=34> */
.L_x_293:
[----:B------:R-:W-:Y:S01]  /*1640*/  MOV R30, R28 ;  /* 0x0000001c001e7202 */ /* 0x000fe20000000f00 */
        /* <DEDUP_REMOVED lines=14> */
.L_x_294:
        /* <DEDUP_REMOVED lines=34> */
.L_x_295:
[----:B------:R-:W-:Y:S01]  /*1950*/  IMAD.MOV.U32 R0, RZ, RZ, R36 ;  /* 0x000000ffff007224 */ /* 0x000fe200078e0024 */
[----:B------:R-:W-:Y:S02]  /*1960*/  MOV R3, R37 ;  /* 0x0000002500037202 */ /* 0x000fe40000000f00 */
[----:B------:R-:W-:-:S07]  /*1970*/  MOV R8, 0x1990 ;  /* 0x0000199000087802 */ /* 0x000fce0000000f00 */
[----:B---3--:R-:W-:Y:S05]  /*1980*/  CALL.REL.NOINC `($__internal_6_$__cuda_sm20_div_s64) ;  /* 0x0000001c00907944 */ /* 0x008fea0003c00000 */
[----:B------:R-:W-:Y:S01]  /*1990*/  IADD3 R11, P0, PT, RZ, -R10, RZ ;  /* 0x8000000aff0b7210 */ /* 0x000fe20007f1e0ff */
[----:B------:R-:W-:Y:S01]  /*19a0*/  IMAD.MOV.U32 R9, RZ, RZ, RZ ;  /* 0x000000ffff097224 */ /* 0x000fe200078e00ff */
[----:B------:R-:W-:-:S03]  /*19b0*/  MOV R8, R30 ;  /* 0x0000001e00087202 */ /* 0x000fc60000000f00 */
[----:B------:R-:W-:Y:S02]  /*19c0*/  IMAD.X R3, RZ, RZ, ~R0, P0 ;  /* 0x000000ffff037224 */ /* 0x000fe400000e0e00 */
[----:B------:R-:W-:-:S04]  /*19d0*/  IMAD.WIDE.U32 R8, R36, R11, R8 ;  /* 0x0000000b24087225 */ /* 0x000fc800078e0008 */
[----:B------:R-:W-:-:S04]  /*19e0*/  IMAD R3, R3, R36, RZ ;  /* 0x0000002403037224 */ /* 0x000fc800078e02ff */
[----:B------:R-:W-:Y:S01]  /*19f0*/  IMAD R3, R37, R11, R3 ;  /* 0x0000000b25037224 */ /* 0x000fe200078e0203 */
[----:B------:R-:W-:-:S03]  /*1a00*/  MOV R37, R8 ;  /* 0x0000000800257202 */ /* 0x000fc60000000f00 */
[----:B------:R-:W-:-:S07]  /*1a10*/  IMAD.IADD R3, R9, 0x1, R3 ;  /* 0x0000000109037824 */ /* 0x000fce00078e0203 */
.L_x_296:
[----:B---3--:R-:W-:-:S06]  /*1a20*/  IMAD.WIDE.U32 R8, R31, 0x8, R22 ;  /* 0x000000081f087825 */ /* 0x008fcc00078e0016 */
[----:B------:R-:W2:Y:S01]  /*1a30*/  LDG.E.64 R8, desc[UR10][R8.64] ;  /* 0x0000000a08087981 */ /* 0x000ea2000c1e1b00 */
[----:B------:R-:W-:Y:S01]  /*1a40*/  UIADD3 UR6, UPT, UPT, UR6, 0x8, URZ ;  /* 0x0000000806067890 */ /* 0x000fe2000fffe0ff */
[----:B------:R-:W-:Y:S01]  /*1a50*/  MOV R26, R28 ;  /* 0x0000001c001a7202 */ /* 0x000fe20000000f00 */
[----:B------:R-:W-:Y:S01]  /*1a60*/  IMAD.MOV.U32 R32, RZ, RZ, R10 ;  /* 0x000000ffff207224 */ /* 0x000fe200078e000a */
[----:B------:R-:W-:Y:S01]  /*1a70*/  IADD3 R2, PT, PT, R2, -0x8, RZ ;  /* 0xfffffff802027810 */ /* 0x000fe20007ffe0ff */
[----:B------:R-:W-:Y:S01]  /*1a80*/  UISETP.NE.AND UP0, UPT, UR6, URZ, UPT ;  /* 0x000000ff0600728c */ /* 0x000fe2000bf05270 */
[-C--:B--2---:R-:W-:Y:S02]  /*1a90*/  IMAD R0, R9, R37.reuse, RZ ;  /* 0x0000002509007224 */ /* 0x084fe400078e02ff */
[----:B------:R-:W-:-:S04]  /*1aa0*/  IMAD.WIDE.U32 R28, R8, R37, R26 ;  /* 0x00000025081c7225 */ /* 0x000fc800078e001a */
[----:B------:R-:W-:-:S04]  /*1ab0*/  IMAD R3, R8, R3, R0 ;  /* 0x0000000308037224 */ /* 0x000fc800078e0200 */
[----:B------:R-:W-:Y:S01]  /*1ac0*/  IMAD.IADD R29, R29, 0x1, R3 ;  /* 0x000000011d1d7824 */ /* 0x000fe200078e0203 */
[----:B------:R-:W-:Y:S06]  /*1ad0*/  BRA.U UP0, `(.L_x_297) ;  /* 0xffffffe500f47547 */ /* 0x000fec000b83ffff */
[----:B------:R-:W-:-:S07]  /*1ae0*/  IADD3 R2, PT, PT, R2, 0x3, RZ ;  /* 0x0000000302027810 */ /* 0x000fce0007ffe0ff */
.L_x_280:
        /* <DEDUP_REMOVED lines=33> */
.L_x_299:
[----:B------:R-:W-:Y:S01]  /*1d00*/  MOV R30, R32 ;  /* 0x00000020001e7202 */ /* 0x000fe20000000f00 */
[----:B------:R-:W-:Y:S01]  /*1d10*/  IMAD.MOV.U32 R0, RZ, RZ, R16 ;  /* 0x000000ffff007224 */ /* 0x000fe200078e0010 */
[----:B------:R-:W-:Y:S02]  /*1d20*/  MOV R3, R17 ;  /* 0x0000001100037202 */ /* 0x000fe40000000f00 */
[----:B------:R-:W-:-:S07]  /*1d30*/  MOV R8, 0x1d50 ;  /* 0x00001d5000087802 */ /* 0x000fce0000000f00 */
[----:B------:R-:W-:Y:S05]  /*1d40*/  CALL.REL.NOINC `($__internal_6_$__cuda_sm20_div_s64) ;  /* 0x0000001800a07944 */ /* 0x000fea0003c00000 */
        /* <DEDUP_REMOVED lines=9> */
.L_x_300:
        /* <DEDUP_REMOVED lines=10> */
[----:B------:R-:W-:-:S04]  /*1e80*/  IMAD R3, R8, R3, R0 ;  /* 0x0000000308037224 */ /* 0x000fc800078e0200 */
[----:B------:R-:W-:Y:S02]  /*1e90*/  IMAD.IADD R29, R23, 0x1, R3 ;  /* 0x00000001171d7824 */ /* 0x000fe400078e0203 */
[----:B------:R-:W-:Y:S05]  /*1ea0*/  @P0 BRA `(.L_x_301) ;  /* 0x0000000000580947 */ /* 0x000fea0003800000 */
        /* <DEDUP_REMOVED lines=22> */
.L_x_301:
        /* <DEDUP_REMOVED lines=13> */
.L_x_302:
        /* <DEDUP_REMOVED lines=8> */
[----:B--2---:R-:W-:Y:S01]  /*2160*/  ISETP.NE.U32.AND P0, PT, R19, RZ, PT ;  /* 0x000000ff1300720c */ /* 0x004fe20003f05070 */
        /* <DEDUP_REMOVED lines=27> */
.L_x_303:
[----:B------:R-:W-:Y:S01]  /*2320*/  IMAD.MOV.U32 R30, RZ, RZ, R20 ;  /* 0x000000ffff1e7224 */ /* 0x000fe200078e0014 */
[----:B------:R-:W-:Y:S02]  /*2330*/  MOV R0, R18 ;  /* 0x0000001200007202 */ /* 0x000fe40000000f00 */
[----:B------:R-:W-:Y:S02]  /*2340*/  MOV R3, R19 ;  /* 0x0000001300037202 */ /* 0x000fe40000000f00 */
[----:B------:R-:W-:-:S07]  /*2350*/  MOV R8, 0x2370 ;  /* 0x0000237000087802 */ /* 0x000fce0000000f00 */
[----:B------:R-:W-:Y:S05]  /*2360*/  CALL.REL.NOINC `($__internal_6_$__cuda_sm20_div_s64) ;  /* 0x0000001400187944 */ /* 0x000fea0003c00000 */
        /* <DEDUP_REMOVED lines=10> */
.L_x_304:
        /* <DEDUP_REMOVED lines=37> */
.L_x_305:
[----:B------:R-:W-:Y:S02]  /*2660*/  MOV R0, R18 ;  /* 0x0000001200007202 */ /* 0x000fe40000000f00 */
[----:B------:R-:W-:Y:S02]  /*2670*/  MOV R3, R19 ;  /* 0x0000001300037202 */ /* 0x000fe40000000f00 */
[----:B------:R-:W-:-:S07]  /*2680*/  MOV R8, 0x26a0 ;  /* 0x000026a000087802 */ /* 0x000fce0000000f00 */
[----:B------:R-:W-:Y:S05]  /*2690*/  CALL.REL.NOINC `($__internal_6_$__cuda_sm20_div_s64) ;  /* 0x00000010004c7944 */ /* 0x000fea0003c00000 */
        /* <DEDUP_REMOVED lines=8> */
.L_x_306:
        /* <DEDUP_REMOVED lines=10> */
.L_x_298:
        /* <DEDUP_REMOVED lines=31> */
.L_x_308:
[----:B------:R-:W-:Y:S01]  /*29b0*/  MOV R30, R32 ;  /* 0x00000020001e7202 */ /* 0x000fe20000000f00 */
[----:B------:R-:W-:Y:S01]  /*29c0*/  IMAD.MOV.U32 R0, RZ, RZ, R16 ;  /* 0x000000ffff007224 */ /* 0x000fe200078e0010 */
[----:B------:R-:W-:Y:S02]  /*29d0*/  MOV R3, R17 ;  /* 0x0000001100037202 */ /* 0x000fe40000000f00 */
[----:B------:R-:W-:-:S07]  /*29e0*/  MOV R8, 0x2a00 ;  /* 0x00002a0000087802 */ /* 0x000fce0000000f00 */
[----:B------:R-:W-:Y:S05]  /*29f0*/  CALL.REL.NOINC `($__internal_6_$__cuda_sm20_div_s64) ;  /* 0x0000000c00747944 */ /* 0x000fea0003c00000 */
        /* <DEDUP_REMOVED lines=9> */
.L_x_309:
        /* <DEDUP_REMOVED lines=36> */
.L_x_310:
        /* <DEDUP_REMOVED lines=12> */
.L_x_311:
        /* <DEDUP_REMOVED lines=10> */
.L_x_307:
        /* <DEDUP_REMOVED lines=29> */
.L_x_312:
[----:B------:R-:W-:-:S07]  /*3000*/  MOV R0, 0x3020 ;  /* 0x0000302000007802 */ /* 0x000fce0000000f00 */
[----:B------:R-:W-:Y:S05]  /*3010*/  CALL.REL.NOINC `($__internal_7_$__cuda_sm20_rem_s64) ;  /* 0x0000000c00387944 */ /* 0x000fea0003c00000 */
[----:B------:R-:W-:Y:S02]  /*3020*/  MOV R8, R3 ;  /* 0x0000000300087202 */ /* 0x000fe40000000f00 */
[----:B------:R-:W-:-:S07]  /*3030*/  MOV R9, R10 ;  /* 0x0000000a00097202 */ /* 0x000fce0000000f00 */
.L_x_313:
[----:B------:R-:W0:Y:S02]  /*3040*/  LDC.64 R10, c[0x0][0x398] ;  /* 0x0000e600ff0a7b82 */ /* 0x000e240000000a00 */
[----:B0-----:R-:W-:-:S06]  /*3050*/  IMAD.WIDE.U32 R2, R2, 0x8, R10 ;  /* 0x0000000802027825 */ /* 0x001fcc00078e000a */
[----:B------:R-:W2:Y:S02]  /*3060*/  LDG.E.64 R2, desc[UR10][R2.64] ;  /* 0x0000000a02027981 */ /* 0x000ea4000c1e1b00 */
[-C--:B--2---:R-:W-:Y:S02]  /*3070*/  IMAD R11, R3, R8.reuse, RZ ;  /* 0x00000008030b7224 */ /* 0x084fe400078e02ff */
[----:B------:R-:W-:-:S04]  /*3080*/  IMAD.WIDE.U32 R28, R2, R8, R28 ;  /* 0x00000008021c7225 */ /* 0x000fc800078e001c */
[----:B------:R-:W-:-:S04]  /*3090*/  IMAD R11, R2, R9, R11 ;  /* 0x00000009020b7224 */ /* 0x000fc800078e020b */
[----:B------:R-:W-:-:S07]  /*30a0*/  IMAD.IADD R29, R29, 0x1, R11 ;  /* 0x000000011d1d7824 */ /* 0x000fce00078e020b */
.L_x_279:
[----:B------:R-:W0:Y:S02]  /*30b0*/  LDCU.64 UR12, c[0x0][0x388] ;  /* 0x00007100ff0c77ac */ /* 0x000e240008000a00 */
[----:B0-----:R-:W-:-:S04]  /*30c0*/  LEA R2, P0, R28, UR12, 0x3 ;  /* 0x0000000c1c027c11 */ /* 0x001fc8000f8018ff */
[----:B------:R-:W-:-:S06]  /*30d0*/  LEA.HI.X R3, R28, UR13, R29, 0x3, P0 ;  /* 0x0000000d1c037c11 */ /* 0x000fcc00080f1c1d */
[----:B------:R-:W2:Y:S01]  /*30e0*/  LDG.E.64 R2, desc[UR10][R2.64] ;  /* 0x0000000a02027981 */ /* 0x000ea2000c1e1b00 */
[----:B------:R-:W-:-:S03]  /*30f0*/  ISETP.NE.AND P0, PT, R7, RZ, PT ;  /* 0x000000ff0700720c */ /* 0x000fc60003f05270 */
[----:B--2---:R0:W-:Y:S01]  /*3100*/  STS.64 [R4], R2 ;  /* 0x0000000204007388 */ /* 0x0041e20000000a00 */
[----:B------:R-:W-:Y:S09]  /*3110*/  BAR.SYNC.DEFER_BLOCKING 0x0 ;  /* 0x0000000000007b1d */ /* 0x000ff20000010000 */
[----:B------:R-:W-:Y:S05]  /*3120*/  @P0 EXIT ;  /* 0x000000000000094d */ /* 0x000fea0003800000 */
[----:B------:R-:W-:-:S13]  /*3130*/  ISETP.GT.U32.AND P0, PT, R5, 0x1, PT ;  /* 0x000000010500780c */ /* 0x000fda0003f04070 */
[----:B0-----:R-:W0:Y:S01]  /*3140*/  @!P0 S2R R3, SR_CgaCtaId ;  /* 0x0000000000038919 */ /* 0x001e220000008800 */
[----:B------:R-:W-:-:S04]  /*3150*/  @!P0 MOV R0, 0x400 ;  /* 0x0000040000008802 */ /* 0x000fc80000000f00 */
[----:B0-----:R-:W-:-:S04]  /*3160*/  @!P0 LEA R3, R3, R0, 0x18 ;  /* 0x0000000003038211 */ /* 0x001fc800078ec0ff */
[----:B------:R-:W-:-:S06]  /*3170*/  @!P0 LEA R10, R6, R3, 0x3 ;  /* 0x00000003060a8211 */ /* 0x000fcc00078e18ff */
[----:B------:R-:W0:Y:S01]  /*3180*/  @!P0 LDS.64 R10, [R10] ;  /* 0x000000000a0a8984 */ /* 0x000e220000000a00 */
[----:B------:R-:W-:Y:S05]  /*3190*/  @!P0 BRA `(.L_x_314) ;  /* 0x0000000400688947 */ /* 0x000fea0003800000 */
[----:B------:R-:W1:Y:S01]  /*31a0*/  S2UR UR5, SR_CgaCtaId ;  /* 0x00000000000579c3 */ /* 0x000e620000008800 */
[----:B------:R-:W-:Y:S01]  /*31b0*/  UMOV UR4, 0x400 ;  /* 0x0000040000047882 */ /* 0x000fe20000000000 */
[C---:B------:R-:W-:Y:S01]  /*31c0*/  IADD3 R2, PT, PT, R5.reuse, -0x2, RZ ;  /* 0xfffffffe05027810 */ /* 0x040fe20007ffe0ff */
[----:B------:R-:W-:Y:S02]  /*31d0*/  VIADD R7, R5, 0xffffffff ;  /* 0xffffffff05077836 */ /* 0x000fe40000000000 */
[----:B------:R-:W-:Y:S01]  /*31e0*/  HFMA2 R9, -RZ, RZ, 0, 5.9604644775390625e-08 ;  /* 0x00000001ff097431 */ /* 0x000fe200000001ff */
[----:B------:R-:W-:Y:S02]  /*31f0*/  ISETP.GE.U32.AND P0, PT, R2, 0x7, PT ;  /* 0x000000070200780c */ /* 0x000fe40003f06070 */
[----:B------:R-:W-:Y:S01]  /*3200*/  LOP3.LUT R8, R7, 0x7, RZ, 0xc0, !PT ;  /* 0x0000000707087812 */ /* 0x000fe200078ec0ff */
[----:B-1----:R-:W-:-:S06]  /*3210*/  ULEA UR4, UR5, UR4, 0x18 ;  /* 0x0000000405047291 */ /* 0x002fcc000f8ec0ff */
[----:B------:R-:W-:-:S05]  /*3220*/  LEA R0, R6, UR4, 0x3 ;  /* 0x0000000406007c11 */ /* 0x000fca000f8e18ff */
[----:B0-----:R0:W1:Y:S01]  /*3230*/  LDS.64 R10, [R0] ;  /* 0x00000000000a7984 */ /* 0x0010620000000a00 */
        /* <DEDUP_REMOVED lines=8> */
.L_x_316:
[----:B------:R-:W-:Y:S01]  /*32c0*/  IMAD R3, R13, UR7, RZ ;  /* 0x000000070d037c24 */ /* 0x000fe2000f8e02ff */
[----:B------:R-:W1:Y:S01]  /*32d0*/  LDS.64 R20, [R6] ;  /* 0x0000000006147984 */ /* 0x000e620000000a00 */
[----:B------:R-:W-:Y:S01]  /*32e0*/  IADD3 R12, PT, PT, R12, 0x8, RZ ;  /* 0x000000080c0c7810 */ /* 0x000fe20007ffe0ff */
[----:B------:R-:W-:Y:S01]  /*32f0*/  VIADD R9, R9, 0x8 ;  /* 0x0000000809097836 */ /* 0x000fe20000000000 */
[----:B------:R-:W-:Y:S01]  /*3300*/  IADD3 R13, PT, PT, R13, 0x8, RZ ;  /* 0x000000080d0d7810 */ /* 0x000fe20007ffe0ff */
[----:B------:R-:W-:Y:S01]  /*3310*/  IMAD R22, R3, 0x8, R0 ;  /* 0x0000000803167824 */ /* 0x000fe200078e0200 */
[----:B------:R-:W-:-:S04]  /*3320*/  ISETP.NE.AND P0, PT, R12, RZ, PT ;  /* 0x000000ff0c00720c */ /* 0x000fc80003f05270 */
[----:B------:R2:W3:Y:S01]  /*3330*/  LDS.64 R16, [R22+UR5] ;  /* 0x0000000516107984 */ /* 0x0004e20008000a00 */
[----:B------:R-:W-:-:S04]  /*3340*/  IADD3 R23, PT, PT, R22, UR5, RZ ;  /* 0x0000000516177c10 */ /* 0x000fc8000fffe0ff */
[----:B------:R-:W-:Y:S01]  /*3350*/  IADD3 R24, PT, PT, R23, UR5, RZ ;  /* 0x0000000517187c10 */ /* 0x000fe2000fffe0ff */
[----:B------:R-:W4:Y:S04]  /*3360*/  LDS.64 R18, [R23+UR5] ;  /* 0x0000000517127984 */ /* 0x000f280008000a00 */
[----:B------:R-:W5:Y:S01]  /*3370*/  LDS.64 R2, [R24+UR5] ;  /* 0x0000000518027984 */ /* 0x000f620008000a00 */
[----:B------:R-:W-:-:S05]  /*3380*/  VIADD R25, R24, UR5 ;  /* 0x0000000518197c36 */ /* 0x000fca0008000000 */
[----:B------:R-:W0:Y:S01]  /*3390*/  LDS.64 R4, [R25+UR5] ;  /* 0x0000000519047984 */ /* 0x000e220008000a00 */
[----:B------:R-:W-:-:S04]  /*33a0*/  IADD3 R26, PT, PT, R25, UR5, RZ ;  /* 0x00000005191a7c10 */ /* 0x000fc8000fffe0ff */
[----:B------:R-:W-:-:S05]  /*33b0*/  IADD3 R27, PT, PT, R26, UR5, RZ ;  /* 0x000000051a1b7c10 */ /* 0x000fca000fffe0ff */
[----:B--2---:R-:W-:Y:S01]  /*33c0*/  VIADD R22, R27, UR5 ;  /* 0x000000051b167c36 */ /* 0x004fe20008000000 */
[----:B-1----:R-:W-:Y:S01]  /*33d0*/  DADD R20, |R20|, |R10| ;  /* 0x0000000014147229 */ /* 0x002fe2000000060a */
[----:B------:R-:W1:Y:S07]  /*33e0*/  LDS.64 R10, [R26+UR5] ;  /* 0x000000051a0a7984 */ /* 0x000e6e0008000a00 */
[----:B---3--:R-:W-:Y:S01]  /*33f0*/  DADD R20, |R20|, |R16| ;  /* 0x0000000014147229 */ /* 0x008fe20000000610 */
[----:B------:R-:W2:Y:S07]  /*3400*/  LDS.64 R16, [R27+UR5] ;  /* 0x000000051b107984 */ /* 0x000eae0008000a00 */
[----:B----4-:R-:W-:Y:S01]  /*3410*/  DADD R20, |R20|, |R18| ;  /* 0x0000000014147229 */ /* 0x010fe20000000612 */
[----:B------:R-:W3:Y:S07]  /*3420*/  LDS.64 R18, [R22+UR5] ;  /* 0x0000000516127984 */ /* 0x000eee0008000a00 */
[----:B-----5:R-:W-:-:S08]  /*3430*/  DADD R2, |R20|, |R2| ;  /* 0x0000000014027229 */ /* 0x020fd00000000602 */
[----:B0-----:R-:W-:Y:S01]  /*3440*/  DADD R2, |R2|, |R4| ;  /* 0x0000000002027229 */ /* 0x001fe20000000604 */
[----:B------:R-:W0:Y:S07]  /*3450*/  LDC R5, c[0x0][0x360] ;  /* 0x0000d800ff057b82 */ /* 0x000e2e0000000800 */
[----:B-1----:R-:W-:-:S08]  /*3460*/  DADD R2, |R2|, |R10| ;  /* 0x0000000002027229 */ /* 0x002fd0000000060a */
[----:B--2---:R-:W-:-:S08]  /*3470*/  DADD R2, |R2|, |R16| ;  /* 0x0000000002027229 */ /* 0x004fd00000000610 */
[----:B---3--:R-:W-:Y:S01]  /*3480*/  DADD R10, |R2|, |R18| ;  /* 0x00000000020a7229 */ /* 0x008fe20000000612 */
[----:B0-----:R-:W-:Y:S01]  /*3490*/  LEA R6, R5, R6, 0x6 ;  /* 0x0000000605067211 */ /* 0x001fe200078e30ff */
[----:B------:R-:W-:Y:S09]  /*34a0*/  @P0 BRA `(.L_x_316) ;  /* 0xfffffffc00840947 */ /* 0x000ff2000383ffff */
[----:B------:R-:W-:-:S07]  /*34b0*/  IADD3 R9, PT, PT, R9, 0x1, RZ ;  /* 0x0000000109097810 */ /* 0x000fce0007ffe0ff */
.L_x_315:
        /* <DEDUP_REMOVED lines=8> */
[----:B------:R-:W-:-:S03]  /*3540*/  IADD3 R9, PT, PT, R9, 0x4, RZ ;  /* 0x0000000409097810 */ /* 0x000fc60007ffe0ff */
[----:B------:R-:W-:-:S05]  /*3550*/  IMAD R6, R3, 0x8, R0 ;  /* 0x0000000803067824 */ /* 0x000fca00078e0200 */
[----:B------:R-:W1:Y:S01]  /*3560*/  LDS.64 R2, [R6] ;  /* 0x0000000006027984 */ /* 0x000e620000000a00 */
[----:B--2---:R-:W-:-:S04]  /*3570*/  LEA R8, R17, R6, 0x3 ;  /* 0x0000000611087211 */ /* 0x004fc800078e18ff */
[C---:B------:R-:W-:Y:S01]  /*3580*/  LEA R18, R17.reuse, R8, 0x3 ;  /* 0x0000000811127211 */ /* 0x040fe200078e18ff */
[----:B------:R-:W2:Y:S04]  /*3590*/  LDS.64 R4, [R8] ;  /* 0x0000000008047984 */ /* 0x000ea80000000a00 */
[----:B------:R-:W3:Y:S01]  /*35a0*/  LDS.64 R12, [R18] ;  /* 0x00000000120c7984 */ /* 0x000ee20000000a00 */
[----:B------:R-:W-:-:S06]  /*35b0*/  IMAD R16, R17, 0x8, R18 ;  /* 0x0000000811107824 */ /* 0x000fcc00078e0212 */
[----:B------:R-:W4:Y:S01]  /*35c0*/  LDS.64 R16, [R16] ;  /* 0x0000000010107984 */ /* 0x000f220000000a00 */
[----:B-1----:R-:W-:-:S08]  /*35d0*/  DADD R2, |R10|, |R2| ;  /* 0x000000000a027229 */ /* 0x002fd00000000602 */
[----:B--2---:R-:W-:-:S08]  /*35e0*/  DADD R2, |R2|, |R4| ;  /* 0x0000000002027229 */ /* 0x004fd00000000604 */
[----:B---3--:R-:W-:-:S08]  /*35f0*/  DADD R2, |R2|, |R12| ;  /* 0x0000000002027229 */ /* 0x008fd0000000060c */
[----:B----4-:R-:W-:-:S11]  /*3600*/  DADD R10, |R2|, |R16| ;  /* 0x00000000020a7229 */ /* 0x010fd60000000610 */
.L_x_318:
[----:B------:R-:W-:Y:S05]  /*3610*/  @!P1 BRA `(.L_x_317) ;  /* 0x0000000000449947 */ /* 0x000fea0003800000 */
[----:B------:R-:W-:Y:S02]  /*3620*/  ISETP.NE.AND P0, PT, R19, 0x1, PT ;  /* 0x000000011300780c */ /* 0x000fe40003f05270 */
[----:B------:R-:W-:-:S04]  /*3630*/  LOP3.LUT R7, R7, 0x1, RZ, 0xc0, !PT ;  /* 0x0000000107077812 */ /* 0x000fc800078ec0ff */
[----:B------:R-:W-:-:S07]  /*3640*/  ISETP.NE.U32.AND P1, PT, R7, 0x1, PT ;  /* 0x000000010700780c */ /* 0x000fce0003f25070 */
[----:B------:R-:W-:Y:S06]  /*3650*/  @!P0 BRA `(.L_x_319) ;  /* 0x0000000000248947 */ /* 0x000fec0003800000 */
[----:B------:R-:W2:Y:S01]  /*3660*/  LDC R5, c[0x0][0x360] ;  /* 0x0000d800ff057b82 */ /* 0x000ea20000000800 */
[C---:B------:R-:W-:Y:S01]  /*3670*/  IMAD R3, R9.reuse, UR7, RZ ;  /* 0x0000000709037c24 */ /* 0x040fe2000f8e02ff */
[----:B------:R-:W-:-:S04]  /*3680*/  IADD3 R9, PT, PT, R9, 0x2, RZ ;  /* 0x0000000209097810 */ /* 0x000fc80007ffe0ff */
[----:B------:R-:W-:-:S05]  /*3690*/  LEA R6, R3, R0, 0x3 ;  /* 0x0000000003067211 */ /* 0x000fca00078e18ff */
[----:B------:R-:W1:Y:S01]  /*36a0*/  LDS.64 R2, [R6] ;  /* 0x0000000006027984 */ /* 0x000e620000000a00 */
[----:B--2---:R-:W-:-:S06]  /*36b0*/  IMAD R4, R5, 0x8, R6 ;  /* 0x0000000805047824 */ /* 0x004fcc00078e0206 */
[----:B------:R-:W2:Y:S01]  /*36c0*/  LDS.64 R4, [R4] ;  /* 0x0000000004047984 */ /* 0x000ea20000000a00 */
[----:B-1----:R-:W-:-:S08]  /*36d0*/  DADD R2, |R10|, |R2| ;  /* 0x000000000a027229 */ /* 0x002fd00000000602 */
[----:B--2---:R-:W-:-:S11]  /*36e0*/  DADD R10, |R2|, |R4| ;  /* 0x00000000020a7229 */ /* 0x004fd60000000604 */
.L_x_319:
[----:B------:R-:W-:-:S05]  /*36f0*/  @!P1 IMAD R9, R9, UR7, RZ ;  /* 0x0000000709099c24 */ /* 0x000fca000f8e02ff */
[----:B------:R-:W-:-:S06]  /*3700*/  @!P1 LEA R2, R9, R0, 0x3 ;  /* 0x0000000009029211 */ /* 0x000fcc00078e18ff */
[----:B------:R-:W1:Y:S02]  /*3710*/  @!P1 LDS.64 R2, [R2] ;  /* 0x0000000002029984 */ /* 0x000e640000000a00 */
[----:B-1----:R-:W-:-:S11]  /*3720*/  @!P1 DADD R10, |R10|, |R2| ;  /* 0x000000000a0a9229 */ /* 0x002fd60000000602 */
.L_x_317:
[----:B-1----:R1:W-:Y:S02]  /*3730*/  STS.64 [R0], R10 ;  /* 0x0000000a00007388 */ /* 0x0023e40000000a00 */
.L_x_314:
[----:B------:R-:W2:Y:S01]  /*3740*/  LDC.64 R2, c[0x0][0x3a8] ;  /* 0x0000ea00ff027b82 */ /* 0x000ea20000000a00 */
[----:B------:R-:W3:Y:S01]  /*3750*/  LDCU.64 UR4, c[0x0][0x380] ;  /* 0x00007000ff0477ac */ /* 0x000ee20008000a00 */
[----:B------:R-:W-:Y:S02]  /*3760*/  IMAD.MOV.U32 R15, RZ, RZ, RZ ;  /* 0x000000ffff0f7224 */ /* 0x000fe400078e00ff */
[----:B--2---:R-:W-:-:S04]  /*3770*/  IMAD.WIDE.U32 R14, R2, UR8, R14 ;  /* 0x00000008020e7c25 */ /* 0x004fc8000f8e000e */
[----:B------:R-:W-:Y:S01]  /*3780*/  IMAD R3, R3, UR8, R15 ;  /* 0x0000000803037c24 */ /* 0x000fe2000f8e020f */
[----:B---3--:R-:W-:-:S04]  /*3790*/  LEA R2, P0, R14, UR4, 0x3 ;  /* 0x000000040e027c11 */ /* 0x008fc8000f8018ff */
[----:B------:R-:W-:-:S05]  /*37a0*/  LEA.HI.X R3, R14, UR5, R3, 0x3, P0 ;  /* 0x000000050e037c11 */ /* 0x000fca00080f1c03 */
[----:B0-----:R-:W-:Y:S01]  /*37b0*/  STG.E.64 desc[UR10][R2.64], R10 ;  /* 0x0000000a02007986 */ /* 0x001fe2000c101b0a */
[----:B------:R-:W-:Y:S05]  /*37c0*/  EXIT ;  /* 0x000000000000794d */ /* 0x000fea0003800000 */
        .weak           $__internal_6_$__cuda_sm20_div_s64
        .type           $__internal_6_$__cuda_sm20_div_s64,@function
        .size           $__internal_6_$__cuda_sm20_div_s64,($__internal_7_$__cuda_sm20_rem_s64 - $__internal_6_$__cuda_sm20_div_s64)
$__internal_6_$__cuda_sm20_div_s64:
        /* <DEDUP_REMOVED lines=82> */
[----:B------:R-:W-:Y:S06]  /*3cf0*/  RET.REL.NODEC R8 `(contiguous_reduce3_f64) ;  /* 0xffffffc008c07950 */ /* 0x000fec0003c3ffff */
        .weak           $__internal_7_$__cuda_sm20_rem_s64
        .type           $__internal_7_$__cuda_sm20_rem_s64,@function
        .size           $__internal_7_$__cuda_sm20_rem_s64,(.L_x_3184 - $__internal_7_$__cuda_sm20_rem_s64)
$__internal_7_$__cuda_sm20_rem_s64:
        /* <DEDUP_REMOVED lines=66> */
[----:B------:R-:W-:Y:S06]  /*4120*/  RET.REL.NODEC R8 `(contiguous_reduce3_f64) ;  /* 0xffffffbc08b47950 */ /* 0x000fec0003c3ffff */
.L_x_320:
        /* <DEDUP_REMOVED lines=13> */
.L_x_3184:


//--------------------- .text.contiguous_reduce22_f64 --------------------------
	.section	.text.contiguous_reduce22_f64,"ax",@progbits
	.align	128
        .global         contiguous_reduce22_f64
        .type           contiguous_reduce22_f64,@function
        .size           contiguous_reduce22_f64,(.L_x_3257 - contiguous_reduce22_f64)
        .other          contiguous_reduce22_f64,@"STO_CUDA_ENTRY STV_DEFAULT"
contiguous_reduce22_f64:
.text.contiguous_reduce22_f64:
[----:B------:R-:W-:Y:S01]  /*0000*/  LDC R1, c[0x0][0x37c] ;  /* 0x0000df00ff017b82 */ /* 0x000fe20000000800 */
[----:B------:R-:W0:Y:S07]  /*0010*/  S2R R0, SR_TID.X ;  /* 0x0000000000007919 */ /* 0x000e2e0000002100 */
[----:B------:R-:W1:Y:S01]  /*0020*/  S2UR UR6, SR_CTAID.X ;  /* 0x00000000000679c3 */ /* 0x000e620000002500 */
[----:B------:R-:W2:Y:S01]  /*0030*/  LDCU.64 UR8, c[0x0][0x390] ;  /* 0x00007200ff0877ac */ /* 0x000ea20008000a00 */
[----:B------:R-:W3:Y:S06]  /*0040*/  LDCU.64 UR12, c[0x0][0x358] ;  /* 0x00006b00ff0c77ac */ /* 0x000eec0008000a00 */
[----:B------:R-:W1:Y:S02]  /*0050*/  LDC R3, c[0x0][0x360] ;  /* 0x0000d800ff037b82 */ /* 0x000e640000000800 */
[----:B-1----:R-:W-:-:S04]  /*0060*/  IMAD R5, R3, UR6, RZ ;  /* 0x0000000603057c24 */ /* 0x002fc8000f8e02ff */
[----:B0-----:R-:W-:-:S04]  /*0070*/  IMAD R4, R5, 0x2, R0 ;  /* 0x0000000205047824 */ /* 0x001fc800078e0200 */
[----:B------:R-:W-:-:S05]  /*0080*/  IMAD.IADD R8, R4, 0x1, R3 ;  /* 0x0000000104087824 */ /* 0x000fca00078e0203 */
[----:B--2---:R-:W-:-:S04]  /*0090*/  ISETP.GE.U32.AND P0, PT, R8, UR8, PT ;  /* 0x0000000808007c0c */ /* 0x004fc8000bf06070 */
[----:B------:R-:W-:-:S13]  /*00a0*/  ISETP.GE.U32.AND.EX P0, PT, RZ, UR9, PT, P0 ;  /* 0x00000009ff007c0c */ /* 0x000fda000bf06100 */
[----:B------:R-:W0:Y:S01]  /*00b0*/  @!P0 S2R R11, SR_CTAID.Y ;  /* 0x00000000000b8919 */ /* 0x000e220000002600 */
[----:B------:R-:W1:Y:S01]  /*00c0*/  @!P0 LDC.64 R14, c[0x0][0x388] ;  /* 0x0000e200ff0e8b82 */ /* 0x000e620000000a00 */
[----:B------:R-:W-:Y:S02]  /*00d0*/  @!P0 IMAD.MOV.U32 R9, RZ, RZ, RZ ;  /* 0x000000ffff098224 */ /* 0x000fe400078e00ff */
[----:B------:R-:W-:Y:S02]  /*00e0*/  @!P0 IMAD.MOV.U32 R5, RZ, RZ, RZ ;  /* 0x000000ffff058224 */ /* 0x000fe400078e00ff */
[----:B0-----:R-:W-:-:S04]  /*00f0*/  @!P0 IMAD.WIDE.U32 R6, R11, UR8, R4 ;  /* 0x000000080b068c25 */ /* 0x001fc8000f8e0004 */
[C---:B------:R-:W-:Y:S01]  /*0100*/  @!P0 IMAD R13, R11.reuse, UR9, RZ ;  /* 0x000000090b0d8c24 */ /* 0x040fe2000f8e02ff */
[----:B-1----:R-:W-:Y:S01]  /*0110*/  @!P0 LEA R10, P1, R6, R14, 0x3 ;  /* 0x0000000e060a8211 */ /* 0x002fe200078218ff */
[----:B------:R-:W-:-:S04]  /*0120*/  @!P0 IMAD.WIDE.U32 R8, R11, UR8, R8 ;  /* 0x000000080b088c25 */ /* 0x000fc8000f8e0008 */
[----:B------:R-:W-:Y:S01]  /*0130*/  @!P0 IMAD.IADD R7, R7, 0x1, R13 ;  /* 0x0000000107078824 */ /* 0x000fe200078e020d */
[----:B------:R-:W-:Y:S01]  /*0140*/  @!P0 LEA R12, P2, R8, R14, 0x3 ;  /* 0x0000000e080c8211 */ /* 0x000fe200078418ff */
[----:B------:R-:W-:-:S03]  /*0150*/  @!P0 IMAD.IADD R2, R13, 0x1, R9 ;  /* 0x000000010d028824 */ /* 0x000fc600078e0209 */
[-C--:B------:R-:W-:Y:S02]  /*0160*/  @!P0 LEA.HI.X R11, R6, R15.reuse, R7, 0x3, P1 ;  /* 0x0000000f060b8211 */ /* 0x080fe400008f1c07 */
[----:B------:R-:W-:-:S03]  /*0170*/  @!P0 LEA.HI.X R13, R8, R15, R2, 0x3, P2 ;  /* 0x0000000f080d8211 */ /* 0x000fc600010f1c02 */
[----:B---3--:R-:W2:Y:S04]  /*0180*/  @!P0 LDG.E.64 R6, desc[UR12][R10.64] ;  /* 0x0000000c0a068981 */ /* 0x008ea8000c1e1b00 */
[----:B------:R-:W2:Y:S01]  /*0190*/  @!P0 LDG.E.64 R8, desc[UR12][R12.64] ;  /* 0x0000000c0c088981 */ /* 0x000ea2000c1e1b00 */
[----:B------:R-:W0:Y:S01]  /*01a0*/  S2UR UR5, SR_CgaCtaId ;  /* 0x00000000000579c3 */ /* 0x000e220000008800 */
[----:B------:R-:W-:Y:S01]  /*01b0*/  UMOV UR4, 0x400 ;  /* 0x0000040000047882 */ /* 0x000fe20000000000 */
[----:B------:R-:W-:Y:S01]  /*01c0*/  BSSY.RECONVERGENT B0, `(.L_x_321) ;  /* 0x0000015000007945 */ /* 0x000fe20003800200 */
[----:B------:R-:W-:Y:S02]  /*01d0*/  ISETP.GE.U32.AND P1, PT, R3, 0x42, PT ;  /* 0x000000420300780c */ /* 0x000fe40003f26070 */
[----:B------:R-:W-:Y:S01]  /*01e0*/  ISETP.GT.U32.AND P2, PT, R0, 0x1f, PT ;  /* 0x0000001f0000780c */ /* 0x000fe20003f44070 */
[----:B0-----:R-:W-:-:S06]  /*01f0*/  ULEA UR4, UR5, UR4, 0x18 ;  /* 0x0000000405047291 */ /* 0x001fcc000f8ec0ff */
[----:B------:R-:W-:-:S05]  /*0200*/  LEA R2, R0, UR4, 0x3 ;  /* 0x0000000400027c11 */ /* 0x000fca000f8e18ff */
[----:B------:R0:W-:Y:S01]  /*0210*/  STS.64 [R2], RZ ;  /* 0x000000ff02007388 */ /* 0x0001e20000000a00 */
[----:B--2---:R-:W-:-:S07]  /*0220*/  @!P0 DADD R6, |R6|, |R8| ;  /* 0x0000000006068229 */ /* 0x004fce0000000608 */
[----:B------:R0:W-:Y:S01]  /*0230*/  @!P0 STS.64 [R2], R6 ;  /* 0x0000000602008388 */ /* 0x0001e20000000a00 */
[----:B------:R-:W-:Y:S05]  /*0240*/  @!P0 BRA `(.L_x_322) ;  /* 0x0000000000308947 */ /* 0x000fea0003800000 */
[----:B------:R-:W-:-:S04]  /*0250*/  ISETP.GE.U32.AND P0, PT, R4, UR8, PT ;  /* 0x0000000804007c0c */ /* 0x000fc8000bf06070 */
[----:B------:R-:W-:-:S13]  /*0260*/  ISETP.GE.U32.AND.EX P0, PT, RZ, UR9, PT, P0 ;  /* 0x00000009ff007c0c */ /* 0x000fda000bf06100 */
[----:B------:R-:W-:Y:S05]  /*0270*/  @P0 BRA `(.L_x_322) ;  /* 0x0000000000240947 */ /* 0x000fea0003800000 */
[----:B0-----:R-:W0:Y:S01]  /*0280*/  S2R R7, SR_CTAID.Y ;  /* 0x0000000000077919 */ /* 0x001e220000002600 */
[----:B------:R-:W1:Y:S01]  /*0290*/  LDCU.64 UR4, c[0x0][0x388] ;  /* 0x00007100ff0477ac */ /* 0x000e620008000a00 */
[----:B------:R-:W-:Y:S02]  /*02a0*/  IMAD.MOV.U32 R5, RZ, RZ, RZ ;  /* 0x000000ffff057224 */ /* 0x000fe400078e00ff */
[----:B0-----:R-:W-:-:S04]  /*02b0*/  IMAD.WIDE.U32 R4, R7, UR8, R4 ;  /* 0x0000000807047c25 */ /* 0x001fc8000f8e0004 */
[----:B------:R-:W-:Y:S01]  /*02c0*/  IMAD R7, R7, UR9, R5 ;  /* 0x0000000907077c24 */ /* 0x000fe2000f8e0205 */
[----:B-1----:R-:W-:-:S04]  /*02d0*/  LEA R6, P0, R4, UR4, 0x3 ;  /* 0x0000000404067c11 */ /* 0x002fc8000f8018ff */
[----:B------:R-:W-:-:S06]  /*02e0*/  LEA.HI.X R7, R4, UR5, R7, 0x3, P0 ;  /* 0x0000000504077c11 */ /* 0x000fcc00080f1c07 */
[----:B------:R-:W2:Y:S04]  /*02f0*/  LDG.E.64 R6, desc[UR12][R6.64] ;  /* 0x0000000c06067981 */ /* 0x000ea8000c1e1b00 */
[----:B--2---:R1:W-:Y:S02]  /*0300*/  STS.64 [R2], R6 ;  /* 0x0000000602007388 */ /* 0x0043e40000000a00 */
.L_x_322:
[----:B------:R-:W-:Y:S05]  /*0310*/  BSYNC.RECONVERGENT B0 ;  /* 0x0000000000007941 */ /* 0x000fea0003800200 */
.L_x_321:
[----:B------:R-:W-:Y:S06]  /*0320*/  BAR.SYNC.DEFER_BLOCKING 0x0 ;  /* 0x0000000000007b1d */ /* 0x000fec0000010000 */
[----:B------:R-:W-:Y:S05]  /*0330*/  @!P1 BRA `(.L_x_323) ;  /* 0x00000000002c9947 */ /* 0x000fea0003800000 */
.L_x_324:
[----:B------:R-:W-:-:S04]  /*0340*/  SHF.R.U32.HI R9, RZ, 0x1, R3 ;  /* 0x00000001ff097819 */ /* 0x000fc80000011603 */
[----:B------:R-:W-:-:S13]  /*0350*/  ISETP.GE.U32.AND P0, PT, R0, R9, PT ;  /* 0x000000090000720c */ /* 0x000fda0003f06070 */
[----:B01----:R-:W-:Y:S01]  /*0360*/  @!P0 IMAD R6, R9, 0x8, R2 ;  /* 0x0000000809068824 */ /* 0x003fe200078e0202 */
[----:B------:R-:W-:Y:S05]  /*0370*/  @!P0 LDS.64 R4, [R2] ;  /* 0x0000000002048984 */ /* 0x000fea0000000a00 */
[----:B------:R-:W0:Y:S02]  /*0380*/  @!P0 LDS.64 R6, [R6] ;  /* 0x0000000006068984 */ /* 0x000e240000000a00 */
[----:B0-----:R-:W-:-:S07]  /*0390*/  @!P0 DADD R4, |R4|, |R6| ;  /* 0x0000000004048229 */ /* 0x001fce0000000606 */
[----:B------:R2:W-:Y:S01]  /*03a0*/  @!P0 STS.64 [R2], R4 ;  /* 0x0000000402008388 */ /* 0x0005e20000000a00 */
[----:B------:R-:W-:Y:S01]  /*03b0*/  BAR.SYNC.DEFER_BLOCKING 0x0 ;  /* 0x0000000000007b1d */ /* 0x000fe20000010000 */
[----:B------:R-:W-:Y:S01]  /*03c0*/  ISETP.GT.U32.AND P0, PT, R3, 0x83, PT ;  /* 0x000000830300780c */ /* 0x000fe20003f04070 */
[----:B------:R-:W-:-:S12]  /*03d0*/  IMAD.MOV.U32 R3, RZ, RZ, R9 ;  /* 0x000000ffff037224 */ /* 0x000fd800078e0009 */
[----:B--2---:R-:W-:Y:S05]  /*03e0*/  @P0 BRA `(.L_x_324) ;  /* 0xfffffffc00d40947 */ /* 0x004fea000383ffff */
.L_x_323:
[----:B------:R-:W-:Y:S05]  /*03f0*/  @P2 EXIT ;  /* 0x000000000000294d */ /* 0x000fea0003800000 */
[----:B------:R-:W-:Y:S01]  /*0400*/  LDS.64 R4, [R2] ;  /* 0x0000000002047984 */ /* 0x000fe20000000a00 */
[----:B------:R-:W-:-:S03]  /*0410*/  ISETP.NE.AND P0, PT, R0, RZ, PT ;  /* 0x000000ff0000720c */ /* 0x000fc60003f05270 */
[----:B01----:R-:W0:Y:S02]  /*0420*/  LDS.64 R6, [R2+0x100] ;  /* 0x0001000002067984 */ /* 0x003e240000000a00 */
[----:B0-----:R-:W-:-:S07]  /*0430*/  DADD R4, |R4|, |R6| ;  /* 0x0000000004047229 */ /* 0x001fce0000000606 */
[----:B------:R-:W-:Y:S04]  /*0440*/  STS.64 [R2], R4 ;  /* 0x0000000402007388 */ /* 0x000fe80000000a00 */
[----:B------:R-:W-:Y:S04]  /*0450*/  LDS.64 R6, [R2] ;  /* 0x0000000002067984 */ /* 0x000fe80000000a00 */
[----:B------:R-:W0:Y:S02]  /*0460*/  LDS.64 R8, [R2+0x80] ;  /* 0x0000800002087984 */ /* 0x000e240000000a00 */
        /* <DEDUP_REMOVED lines=17> */
[----:B------:R0:W-:Y:S01]  /*0580*/  STS.64 [R2], R6 ;  /* 0x0000000602007388 */ /* 0x0001e20000000a00 */
        /* <DEDUP_REMOVED lines=8> */
[----:B0-----:R-:W0:Y:S01]  /*0610*/  LDS.64 R2, [UR4] ;  /* 0x00000004ff027984 */ /* 0x001e220008000a00 */
[----:B------:R-:W-:Y:S02]  /*0620*/  UMOV UR4, UR6 ;  /* 0x0000000600047c82 */ /* 0x000fe40008000000 */
[----:B--2---:R-:W-:-:S04]  /*0630*/  UIMAD.WIDE.U32 UR4, UR7, UR8, UR4 ;  /* 0x00000008070472a5 */ /* 0x004fc8000f8e0004 */
[----:B------:R-:W-:Y:S02]  /*0640*/  UIMAD UR7, UR7, UR9, UR5 ;  /* 0x00000009070772a4 */ /* 0x000fe4000f8e0205 */
[----:B---3--:R-:W-:-:S04]  /*0650*/  ULEA UR5, UP0, UR4, UR10, 0x3 ;  /* 0x0000000a04057291 */ /* 0x008fc8000f8018ff */
[----:B------:R-:W-:Y:S02]  /*0660*/  ULEA.HI.X UR4, UR4, UR11, UR7, 0x3, UP0 ;  /* 0x0000000b04047291 */ /* 0x000fe400080f1c07 */
[----:B------:R-:W-:-:S04]  /*0670*/  IMAD.U32 R4, RZ, RZ, UR5 ;  /* 0x00000005ff047e24 */ /* 0x000fc8000f8e00ff */
[----:B------:R-:W-:-:S05]  /*0680*/  IMAD.U32 R5, RZ, RZ, UR4 ;  /* 0x00000004ff057e24 */ /* 0x000fca000f8e00ff */
[----:B0-----:R-:W-:Y:S01]  /*0690*/  STG.E.64 desc[UR12][R4.64], R2 ;  /* 0x0000000204007986 */ /* 0x001fe2000c101b0c */
[----:B------:R-:W-:Y:S05]  /*06a0*/  EXIT ;  /* 0x000000000000794d */ /* 0x000fea0003800000 */
.L_x_325:
        /* <DEDUP_REMOVED lines=13> */
.L_x_3257:


//--------------------- .text.contiguous_reduce2_f64 --------------------------
	.section	.text.contiguous_reduce2_f64,"ax",@progbits
	.align	128
        .global         contiguous_reduce2_f64
        .type           contiguous_reduce2_f64,@function
        .size           contiguous_reduce2_f64,(.L_x_3186 - contiguous_reduce2_f64)
        .other          contiguous_reduce2_f64,@"STO_CUDA_ENTRY STV_DEFAULT"
contiguous_reduce2_f64:
.text.contiguous_reduce2_f64:
        /* <DEDUP_REMOVED lines=8> */
[----:B------:R-:W4:Y:S08]  /*0080*/  S2UR UR5, SR_CgaCtaId ;  /* 0x00000000000579c3 */ /* 0x000f300000008800 */
[----:B------:R-:W5:Y:S01]  /*0090*/  LDC R11, c[0x0][0x3a0] ;  /* 0x0000e800ff0b7b82 */ /* 0x000f620000000800 */
[----:B-1----:R-:W-:-:S05]  /*00a0*/  IMAD R7, R2, UR6, RZ ;  /* 0x0000000602077c24 */ /* 0x002fca000f8e02ff */
[----:B0-----:R-:W-:Y:S01]  /*00b0*/  LEA R6, R7, R0, 0x1 ;  /* 0x0000000007067211 */ /* 0x001fe200078e08ff */
[----:B----4-:R-:W-:-:S04]  /*00c0*/  ULEA UR4, UR5, UR4, 0x18 ;  /* 0x0000000405047291 */ /* 0x010fc8000f8ec0ff */
[----:B------:R-:W-:Y:S02]  /*00d0*/  IMAD.IADD R20, R6, 0x1, R2 ;  /* 0x0000000106147824 */ /* 0x000fe400078e0202 */
[----:B------:R-:W-:-:S03]  /*00e0*/  LEA R3, R0, UR4, 0x3 ;  /* 0x0000000400037c11 */ /* 0x000fc6000f8e18ff */
[----:B--2---:R-:W-:Y:S02]  /*00f0*/  ISETP.GE.U32.AND P0, PT, R20, UR8, PT ;  /* 0x0000000814007c0c */ /* 0x004fe4000bf06070 */
[----:B-----5:R-:W-:Y:S01]  /*0100*/  IADD3 R10, PT, PT, R11, -0x1, RZ ;  /* 0xffffffff0b0a7810 */ /* 0x020fe20007ffe0ff */
[----:B------:R-:W0:Y:S01]  /*0110*/  LDCU.64 UR4, c[0x0][0x388] ;  /* 0x00007100ff0477ac */ /* 0x000e220008000a00 */
[----:B------:R1:W-:Y:S01]  /*0120*/  STS.64 [R3], RZ ;  /* 0x000000ff03007388 */ /* 0x0003e20000000a00 */
[----:B------:R-:W-:Y:S02]  /*0130*/  ISETP.GE.U32.AND.EX P0, PT, RZ, UR9, PT, P0 ;  /* 0x00000009ff007c0c */ /* 0x000fe4000bf06100 */
[----:B0-----:R-:W-:Y:S01]  /*0140*/  MOV R8, UR4 ;  /* 0x0000000400087c02 */ /* 0x001fe20008000f00 */
[----:B------:R-:W-:-:S10]  /*0150*/  IMAD.U32 R9, RZ, RZ, UR5 ;  /* 0x00000005ff097e24 */ /* 0x000fd4000f8e00ff */
[----:B-1-3--:R-:W-:Y:S05]  /*0160*/  @P0 BRA `(.L_x_327) ;  /* 0x0000002c00a40947 */ /* 0x00afea0003800000 */
        /* <DEDUP_REMOVED lines=12> */
[----:B------:R-:W-:Y:S01]  /*0230*/  IMAD.IADD R9, R9, 0x1, R21 ;  /* 0x0000000109097824 */ /* 0x000fe200078e0215 */
[----:B------:R-:W-:Y:S02]  /*0240*/  CS2R R22, SRZ ;  /* 0x0000000000167805 */ /* 0x000fe4000001ff00 */
[----:B------:R-:W-:Y:S02]  /*0250*/  CS2R R4, SRZ ;  /* 0x0000000000047805 */ /* 0x000fe4000001ff00 */
[----:B------:R-:W-:-:S13]  /*0260*/  ISETP.GE.U32.AND P0, PT, R8, 0x3, PT ;  /* 0x000000030800780c */ /* 0x000fda0003f06070 */
[----:B------:R-:W-:Y:S05]  /*0270*/  @!P0 BRA `(.L_x_329) ;  /* 0x0000001800a48947 */ /* 0x000fea0003800000 */
[----:B------:R-:W0:Y:S01]  /*0280*/  LDC.64 R18, c[0x0][0x390] ;  /* 0x0000e400ff127b82 */ /* 0x000e220000000a00 */
[C---:B------:R-:W-:Y:S02]  /*0290*/  LOP3.LUT R10, R11.reuse, 0xfffffffc, RZ, 0xc0, !PT ;  /* 0xfffffffc0b0a7812 */ /* 0x040fe400078ec0ff */
[----:B------:R-:W-:Y:S02]  /*02a0*/  CS2R R22, SRZ ;  /* 0x0000000000167805 */ /* 0x000fe4000001ff00 */
[----:B------:R-:W-:Y:S01]  /*02b0*/  IADD3 R8, PT, PT, R11, -0x2, RZ ;  /* 0xfffffffe0b087810 */ /* 0x000fe20007ffe0ff */
[----:B------:R-:W-:Y:S02]  /*02c0*/  IMAD.MOV R10, RZ, RZ, -R10 ;  /* 0x000000ffff0a7224 */ /* 0x000fe400078e0a0a */
[----:B------:R-:W1:Y:S05]  /*02d0*/  LDC.64 R16, c[0x0][0x398] ;  /* 0x0000e600ff107b82 */ /* 0x000e6a0000000a00 */
.L_x_354:
        /* <DEDUP_REMOVED lines=15> */
[----:B------:R0:W2:Y:S02]  /*03d0*/  F2I.FTZ.U32.TRUNC.NTZ R13, R12 ;  /* 0x0000000c000d7305 */ /* 0x0000a4000021f000 */
[----:B0-----:R-:W-:Y:S01]  /*03e0*/  MOV R12, RZ ;  /* 0x000000ff000c7202 */ /* 0x001fe20000000f00 */
[----:B--2---:R-:W-:-:S04]  /*03f0*/  IMAD R11, R11, R13, RZ ;  /* 0x0000000d0b0b7224 */ /* 0x004fc800078e02ff */
[----:B------:R-:W-:-:S06]  /*0400*/  IMAD.HI.U32 R13, R13, R11, R12 ;  /* 0x0000000b0d0d7227 */ /* 0x000fcc00078e000c */
[----:B------:R-:W-:-:S04]  /*0410*/  IMAD.HI.U32 R36, R13, R6, RZ ;  /* 0x000000060d247227 */ /* 0x000fc800078e00ff */
[----:B------:R-:W-:Y:S02]  /*0420*/  HFMA2 R13, -RZ, RZ, 0, 0 ;  /* 0x00000000ff0d7431 */ /* 0x000fe400000001ff */
        /* <DEDUP_REMOVED lines=11> */
.L_x_331:
[----:B------:R-:W-:Y:S01]  /*04e0*/  MOV R26, R6 ;  /* 0x00000006001a7202 */ /* 0x000fe20000000f00 */
[----:B------:R-:W-:Y:S01]  /*04f0*/  IMAD.MOV.U32 R13, RZ, RZ, R7 ;  /* 0x000000ffff0d7224 */ /* 0x000fe200078e0007 */
[----:B------:R-:W-:Y:S01]  /*0500*/  MOV R14, R34 ;  /* 0x00000022000e7202 */ /* 0x000fe20000000f00 */
[----:B------:R-:W-:Y:S01]  /*0510*/  IMAD.MOV.U32 R11, RZ, RZ, R35 ;  /* 0x000000ffff0b7224 */ /* 0x000fe200078e0023 */
[----:B------:R-:W-:-:S07]  /*0520*/  MOV R12, 0x540 ;  /* 0x00000540000c7802 */ /* 0x000fce0000000f00 */
[----:B-1----:R-:W-:Y:S05]  /*0530*/  CALL.REL.NOINC `($__internal_8_$__cuda_sm20_div_s64) ;  /* 0x0000006400587944 */ /* 0x002fea0003c00000 */
[----:B------:R-:W-:Y:S01]  /*0540*/  IADD3 R13, P0, PT, RZ, -R24, RZ ;  /* 0x80000018ff0d7210 */ /* 0x000fe20007f1e0ff */
[----:B------:R-:W-:Y:S01]  /*0550*/  IMAD.MOV.U32 R36, RZ, RZ, R24 ;  /* 0x000000ffff247224 */ /* 0x000fe200078e0018 */
[-C--:B------:R-:W-:Y:S02]  /*0560*/  MOV R37, R25.reuse ;  /* 0x0000001900257202 */ /* 0x080fe40000000f00 */
[----:B------:R-:W-:Y:S01]  /*0570*/  IADD3.X R11, PT, PT, RZ, ~R25, RZ, P0, !PT ;  /* 0x80000019ff0b7210 */ /* 0x000fe200007fe4ff */
[----:B------:R-:W-:-:S04]  /*0580*/  IMAD.WIDE.U32 R6, R34, R13, R6 ;  /* 0x0000000d22067225 */ /* 0x000fc800078e0006 */
[----:B------:R-:W-:Y:S02]  /*0590*/  IMAD R11, R11, R34, RZ ;  /* 0x000000220b0b7224 */ /* 0x000fe400078e02ff */
[----:B------:R-:W-:Y:S02]  /*05a0*/  IMAD.MOV.U32 R43, RZ, RZ, R6 ;  /* 0x000000ffff2b7224 */ /* 0x000fe400078e0006 */
[----:B------:R-:W-:-:S05]  /*05b0*/  IMAD R11, R35, R13, R11 ;  /* 0x0000000d230b7224 */ /* 0x000fca00078e020b */
[----:B------:R-:W-:-:S07]  /*05c0*/  IADD3 R13, PT, PT, R7, R11, RZ ;  /* 0x0000000b070d7210 */ /* 0x000fce0007ffe0ff */
.L_x_332:
[----:B------:R-:W-:Y:S05]  /*05d0*/  BSYNC.RECONVERGENT B1 ;  /* 0x0000000000017941 */ /* 0x000fea0003800200 */
.L_x_330:
[----:B-1----:R-:W-:-:S06]  /*05e0*/  IMAD.WIDE.U32 R6, R15, 0x8, R16 ;  /* 0x000000080f067825 */ /* 0x002fcc00078e0010 */
        /* <DEDUP_REMOVED lines=33> */
.L_x_334:
[----:B------:R-:W-:Y:S01]  /*0800*/  IMAD.MOV.U32 R26, RZ, RZ, R20 ;  /* 0x000000ffff1a7224 */ /* 0x000fe200078e0014 */
[----:B------:R-:W-:Y:S01]  /*0810*/  MOV R13, R9 ;  /* 0x00000009000d7202 */ /* 0x000fe20000000f00 */
[----:B------:R-:W-:Y:S01]  /*0820*/  IMAD.MOV.U32 R14, RZ, RZ, R34 ;  /* 0x000000ffff0e7224 */ /* 0x000fe200078e0022 */
[----:B------:R-:W-:Y:S02]  /*0830*/  MOV R11, R35 ;  /* 0x00000023000b7202 */ /* 0x000fe40000000f00 */
[----:B------:R-:W-:-:S07]  /*0840*/  MOV R12, 0x860 ;  /* 0x00000860000c7802 */ /* 0x000fce0000000f00 */
[----:B------:R-:W-:Y:S05]  /*0850*/  CALL.REL.NOINC `($__internal_8_$__cuda_sm20_div_s64) ;  /* 0x0000006000907944 */ /* 0x000fea0003c00000 */
[----:B------:R-:W-:Y:S02]  /*0860*/  IADD3 R11, P0, PT, RZ, -R24, RZ ;  /* 0x80000018ff0b7210 */ /* 0x000fe40007f1e0ff */
[----:B------:R-:W-:-:S03]  /*0870*/  MOV R21, R9 ;  /* 0x0000000900157202 */ /* 0x000fc60000000f00 */
[----:B------:R-:W-:-:S04]  /*0880*/  IMAD.X R13, RZ, RZ, ~R25, P0 ;  /* 0x000000ffff0d7224 */ /* 0x000fc800000e0e19 */
[----:B------:R-:W-:Y:S02]  /*0890*/  IMAD R4, R13, R34, RZ ;  /* 0x000000220d047224 */ /* 0x000fe400078e02ff */
[----:B------:R-:W-:Y:S01]  /*08a0*/  IMAD.WIDE.U32 R12, R34, R11, R20 ;  /* 0x0000000b220c7225 */ /* 0x000fe200078e0014 */
[----:B------:R-:W-:-:S03]  /*08b0*/  MOV R34, R24 ;  /* 0x0000001800227202 */ /* 0x000fc60000000f00 */
[----:B------:R-:W-:Y:S02]  /*08c0*/  IMAD R9, R35, R11, R4 ;  /* 0x0000000b23097224 */ /* 0x000fe400078e0204 */
[----:B------:R-:W-:Y:S02]  /*08d0*/  IMAD.MOV.U32 R35, RZ, RZ, R25 ;  /* 0x000000ffff237224 */ /* 0x000fe400078e0019 */
[----:B------:R-:W-:-:S07]  /*08e0*/  IMAD.IADD R9, R9, 0x1, R13 ;  /* 0x0000000109097824 */ /* 0x000fce00078e020d */
.L_x_335:
[----:B------:R-:W-:Y:S05]  /*08f0*/  BSYNC.RECONVERGENT B1 ;  /* 0x0000000000017941 */ /* 0x000fea0003800200 */
.L_x_333:
[----:B------:R-:W-:-:S06]  /*0900*/  IMAD.WIDE.U32 R20, R8, 0x8, R18 ;  /* 0x0000000808147825 */ /* 0x000fcc00078e0012 */
        /* <DEDUP_REMOVED lines=32> */
.L_x_337:
[----:B------:R-:W-:Y:S01]  /*0b10*/  IMAD.MOV.U32 R26, RZ, RZ, R36 ;  /* 0x000000ffff1a7224 */ /* 0x000fe200078e0024 */
[----:B------:R-:W-:Y:S01]  /*0b20*/  MOV R13, R37 ;  /* 0x00000025000d7202 */ /* 0x000fe20000000f00 */
[----:B------:R-:W-:Y:S01]  /*0b30*/  IMAD.MOV.U32 R14, RZ, RZ, R20 ;  /* 0x000000ffff0e7224 */ /* 0x000fe200078e0014 */
[----:B------:R-:W-:Y:S02]  /*0b40*/  MOV R11, R21 ;  /* 0x00000015000b7202 */ /* 0x000fe40000000f00 */
[----:B------:R-:W-:-:S07]  /*0b50*/  MOV R12, 0xb70 ;  /* 0x00000b70000c7802 */ /* 0x000fce0000000f00 */
[----:B------:R-:W-:Y:S05]  /*0b60*/  CALL.REL.NOINC `($__internal_8_$__cuda_sm20_div_s64) ;  /* 0x0000005c00cc7944 */ /* 0x000fea0003c00000 */
        /* <DEDUP_REMOVED lines=10> */
.L_x_338:
[----:B------:R-:W-:Y:S05]  /*0c10*/  BSYNC.RECONVERGENT B1 ;  /* 0x0000000000017941 */ /* 0x000fea0003800200 */
.L_x_336:
        /* <DEDUP_REMOVED lines=35> */
.L_x_340:
[----:B------:R-:W-:Y:S01]  /*0e50*/  MOV R26, R34 ;  /* 0x00000022001a7202 */ /* 0x000fe20000000f00 */
[----:B------:R-:W-:Y:S01]  /*0e60*/  IMAD.MOV.U32 R13, RZ, RZ, R35 ;  /* 0x000000ffff0d7224 */ /* 0x000fe200078e0023 */
[----:B------:R-:W-:Y:S01]  /*0e70*/  MOV R14, R20 ;  /* 0x00000014000e7202 */ /* 0x000fe20000000f00 */
[----:B------:R-:W-:Y:S01]  /*0e80*/  IMAD.MOV.U32 R11, RZ, RZ, R21 ;  /* 0x000000ffff0b7224 */ /* 0x000fe200078e0015 */
[----:B------:R-:W-:-:S07]  /*0e90*/  MOV R12, 0xeb0 ;  /* 0x00000eb0000c7802 */ /* 0x000fce0000000f00 */
[----:B------:R-:W-:Y:S05]  /*0ea0*/  CALL.REL.NOINC `($__internal_8_$__cuda_sm20_div_s64) ;  /* 0x0000005800fc7944 */ /* 0x000fea0003c00000 */
        /* <DEDUP_REMOVED lines=11> */
.L_x_341:
[----:B------:R-:W-:Y:S05]  /*0f60*/  BSYNC.RECONVERGENT B1 ;  /* 0x0000000000017941 */ /* 0x000fea0003800200 */
.L_x_339:
[----:B------:R-:W-:-:S04]  /*0f70*/  VIADD R9, R8, 0xffffffff ;  /* 0xffffffff08097836 */ /* 0x000fc80000000000 */
[----:B------:R-:W-:-:S06]  /*0f80*/  IMAD.WIDE.U32 R20, R9, 0x8, R18 ;  /* 0x0000000809147825 */ /* 0x000fcc00078e0012 */
[----:B------:R-:W2:Y:S01]  /*0f90*/  LDG.E.64 R20, desc[UR12][R20.64] ;  /* 0x0000000c14147981 */ /* 0x000ea2000c1e1b00 */
[----:B------:R-:W-:Y:S01]  /*0fa0*/  MOV R6, R22 ;  /* 0x0000001600067202 */ /* 0x000fe20000000f00 */
[----:B------:R-:W-:Y:S01]  /*0fb0*/  IMAD R13, R13, R40, RZ ;  /* 0x000000280d0d7224 */ /* 0x000fe200078e02ff */
[----:B------:R-:W-:Y:S03]  /*0fc0*/  BSSY.RECONVERGENT B1, `(.L_x_342) ;  /* 0x000002f000017945 */ /* 0x000fe60003800200 */
        /* <DEDUP_REMOVED lines=30> */
.L_x_343:
        /* <DEDUP_REMOVED lines=16> */
.L_x_344:
[----:B------:R-:W-:Y:S05]  /*12b0*/  BSYNC.RECONVERGENT B1 ;  /* 0x0000000000017941 */ /* 0x000fea0003800200 */
.L_x_342:
        /* <DEDUP_REMOVED lines=35> */
.L_x_346:
        /* <DEDUP_REMOVED lines=17> */
.L_x_347:
[----:B------:R-:W-:Y:S05]  /*1600*/  BSYNC.RECONVERGENT B1 ;  /* 0x0000000000017941 */ /* 0x000fea0003800200 */
.L_x_345:
        /* <DEDUP_REMOVED lines=20> */
[----:B------:R-:W-:-:S04]  /*1750*/  IMAD.HI.U32 R7, R7, R11, R6 ;  /* 0x0000000b07077227 */ /* 0x000fc800078e0006 */
[----:B------:R-:W-:Y:S02]  /*1760*/  IMAD.MOV.U32 R11, RZ, RZ, RZ ;  /* 0x000000ffff0b7224 */ /* 0x000fe400078e00ff */
        /* <DEDUP_REMOVED lines=13> */
.L_x_349:
        /* <DEDUP_REMOVED lines=10> */
[----:B------:R-:W-:Y:S01]  /*18e0*/  IADD3.X R7, PT, PT, RZ, ~R25, RZ, P0, !PT ;  /* 0x80000019ff077210 */ /* 0x000fe200007fe4ff */
[----:B------:R-:W-:-:S04]  /*18f0*/  IMAD.WIDE.U32 R12, R20, R11, R12 ;  /* 0x0000000b140c7225 */ /* 0x000fc800078e000c */
[----:B------:R-:W-:-:S04]  /*1900*/  IMAD R7, R7, R20, RZ ;  /* 0x0000001407077224 */ /* 0x000fc800078e02ff */
[----:B------:R-:W-:-:S05]  /*1910*/  IMAD R7, R21, R11, R7 ;  /* 0x0000000b15077224 */ /* 0x000fca00078e0207 */
[----:B------:R-:W-:Y:S01]  /*1920*/  IADD3 R11, PT, PT, R13, R7, RZ ;  /* 0x000000070d0b7210 */ /* 0x000fe20007ffe0ff */
[----:B------:R-:W-:-:S07]  /*1930*/  IMAD.MOV.U32 R7, RZ, RZ, R25 ;  /* 0x000000ffff077224 */ /* 0x000fce00078e0019 */
.L_x_350:
[----:B------:R-:W-:Y:S05]  /*1940*/  BSYNC.RECONVERGENT B1 ;  /* 0x0000000000017941 */ /* 0x000fea0003800200 */
.L_x_348:
        /* <DEDUP_REMOVED lines=33> */
[----:B------:R-:W-:Y:S01]  /*1b60*/  MOV R20, R11 ;  /* 0x0000000b00147202 */ /* 0x000fe20000000f00 */
[----:B------:R-:W-:Y:S06]  /*1b70*/  BRA `(.L_x_353) ;  /* 0x0000000000407947 */ /* 0x000fec0003800000 */
.L_x_352:
        /* <DEDUP_REMOVED lines=14> */
[----:B------:R-:W-:-:S03]  /*1c60*/  MOV R9, R25 ;  /* 0x0000001900097202 */ /* 0x000fc60000000f00 */
[----:B------:R-:W-:-:S07]  /*1c70*/  IMAD.IADD R13, R11, 0x1, R13 ;  /* 0x000000010b0d7824 */ /* 0x000fce00078e020d */
.L_x_353:
[----:B------:R-:W-:Y:S05]  /*1c80*/  BSYNC.RECONVERGENT B1 ;  /* 0x0000000000017941 */ /* 0x000fea0003800200 */
.L_x_351:
        /* <DEDUP_REMOVED lines=8> */
.L_x_329:
        /* <DEDUP_REMOVED lines=36> */
.L_x_357:
[----:B------:R-:W-:Y:S01]  /*1f50*/  MOV R26, R6 ;  /* 0x00000006001a7202 */ /* 0x000fe20000000f00 */
[----:B------:R-:W-:Y:S01]  /*1f60*/  IMAD.MOV.U32 R13, RZ, RZ, R7 ;  /* 0x000000ffff0d7224 */ /* 0x000fe200078e0007 */
[----:B------:R-:W-:Y:S01]  /*1f70*/  MOV R14, R16 ;  /* 0x00000010000e7202 */ /* 0x000fe20000000f00 */
[----:B------:R-:W-:Y:S01]  /*1f80*/  IMAD.MOV.U32 R11, RZ, RZ, R17 ;  /* 0x000000ffff0b7224 */ /* 0x000fe200078e0011 */
[----:B------:R-:W-:-:S07]  /*1f90*/  MOV R12, 0x1fb0 ;  /* 0x00001fb0000c7802 */ /* 0x000fce0000000f00 */
[----:B------:R-:W-:Y:S05]  /*1fa0*/  CALL.REL.NOINC `($__internal_8_$__cuda_sm20_div_s64) ;  /* 0x0000004800bc7944 */ /* 0x000fea0003c00000 */
[----:B------:R-:W-:-:S04]  /*1fb0*/  IADD3 R13, P0, PT, RZ, -R24, RZ ;  /* 0x80000018ff0d7210 */ /* 0x000fc80007f1e0ff */
[----:B------:R-:W-:Y:S01]  /*1fc0*/  IADD3.X R11, PT, PT, RZ, ~R25, RZ, P0, !PT ;  /* 0x80000019ff0b7210 */ /* 0x000fe200007fe4ff */
[----:B------:R-:W-:-:S04]  /*1fd0*/  IMAD.WIDE.U32 R6, R16, R13, R6 ;  /* 0x0000000d10067225 */ /* 0x000fc800078e0006 */
[----:B------:R-:W-:Y:S02]  /*1fe0*/  IMAD R11, R11, R16, RZ ;  /* 0x000000100b0b7224 */ /* 0x000fe400078e02ff */
[----:B------:R-:W-:Y:S02]  /*1ff0*/  IMAD.MOV.U32 R35, RZ, RZ, R6 ;  /* 0x000000ffff237224 */ /* 0x000fe400078e0006 */
[----:B------:R-:W-:Y:S02]  /*2000*/  IMAD R11, R17, R13, R11 ;  /* 0x0000000d110b7224 */ /* 0x000fe400078e020b */
[----:B------:R-:W-:-:S03]  /*2010*/  IMAD.MOV.U32 R6, RZ, RZ, R24 ;  /* 0x000000ffff067224 */ /* 0x000fc600078e0018 */
[----:B------:R-:W-:Y:S02]  /*2020*/  IADD3 R13, PT, PT, R7, R11, RZ ;  /* 0x0000000b070d7210 */ /* 0x000fe40007ffe0ff */
[----:B------:R-:W-:-:S07]  /*2030*/  MOV R7, R25 ;  /* 0x0000001900077202 */ /* 0x000fce0000000f00 */
.L_x_358:
[----:B------:R-:W-:Y:S05]  /*2040*/  BSYNC.RECONVERGENT B1 ;  /* 0x0000000000017941 */ /* 0x000fea0003800200 */
.L_x_356:
        /* <DEDUP_REMOVED lines=34> */
.L_x_360:
        /* <DEDUP_REMOVED lines=8> */
[-C--:B------:R-:W-:Y:S01]  /*22f0*/  MOV R19, R25.reuse ;  /* 0x0000001900137202 */ /* 0x080fe20000000f00 */
[----:B------:R-:W-:Y:S01]  /*2300*/  IMAD.MOV.U32 R18, RZ, RZ, R24 ;  /* 0x000000ffff127224 */ /* 0x000fe200078e0018 */
[----:B------:R-:W-:-:S05]  /*2310*/  IADD3.X R5, PT, PT, RZ, ~R25, RZ, P0, !PT ;  /* 0x80000019ff057210 */ /* 0x000fca00007fe4ff */
[----:B------:R-:W-:Y:S01]  /*2320*/  IMAD R10, R5, R16, RZ ;  /* 0x00000010050a7224 */ /* 0x000fe200078e02ff */
[----:B------:R-:W-:-:S03]  /*2330*/  MOV R5, R9 ;  /* 0x0000000900057202 */ /* 0x000fc60000000f00 */
[----:B------:R-:W-:-:S04]  /*2340*/  IMAD.WIDE.U32 R4, R16, R11, R4 ;  /* 0x0000000b10047225 */ /* 0x000fc800078e0004 */
[----:B------:R-:W-:Y:S02]  /*2350*/  IMAD R11, R17, R11, R10 ;  /* 0x0000000b110b7224 */ /* 0x000fe400078e020a */
[----:B------:R-:W-:-:S03]  /*2360*/  IMAD.MOV.U32 R9, RZ, RZ, R4 ;  /* 0x000000ffff097224 */ /* 0x000fc600078e0004 */
[----:B------:R-:W-:-:S07]  /*2370*/  IADD3 R11, PT, PT, R11, R5, RZ ;  /* 0x000000050b0b7210 */ /* 0x000fce0007ffe0ff */
.L_x_361:
[----:B------:R-:W-:Y:S05]  /*2380*/  BSYNC.RECONVERGENT B1 ;  /* 0x0000000000017941 */ /* 0x000fea0003800200 */
.L_x_359:
        /* <DEDUP_REMOVED lines=36> */
.L_x_363:
        /* <DEDUP_REMOVED lines=11> */
[----:B------:R-:W-:Y:S02]  /*2680*/  IMAD.MOV.U32 R7, RZ, RZ, R25 ;  /* 0x000000ffff077224 */ /* 0x000fe400078e0019 */
[----:B------:R-:W-:-:S04]  /*2690*/  IMAD.WIDE.U32 R10, R16, R9, R10 ;  /* 0x00000009100a7225 */ /* 0x000fc800078e000a */
[----:B------:R-:W-:-:S04]  /*26a0*/  IMAD R5, R5, R16, RZ ;  /* 0x0000001005057224 */ /* 0x000fc800078e02ff */
[----:B------:R-:W-:-:S05]  /*26b0*/  IMAD R5, R17, R9, R5 ;  /* 0x0000000911057224 */ /* 0x000fca00078e0205 */
[----:B------:R-:W-:-:S07]  /*26c0*/  IADD3 R9, PT, PT, R11, R5, RZ ;  /* 0x000000050b097210 */ /* 0x000fce0007ffe0ff */
.L_x_364:
[----:B------:R-:W-:Y:S05]  /*26d0*/  BSYNC.RECONVERGENT B1 ;  /* 0x0000000000017941 */ /* 0x000fea0003800200 */
.L_x_362:
[----:B------:R-:W0:Y:S02]  /*26e0*/  LDC.64 R38, c[0x0][0x398] ;  /* 0x0000e600ff267b82 */ /* 0x000e240000000a00 */
[----:B0-----:R-:W-:-:S06]  /*26f0*/  IMAD.WIDE.U32 R38, R4, 0x8, R38 ;  /* 0x0000000804267825 */ /* 0x001fcc00078e0026 */
        /* <DEDUP_REMOVED lines=33> */
.L_x_366:
[----:B------:R-:W-:Y:S01]  /*2910*/  MOV R26, R18 ;  /* 0x00000012001a7202 */ /* 0x000fe20000000f00 */
[----:B------:R-:W-:Y:S01]  /*2920*/  IMAD.MOV.U32 R13, RZ, RZ, R19 ;  /* 0x000000ffff0d7224 */ /* 0x000fe200078e0013 */
[----:B------:R-:W-:Y:S01]  /*2930*/  MOV R14, R16 ;  /* 0x00000010000e7202 */ /* 0x000fe20000000f00 */
[----:B------:R-:W-:Y:S01]  /*2940*/  IMAD.MOV.U32 R11, RZ, RZ, R17 ;  /* 0x000000ffff0b7224 */ /* 0x000fe200078e0011 */
[----:B------:R-:W-:-:S07]  /*2950*/  MOV R12, 0x2970 ;  /* 0x00002970000c7802 */ /* 0x000fce0000000f00 */
[----:B------:R-:W-:Y:S05]  /*2960*/  CALL.REL.NOINC `($__internal_8_$__cuda_sm20_div_s64) ;  /* 0x00000040004c7944 */ /* 0x000fea0003c00000 */
[----:B------:R-:W-:Y:S01]  /*2970*/  IADD3 R9, P0, PT, RZ, -R24, RZ ;  /* 0x80000018ff097210 */ /* 0x000fe20007f1e0ff */
[----:B------:R-:W-:Y:S02]  /*2980*/  IMAD.MOV.U32 R10, RZ, RZ, R18 ;  /* 0x000000ffff0a7224 */ /* 0x000fe400078e0012 */
[----:B------:R-:W-:Y:S01]  /*2990*/  IMAD.MOV.U32 R20, RZ, RZ, R24 ;  /* 0x000000ffff147224 */ /* 0x000fe200078e0018 */
[----:B------:R-:W-:-:S05]  /*29a0*/  IADD3.X R11, PT, PT, RZ, ~R25, RZ, P0, !PT ;  /* 0x80000019ff0b7210 */ /* 0x000fca00007fe4ff */
[----:B------:R-:W-:Y:S01]  /*29b0*/  IMAD R12, R11, R16, RZ ;  /* 0x000000100b0c7224 */ /* 0x000fe200078e02ff */
[----:B------:R-:W-:-:S03]  /*29c0*/  MOV R11, R19 ;  /* 0x00000013000b7202 */ /* 0x000fc60000000f00 */
[----:B------:R-:W-:-:S04]  /*29d0*/  IMAD.WIDE.U32 R10, R16, R9, R10 ;  /* 0x00000009100a7225 */ /* 0x000fc800078e000a */
[----:B------:R-:W-:-:S05]  /*29e0*/  IMAD R9, R17, R9, R12 ;  /* 0x0000000911097224 */ /* 0x000fca00078e020c */
[----:B------:R-:W-:Y:S01]  /*29f0*/  IADD3 R11, PT, PT, R9, R11, RZ ;  /* 0x0000000b090b7210 */ /* 0x000fe20007ffe0ff */
[----:B------:R-:W-:-:S07]  /*2a00*/  IMAD.MOV.U32 R9, RZ, RZ, R25 ;  /* 0x000000ffff097224 */ /* 0x000fce00078e0019 */
.L_x_367:
[----:B------:R-:W-:Y:S05]  /*2a10*/  BSYNC.RECONVERGENT B1 ;  /* 0x0000000000017941 */ /* 0x000fea0003800200 */
.L_x_365:
[----:B------:R-:W-:Y:S01]  /*2a20*/  MOV R36, R22 ;  /* 0x0000001600247202 */ /* 0x000fe20000000f00 */
[----:B------:R-:W-:Y:S02]  /*2a30*/  IMAD R11, R11, R38, RZ ;  /* 0x000000260b0b7224 */ /* 0x000fe400078e02ff */
[----:B------:R-:W-:Y:S02]  /*2a40*/  VIADD R8, R8, 0xfffffffe ;  /* 0xfffffffe08087836 */ /* 0x000fe40000000000 */
[----:B------:R-:W-:-:S04]  /*2a50*/  IMAD.WIDE.U32 R22, R38, R10, R36 ;  /* 0x0000000a26167225 */ /* 0x000fc800078e0024 */
[----:B------:R-:W-:-:S05]  /*2a60*/  IMAD R11, R39, R10, R11 ;  /* 0x0000000a270b7224 */ /* 0x000fca00078e020b */
[----:B------:R-:W-:-:S07]  /*2a70*/  IADD3 R23, PT, PT, R23, R11, RZ ;  /* 0x0000000b17177210 */ /* 0x000fce0007ffe0ff */
.L_x_355:
        /* <DEDUP_REMOVED lines=30> */
.L_x_369:
[----:B------:R-:W-:Y:S01]  /*2c60*/  MOV R18, R6 ;  /* 0x0000000600127202 */ /* 0x000fe20000000f00 */
[----:B------:R-:W-:Y:S01]  /*2c70*/  IMAD.MOV.U32 R19, RZ, RZ, R7 ;  /* 0x000000ffff137224 */ /* 0x000fe200078e0007 */
[----:B------:R-:W-:Y:S01]  /*2c80*/  MOV R24, R10 ;  /* 0x0000000a00187202 */ /* 0x000fe20000000f00 */
[----:B------:R-:W-:Y:S01]  /*2c90*/  IMAD.MOV.U32 R21, RZ, RZ, R11 ;  /* 0x000000ffff157224 */ /* 0x000fe200078e000b */
[----:B------:R-:W-:-:S07]  /*2ca0*/  MOV R26, 0x2cc0 ;  /* 0x00002cc0001a7802 */ /* 0x000fce0000000f00 */
[----:B------:R-:W-:Y:S05]  /*2cb0*/  CALL.REL.NOINC `($__internal_9_$__cuda_sm20_rem_s64) ;  /* 0x0000004000c47944 */ /* 0x000fea0003c00000 */
.L_x_370:
[----:B------:R-:W-:Y:S05]  /*2cc0*/  BSYNC.RECONVERGENT B1 ;  /* 0x0000000000017941 */ /* 0x000fea0003800200 */
.L_x_368:
        /* <DEDUP_REMOVED lines=30> */
.L_x_372:
[----:B------:R-:W-:Y:S01]  /*2eb0*/  MOV R24, R10 ;  /* 0x0000000a00187202 */ /* 0x000fe20000000f00 */
[----:B------:R-:W-:Y:S01]  /*2ec0*/  IMAD.MOV.U32 R21, RZ, RZ, R11 ;  /* 0x000000ffff157224 */ /* 0x000fe200078e000b */
[----:B------:R-:W-:Y:S01]  /*2ed0*/  MOV R18, R20 ;  /* 0x0000001400127202 */ /* 0x000fe20000000f00 */
[----:B------:R-:W-:Y:S01]  /*2ee0*/  IMAD.MOV.U32 R19, RZ, RZ, R9 ;  /* 0x000000ffff137224 */ /* 0x000fe200078e0009 */
[----:B------:R-:W-:-:S07]  /*2ef0*/  MOV R26, 0x2f10 ;  /* 0x00002f10001a7802 */ /* 0x000fce0000000f00 */
[----:B------:R-:W-:Y:S05]  /*2f00*/  CALL.REL.NOINC `($__internal_9_$__cuda_sm20_rem_s64) ;  /* 0x0000004000307944 */ /* 0x000fea0003c00000 */
.L_x_373:
[----:B------:R-:W-:Y:S05]  /*2f10*/  BSYNC.RECONVERGENT B1 ;  /* 0x0000000000017941 */ /* 0x000fea0003800200 */
.L_x_371:
[----:B------:R-:W-:Y:S02]  /*2f20*/  IMAD R7, R7, R16, RZ ;  /* 0x0000001007077224 */ /* 0x000fe400078e02ff */
[----:B------:R-:W-:-:S04]  /*2f30*/  IMAD.WIDE.U32 R22, R16, R6, R22 ;  /* 0x0000000610167225 */ /* 0x000fc800078e0016 */
[----:B------:R-:W-:-:S05]  /*2f40*/  IMAD R7, R17, R6, R7 ;  /* 0x0000000611077224 */ /* 0x000fca00078e0207 */
[----:B------:R-:W-:-:S07]  /*2f50*/  IADD3 R23, PT, PT, R23, R7, RZ ;  /* 0x0000000717177210 */ /* 0x000fce0007ffe0ff */
.L_x_328:
[----:B------:R-:W0:Y:S02]  /*2f60*/  LDCU.64 UR4, c[0x0][0x388] ;  /* 0x00007100ff0477ac */ /* 0x000e240008000a00 */
[----:B0-----:R-:W-:Y:S02]  /*2f70*/  LEA R6, P1, R22, UR4, 0x3 ;  /* 0x0000000416067c11 */ /* 0x001fe4000f8218ff */
[----:B------:R-:W-:Y:S02]  /*2f80*/  LEA R8, P0, R4, UR4, 0x3 ;  /* 0x0000000404087c11 */ /* 0x000fe4000f8018ff */
[----:B------:R-:W-:Y:S02]  /*2f90*/  LEA.HI.X R7, R22, UR5, R23, 0x3, P1 ;  /* 0x0000000516077c11 */ /* 0x000fe400088f1c17 */
[----:B------:R-:W-:-:S04]  /*2fa0*/  LEA.HI.X R9, R4, UR5, R5, 0x3, P0 ;  /* 0x0000000504097c11 */ /* 0x000fc800080f1c05 */
[----:B------:R-:W2:Y:S04]  /*2fb0*/  LDG.E.64 R6, desc[UR12][R6.64] ;  /* 0x0000000c06067981 */ /* 0x000ea8000c1e1b00 */
[----:B------:R-:W2:Y:S02]  /*2fc0*/  LDG.E.64 R4, desc[UR12][R8.64] ;  /* 0x0000000c08047981 */ /* 0x000ea4000c1e1b00 */
[----:B--2---:R-:W-:-:S07]  /*2fd0*/  DADD R4, |R4|, |R6| ;  /* 0x0000000004047229 */ /* 0x004fce0000000606 */
[----:B------:R0:W-:Y:S01]  /*2fe0*/  STS.64 [R3], R4 ;  /* 0x0000000403007388 */ /* 0x0001e20000000a00 */
[----:B------:R-:W-:Y:S05]  /*2ff0*/  BRA `(.L_x_374) ;  /* 0x0000003400b87947 */ /* 0x000fea0003800000 */
.L_x_327:
[----:B------:R-:W-:-:S04]  /*3000*/  ISETP.GE.U32.AND P0, PT, R6, UR8, PT ;  /* 0x0000000806007c0c */ /* 0x000fc8000bf06070 */
[----:B------:R-:W-:-:S13]  /*3010*/  ISETP.GE.U32.AND.EX P0, PT, RZ, UR9, PT, P0 ;  /* 0x00000009ff007c0c */ /* 0x000fda000bf06100 */
[----:B------:R-:W-:Y:S05]  /*3020*/  @P0 BRA `(.L_x_374) ;  /* 0x0000003400ac0947 */ /* 0x000fea0003800000 */
[----:B------:R-:W0:Y:S01]  /*3030*/  S2R R5, SR_CTAID.Y ;  /* 0x0000000000057919 */ /* 0x000e220000002600 */
[----:B------:R-:W-:Y:S01]  /*3040*/  ISETP.GE.AND P0, PT, R10, RZ, PT ;  /* 0x000000ff0a00720c */ /* 0x000fe20003f06270 */
[----:B------:R-:W-:Y:S02]  /*3050*/  IMAD.MOV.U32 R7, RZ, RZ, RZ ;  /* 0x000000ffff077224 */ /* 0x000fe400078e00ff */
[----:B0-----:R-:W-:-:S04]  /*3060*/  IMAD.WIDE.U32 R18, R5, UR8, R6 ;  /* 0x0000000805127c25 */ /* 0x001fc8000f8e0006 */
[----:B------:R-:W-:-:S06]  /*3070*/  IMAD R5, R5, UR9, R19 ;  /* 0x0000000905057c24 */ /* 0x000fcc000f8e0213 */
[----:B------:R-:W-:Y:S05]  /*3080*/  @!P0 BRA `(.L_x_375) ;  /* 0x00000034008c8947 */ /* 0x000fea0003800000 */
[----:B------:R-:W-:Y:S02]  /*3090*/  ISETP.GE.U32.AND P0, PT, R10, 0x7, PT ;  /* 0x000000070a00780c */ /* 0x000fe40003f06070 */
[----:B------:R-:W-:Y:S02]  /*30a0*/  MOV R19, R5 ;  /* 0x0000000500137202 */ /* 0x000fe40000000f00 */
[----:B------:R-:W-:-:S09]  /*30b0*/  LOP3.LUT R15, R11, 0x7, RZ, 0xc0, !PT ;  /* 0x000000070b0f7812 */ /* 0x000fd200078ec0ff */
[----:B------:R-:W-:Y:S05]  /*30c0*/  @!P0 BRA `(.L_x_376) ;  /* 0x0000001c00388947 */ /* 0x000fea0003800000 */
[----:B------:R-:W0:Y:S01]  /*30d0*/  LDC.64 R34, c[0x0][0x390] ;  /* 0x0000e400ff227b82 */ /* 0x000e220000000a00 */
[C---:B------:R-:W-:Y:S01]  /*30e0*/  LOP3.LUT R6, R11.reuse, 0xfffffff8, RZ, 0xc0, !PT ;  /* 0xfffffff80b067812 */ /* 0x040fe200078ec0ff */
[----:B------:R-:W-:-:S03]  /*30f0*/  VIADD R10, R11, 0xfffffffc ;  /* 0xfffffffc0b0a7836 */ /* 0x000fc60000000000 */
[----:B------:R-:W-:-:S03]  /*3100*/  IADD3 R6, PT, PT, -R6, RZ, RZ ;  /* 0x000000ff06067210 */ /* 0x000fc60007ffe1ff */
[----:B------:R-:W1:Y:S04]  /*3110*/  LDC.64 R16, c[0x0][0x398] ;  /* 0x0000e600ff107b82 */ /* 0x000e680000000a00 */
.L_x_401:
[----:B------:R-:W-:-:S04]  /*3120*/  VIADD R5, R10, 0x3 ;  /* 0x000000030a057836 */ /* 0x000fc80000000000 */
        /* <DEDUP_REMOVED lines=29> */
.L_x_378:
        /* <DEDUP_REMOVED lines=11> */
[----:B------:R-:W-:-:S04]  /*33b0*/  IMAD R7, R7, R20, RZ ;  /* 0x0000001407077224 */ /* 0x000fc800078e02ff */
[----:B------:R-:W-:Y:S02]  /*33c0*/  IMAD R7, R21, R11, R7 ;  /* 0x0000000b15077224 */ /* 0x000fe400078e0207 */
[----:B------:R-:W-:-:S03]  /*33d0*/  IMAD.MOV.U32 R21, RZ, RZ, R12 ;  /* 0x000000ffff157224 */ /* 0x000fc600078e000c */
[----:B------:R-:W-:-:S07]  /*33e0*/  IADD3 R11, PT, PT, R13, R7, RZ ;  /* 0x000000070d0b7210 */ /* 0x000fce0007ffe0ff */
.L_x_379:
[----:B------:R-:W-:Y:S05]  /*33f0*/  BSYNC.RECONVERGENT B1 ;  /* 0x0000000000017941 */ /* 0x000fea0003800200 */
.L_x_377:
[----:B------:R-:W0:Y:S01]  /*3400*/  LDC.64 R18, c[0x0][0x390] ;  /* 0x0000e400ff127b82 */ /* 0x000e220000000a00 */
[----:B------:R-:W-:-:S07]  /*3410*/  VIADD R7, R10, 0x2 ;  /* 0x000000020a077836 */ /* 0x000fce0000000000 */
[----:B------:R-:W2:Y:S01]  /*3420*/  LDC.64 R22, c[0x0][0x398] ;  /* 0x0000e600ff167b82 */ /* 0x000ea20000000a00 */
[----:B0-----:R-:W-:-:S06]  /*3430*/  IMAD.WIDE.U32 R38, R7, 0x8, R18 ;  /* 0x0000000807267825 */ /* 0x001fcc00078e0012 */
[----:B------:R-:W3:Y:S01]  /*3440*/  LDG.E.64 R38, desc[UR12][R38.64] ;  /* 0x0000000c26267981 */ /* 0x000ee2000c1e1b00 */
[----:B--2---:R-:W-:-:S06]  /*3450*/  IMAD.WIDE.U32 R12, R5, 0x8, R22 ;  /* 0x00000008050c7825 */ /* 0x004fcc00078e0016 */
[----:B------:R-:W2:Y:S01]  /*3460*/  LDG.E.64 R12, desc[UR12][R12.64] ;  /* 0x0000000c0c0c7981 */ /* 0x000ea2000c1e1b00 */
[----:B------:R-:W-:Y:S01]  /*3470*/  BSSY.RECONVERGENT B1, `(.L_x_380) ;  /* 0x0000031000017945 */ /* 0x000fe20003800200 */
[----:B---3--:R-:W-:-:S04]  /*3480*/  LOP3.LUT R14, R37, R39, RZ, 0xfc, !PT ;  /* 0x00000027250e7212 */ /* 0x008fc800078efcff */
[----:B------:R-:W-:Y:S01]  /*3490*/  ISETP.NE.U32.AND P0, PT, R14, RZ, PT ;  /* 0x000000ff0e00720c */ /* 0x000fe20003f05070 */
[-C--:B--2---:R-:W-:Y:S02]  /*34a0*/  IMAD R20, R13, R21.reuse, RZ ;  /* 0x000000150d147224 */ /* 0x084fe400078e02ff */
[----:B------:R-:W-:-:S04]  /*34b0*/  IMAD.WIDE.U32 R4, R12, R21, RZ ;  /* 0x000000150c047225 */ /* 0x000fc800078e00ff */
        /* <DEDUP_REMOVED lines=27> */
.L_x_381:
        /* <DEDUP_REMOVED lines=17> */
.L_x_382:
[----:B------:R-:W-:Y:S05]  /*3780*/  BSYNC.RECONVERGENT B1 ;  /* 0x0000000000017941 */ /* 0x000fea0003800200 */
.L_x_380:
        /* <DEDUP_REMOVED lines=37> */
.L_x_384:
        /* <DEDUP_REMOVED lines=14> */
[----:B------:R-:W-:Y:S01]  /*3ac0*/  MOV R21, R25 ;  /* 0x0000001900157202 */ /* 0x000fe20000000f00 */
[----:B------:R-:W-:-:S03]  /*3ad0*/  IMAD.MOV.U32 R41, RZ, RZ, R12 ;  /* 0x000000ffff297224 */ /* 0x000fc600078e000c */
[----:B------:R-:W-:-:S07]  /*3ae0*/  IADD3 R11, PT, PT, R13, R11, RZ ;  /* 0x0000000b0d0b7210 */ /* 0x000fce0007ffe0ff */
.L_x_385:
[----:B------:R-:W-:Y:S05]  /*3af0*/  BSYNC.RECONVERGENT B1 ;  /* 0x0000000000017941 */ /* 0x000fea0003800200 */
.L_x_383:
[----:B------:R-:W-:-:S04]  /*3b00*/  IMAD.WIDE.U32 R36, R10, 0x8, R18 ;  /* 0x000000080a247825 */ /* 0x000fc800078e0012 */
[----:B------:R-:W-:Y:S02]  /*3b10*/  IMAD.WIDE.U32 R12, R5, 0x8, R22 ;  /* 0x00000008050c7825 */ /* 0x000fe400078e0016 */
        /* <DEDUP_REMOVED lines=8> */
[----:B------:R-:W-:Y:S01]  /*3ba0*/  IMAD R7, R4, R11, R5 ;  /* 0x0000000b04077224 */ /* 0x000fe200078e0205 */
[----:B------:R-:W-:-:S03]  /*3bb0*/  IADD3 R5, PT, PT, R10, -0x4, RZ ;  /* 0xfffffffc0a057810 */ /* 0x000fc60007ffe0ff */
        /* <DEDUP_REMOVED lines=26> */
.L_x_387:
[----:B------:R-:W-:Y:S01]  /*3d60*/  IMAD.MOV.U32 R26, RZ, RZ, R20 ;  /* 0x000000ffff1a7224 */ /* 0x000fe200078e0014 */
[----:B------:R-:W-:Y:S01]  /*3d70*/  MOV R13, R21 ;  /* 0x00000015000d7202 */ /* 0x000fe20000000f00 */
[----:B------:R-:W-:Y:S01]  /*3d80*/  IMAD.MOV.U32 R14, RZ, RZ, R36 ;  /* 0x000000ffff0e7224 */ /* 0x000fe200078e0024 */
[----:B------:R-:W-:Y:S02]  /*3d90*/  MOV R11, R37 ;  /* 0x00000025000b7202 */ /* 0x000fe40000000f00 */
[----:B------:R-:W-:-:S07]  /*3da0*/  MOV R12, 0x3dc0 ;  /* 0x00003dc0000c7802 */ /* 0x000fce0000000f00 */
[----:B-1----:R-:W-:Y:S05]  /*3db0*/  CALL.REL.NOINC `($__internal_8_$__cuda_sm20_div_s64) ;  /* 0x0000002c00387944 */ /* 0x002fea0003c00000 */
        /* <DEDUP_REMOVED lines=11> */
.L_x_388:
[----:B------:R-:W-:Y:S05]  /*3e70*/  BSYNC.RECONVERGENT B1 ;  /* 0x0000000000017941 */ /* 0x000fea0003800200 */
.L_x_386:
        /* <DEDUP_REMOVED lines=38> */
.L_x_390:
        /* <DEDUP_REMOVED lines=13> */
[----:B------:R-:W-:Y:S02]  /*41b0*/  IMAD R7, R7, R22, RZ ;  /* 0x0000001607077224 */ /* 0x000fe400078e02ff */
[----:B------:R-:W-:Y:S02]  /*41c0*/  IMAD.MOV.U32 R27, RZ, RZ, R12 ;  /* 0x000000ffff1b7224 */ /* 0x000fe400078e000c */
[----:B------:R-:W-:-:S05]  /*41d0*/  IMAD R7, R23, R11, R7 ;  /* 0x0000000b17077224 */ /* 0x000fca00078e0207 */
[----:B------:R-:W-:-:S07]  /*41e0*/  IADD3 R11, PT, PT, R13, R7, RZ ;  /* 0x000000070d0b7210 */ /* 0x000fce0007ffe0ff */
.L_x_391:
[----:B------:R-:W-:Y:S05]  /*41f0*/  BSYNC.RECONVERGENT B1 ;  /* 0x0000000000017941 */ /* 0x000fea0003800200 */
.L_x_389:
[----:B------:R-:W0:Y:S01]  /*4200*/  LDC.64 R22, c[0x0][0x390] ;  /* 0x0000e400ff167b82 */ /* 0x000e220000000a00 */
[----:B------:R-:W-:-:S07]  /*4210*/  VIADD R7, R10, 0xfffffffe ;  /* 0xfffffffe0a077836 */ /* 0x000fce0000000000 */
[----:B------:R-:W2:Y:S01]  /*4220*/  LDC.64 R12, c[0x0][0x398] ;  /* 0x0000e600ff0c7b82 */ /* 0x000ea20000000a00 */
[----:B0-----:R-:W-:-:S06]  /*4230*/  IMAD.WIDE.U32 R22, R7, 0x8, R22 ;  /* 0x0000000807167825 */ /* 0x001fcc00078e0016 */
[----:B------:R-:W3:Y:S01]  /*4240*/  LDG.E.64 R22, desc[UR12][R22.64] ;  /* 0x0000000c16167981 */ /* 0x000ee2000c1e1b00 */
[----:B--2---:R-:W-:-:S06]  /*4250*/  IMAD.WIDE.U32 R12, R4, 0x8, R12 ;  /* 0x00000008040c7825 */ /* 0x004fcc00078e000c */
[----:B------:R-:W2:Y:S01]  /*4260*/  LDG.E.64 R12, desc[UR12][R12.64] ;  /* 0x0000000c0c0c7981 */ /* 0x000ea2000c1e1b00 */
        /* <DEDUP_REMOVED lines=33> */
.L_x_393:
        /* <DEDUP_REMOVED lines=17> */
.L_x_394:
[----:B------:R-:W-:Y:S05]  /*4590*/  BSYNC.RECONVERGENT B1 ;  /* 0x0000000000017941 */ /* 0x000fea0003800200 */
.L_x_392:
[----:B------:R-:W0:Y:S01]  /*45a0*/  LDC.64 R22, c[0x0][0x390] ;  /* 0x0000e400ff167b82 */ /* 0x000e220000000a00 */
[----:B------:R-:W-:-:S07]  /*45b0*/  IADD3 R4, PT, PT, R10, -0x3, RZ ;  /* 0xfffffffd0a047810 */ /* 0x000fce0007ffe0ff */
[----:B------:R-:W2:Y:S01]  /*45c0*/  LDC.64 R12, c[0x0][0x398] ;  /* 0x0000e600ff0c7b82 */ /* 0x000ea20000000a00 */
[----:B0-----:R-:W-:-:S06]  /*45d0*/  IMAD.WIDE.U32 R22, R4, 0x8, R22 ;  /* 0x0000000804167825 */ /* 0x001fcc00078e0016 */
[----:B------:R-:W3:Y:S01]  /*45e0*/  LDG.E.64 R22, desc[UR12][R22.64] ;  /* 0x0000000c16167981 */ /* 0x000ee2000c1e1b00 */
[----:B--2---:R-:W-:-:S06]  /*45f0*/  IMAD.WIDE.U32 R12, R7, 0x8, R12 ;  /* 0x00000008070c7825 */ /* 0x004fcc00078e000c */
[----:B------:R-:W2:Y:S01]  /*4600*/  LDG.E.64 R12, desc[UR12][R12.64] ;  /* 0x0000000c0c0c7981 */ /* 0x000ea2000c1e1b00 */
        /* <DEDUP_REMOVED lines=33> */
.L_x_396:
        /* <DEDUP_REMOVED lines=17> */
.L_x_397:
[----:B------:R-:W-:Y:S05]  /*4930*/  BSYNC.RECONVERGENT B1 ;  /* 0x0000000000017941 */ /* 0x000fea0003800200 */
.L_x_395:
[----:B------:R-:W0:Y:S08]  /*4940*/  LDC.64 R22, c[0x0][0x390] ;  /* 0x0000e400ff167b82 */ /* 0x000e300000000a00 */
        /* <DEDUP_REMOVED lines=37> */
.L_x_399:
        /* <DEDUP_REMOVED lines=8> */
[----:B------:R-:W-:Y:S02]  /*4c20*/  MOV R12, R20 ;  /* 0x00000014000c7202 */ /* 0x000fe40000000f00 */
[----:B------:R-:W-:Y:S01]  /*4c30*/  MOV R18, R24 ;  /* 0x0000001800127202 */ /* 0x000fe20000000f00 */
[----:B------:R-:W-:Y:S02]  /*4c40*/  IMAD.X R11, RZ, RZ, ~R25, P0 ;  /* 0x000000ffff0b7224 */ /* 0x000fe400000e0e19 */
[----:B------:R-:W-:-:S04]  /*4c50*/  IMAD.WIDE.U32 R12, R22, R19, R12 ;  /* 0x00000013160c7225 */ /* 0x000fc800078e000c */
[----:B------:R-:W-:Y:S02]  /*4c60*/  IMAD R11, R11, R22, RZ ;  /* 0x000000160b0b7224 */ /* 0x000fe400078e02ff */
[----:B------:R-:W-:Y:S02]  /*4c70*/  IMAD.MOV.U32 R21, RZ, RZ, R12 ;  /* 0x000000ffff157224 */ /* 0x000fe400078e000c */
[----:B------:R-:W-:Y:S02]  /*4c80*/  IMAD R11, R23, R19, R11 ;  /* 0x00000013170b7224 */ /* 0x000fe400078e020b */
[----:B------:R-:W-:-:S03]  /*4c90*/  IMAD.MOV.U32 R19, RZ, RZ, R25 ;  /* 0x000000ffff137224 */ /* 0x000fc600078e0019 */
[----:B------:R-:W-:-:S07]  /*4ca0*/  IADD3 R11, PT, PT, R13, R11, RZ ;  /* 0x0000000b0d0b7210 */ /* 0x000fce0007ffe0ff */
.L_x_400:
[----:B------:R-:W-:Y:S05]  /*4cb0*/  BSYNC.RECONVERGENT B1 ;  /* 0x0000000000017941 */ /* 0x000fea0003800200 */
.L_x_398:
[----:B-1----:R-:W-:-:S06]  /*4cc0*/  IMAD.WIDE.U32 R4, R5, 0x8, R16 ;  /* 0x0000000805047825 */ /* 0x002fcc00078e0010 */
[----:B------:R-:W2:Y:S01]  /*4cd0*/  LDG.E.64 R4, desc[UR12][R4.64] ;  /* 0x0000000c04047981 */ /* 0x000ea2000c1e1b00 */
[----:B------:R-:W-:Y:S01]  /*4ce0*/  IADD3 R6, PT, PT, R6, 0x8, RZ ;  /* 0x0000000806067810 */ /* 0x000fe20007ffe0ff */
[----:B------:R-:W-:Y:S01]  /*4cf0*/  IMAD.MOV.U32 R13, RZ, RZ, R7 ;  /* 0x000000ffff0d7224 */ /* 0x000fe200078e0007 */
[----:B------:R-:W-:Y:S02]  /*4d00*/  MOV R12, R36 ;  /* 0x00000024000c7202 */ /* 0x000fe40000000f00 */
[----:B------:R-:W-:Y:S02]  /*4d10*/  ISETP.NE.AND P0, PT, R6, RZ, PT ;  /* 0x000000ff0600720c */ /* 0x000fe40003f05270 */
[----:B------:R-:W-:Y:S01]  /*4d20*/  IADD3 R10, PT, PT, R10, -0x8, RZ ;  /* 0xfffffff80a0a7810 */ /* 0x000fe20007ffe0ff */
[-C--:B--2---:R-:W-:Y:S02]  /*4d30*/  IMAD R7, R5, R21.reuse, RZ ;  /* 0x0000001505077224 */ /* 0x084fe400078e02ff */
[----:B------:R-:W-:-:S04]  /*4d40*/  IMAD.WIDE.U32 R12, R4, R21, R12 ;  /* 0x00000015040c7225 */ /* 0x000fc800078e000c */
[----:B------:R-:W-:Y:S01]  /*4d50*/  IMAD R7, R4, R11, R7 ;  /* 0x0000000b04077224 */ /* 0x000fe200078e0207 */
[----:B------:R-:W-:-:S03]  /*4d60*/  LEA R8, P1, R12, R8, 0x3 ;  /* 0x000000080c087211 */ /* 0x000fc600078218ff */
[----:B------:R-:W-:-:S05]  /*4d70*/  IMAD.IADD R7, R13, 0x1, R7 ;  /* 0x000000010d077824 */ /* 0x000fca00078e0207 */
[----:B------:R-:W-:Y:S01]  /*4d80*/  LEA.HI.X R9, R12, R9, R7, 0x3, P1 ;  /* 0x000000090c097211 */ /* 0x000fe200008f1c07 */
[----:B------:R-:W-:Y:S06]  /*4d90*/  @P0 BRA `(.L_x_401) ;  /* 0xffffffe000e00947 */ /* 0x000fec000383ffff */
[----:B------:R-:W-:-:S07]  /*4da0*/  VIADD R10, R10, 0x3 ;  /* 0x000000030a0a7836 */ /* 0x000fce0000000000 */
.L_x_376:
        /* <DEDUP_REMOVED lines=34> */
[----:B------:R-:W-:Y:S02]  /*4fd0*/  IMAD R17, R6, R17, R18 ;  /* 0x0000001106117224 */ /* 0x000fe400078e0212 */
[----:B------:R-:W-:Y:S01]  /*4fe0*/  IMAD.MOV.U32 R18, RZ, RZ, R13 ;  /* 0x000000ffff127224 */ /* 0x000fe200078e000d */
[----:B------:R-:W-:Y:S06]  /*4ff0*/  BRA `(.L_x_405) ;  /* 0x00000000003c7947 */ /* 0x000fec0003800000 */
.L_x_404:
[----:B------:R-:W-:Y:S01]  /*5000*/  MOV R26, R18 ;  /* 0x00000012001a7202 */ /* 0x000fe20000000f00 */
[----:B------:R-:W-:Y:S01]  /*5010*/  IMAD.MOV.U32 R13, RZ, RZ, R19 ;  /* 0x000000ffff0d7224 */ /* 0x000fe200078e0013 */
[----:B------:R-:W-:Y:S02]  /*5020*/  MOV R14, R6 ;  /* 0x00000006000e7202 */ /* 0x000fe40000000f00 */
[----:B------:R-:W-:Y:S02]  /*5030*/  MOV R11, R7 ;  /* 0x00000007000b7202 */ /* 0x000fe40000000f00 */
[----:B------:R-:W-:-:S07]  /*5040*/  MOV R12, 0x5060 ;  /* 0x00005060000c7802 */ /* 0x000fce0000000f00 */
[----:B------:R-:W-:Y:S05]  /*5050*/  CALL.REL.NOINC `($__internal_8_$__cuda_sm20_div_s64) ;  /* 0x0000001800907944 */ /* 0x000fea0003c00000 */
[----:B------:R-:W-:-:S05]  /*5060*/  IADD3 R15, P0, PT, RZ, -R24, RZ ;  /* 0x80000018ff0f7210 */ /* 0x000fca0007f1e0ff */
[----:B------:R-:W-:Y:S02]  /*5070*/  IMAD.X R11, RZ, RZ, ~R25, P0 ;  /* 0x000000ffff0b7224 */ /* 0x000fe400000e0e19 */
[----:B------:R-:W-:Y:S01]  /*5080*/  IMAD.WIDE.U32 R12, R6, R15, R18 ;  /* 0x0000000f060c7225 */ /* 0x000fe200078e0012 */
[----:B------:R-:W-:-:S03]  /*5090*/  MOV R19, R25 ;  /* 0x0000001900137202 */ /* 0x000fc60000000f00 */
[----:B------:R-:W-:Y:S01]  /*50a0*/  IMAD R11, R11, R6, RZ ;  /* 0x000000060b0b7224 */ /* 0x000fe200078e02ff */
[----:B------:R-:W-:Y:S01]  /*50b0*/  MOV R17, R12 ;  /* 0x0000000c00117202 */ /* 0x000fe20000000f00 */
[----:B------:R-:W-:Y:S02]  /*50c0*/  IMAD.MOV.U32 R18, RZ, RZ, R24 ;  /* 0x000000ffff127224 */ /* 0x000fe400078e0018 */
[----:B------:R-:W-:-:S05]  /*50d0*/  IMAD R11, R7, R15, R11 ;  /* 0x0000000f070b7224 */ /* 0x000fca00078e020b */
[----:B------:R-:W-:-:S07]  /*50e0*/  IADD3 R15, PT, PT, R13, R11, RZ ;  /* 0x0000000b0d0f7210 */ /* 0x000fce0007ffe0ff */
.L_x_405:
[----:B------:R-:W-:Y:S05]  /*50f0*/  BSYNC.RECONVERGENT B1 ;  /* 0x0000000000017941 */ /* 0x000fea0003800200 */
.L_x_403:
        /* <DEDUP_REMOVED lines=39> */
.L_x_407:
        /* <DEDUP_REMOVED lines=17> */
.L_x_408:
[----:B------:R-:W-:Y:S05]  /*5480*/  BSYNC.RECONVERGENT B1 ;  /* 0x0000000000017941 */ /* 0x000fea0003800200 */
.L_x_406:
        /* <DEDUP_REMOVED lines=40> */
.L_x_410:
[----:B------:R-:W-:Y:S01]  /*5710*/  MOV R26, R18 ;  /* 0x00000012001a7202 */ /* 0x000fe20000000f00 */
[----:B------:R-:W-:Y:S01]  /*5720*/  IMAD.MOV.U32 R14, RZ, RZ, R20 ;  /* 0x000000ffff0e7224 */ /* 0x000fe200078e0014 */
[----:B------:R-:W-:Y:S02]  /*5730*/  MOV R13, R19 ;  /* 0x00000013000d7202 */ /* 0x000fe40000000f00 */
[----:B------:R-:W-:Y:S02]  /*5740*/  MOV R11, R21 ;  /* 0x00000015000b7202 */ /* 0x000fe40000000f00 */
[----:B------:R-:W-:-:S07]  /*5750*/  MOV R12, 0x5770 ;  /* 0x00005770000c7802 */ /* 0x000fce0000000f00 */
[----:B------:R-:W-:Y:S05]  /*5760*/  CALL.REL.NOINC `($__internal_8_$__cuda_sm20_div_s64) ;  /* 0x0000001000cc7944 */ /* 0x000fea0003c00000 */
        /* <DEDUP_REMOVED lines=8> */
[----:B------:R-:W-:Y:S01]  /*57f0*/  IMAD R11, R21, R15, R11 ;  /* 0x0000000f150b7224 */ /* 0x000fe200078e020b */
[----:B------:R-:W-:-:S03]  /*5800*/  MOV R15, R12 ;  /* 0x0000000c000f7202 */ /* 0x000fc60000000f00 */
[----:B------:R-:W-:-:S07]  /*5810*/  IMAD.IADD R11, R13, 0x1, R11 ;  /* 0x000000010d0b7824 */ /* 0x000fce00078e020b */
.L_x_411:
[----:B------:R-:W-:Y:S05]  /*5820*/  BSYNC.RECONVERGENT B1 ;  /* 0x0000000000017941 */ /* 0x000fea0003800200 */
.L_x_409:
        /* <DEDUP_REMOVED lines=38> */
[----:B------:R-:W-:Y:S01]  /*5a90*/  MOV R18, R13 ;  /* 0x0000000d00127202 */ /* 0x000fe20000000f00 */
[----:B------:R-:W-:Y:S06]  /*5aa0*/  BRA `(.L_x_414) ;  /* 0x0000000000447947 */ /* 0x000fec0003800000 */
.L_x_413:
[----:B------:R-:W-:Y:S01]  /*5ab0*/  MOV R26, R18 ;  /* 0x00000012001a7202 */ /* 0x000fe20000000f00 */
[----:B------:R-:W-:Y:S01]  /*5ac0*/  IMAD.MOV.U32 R13, RZ, RZ, R19 ;  /* 0x000000ffff0d7224 */ /* 0x000fe200078e0013 */
[----:B------:R-:W-:Y:S02]  /*5ad0*/  MOV R14, R20 ;  /* 0x00000014000e7202 */ /* 0x000fe40000000f00 */
[----:B------:R-:W-:Y:S02]  /*5ae0*/  MOV R11, R21 ;  /* 0x00000015000b7202 */ /* 0x000fe40000000f00 */
[----:B------:R-:W-:-:S07]  /*5af0*/  MOV R12, 0x5b10 ;  /* 0x00005b10000c7802 */ /* 0x000fce0000000f00 */
[----:B------:R-:W-:Y:S05]  /*5b00*/  CALL.REL.NOINC `($__internal_8_$__cuda_sm20_div_s64) ;  /* 0x0000000c00e47944 */ /* 0x000fea0003c00000 */
[----:B------:R-:W-:Y:S02]  /*5b10*/  IADD3 R15, P0, PT, RZ, -R24, RZ ;  /* 0x80000018ff0f7210 */ /* 0x000fe40007f1e0ff */
[----:B------:R-:W-:Y:S01]  /*5b20*/  MOV R12, R18 ;  /* 0x00000012000c7202 */ /* 0x000fe20000000f00 */
[----:B------:R-:W-:Y:S01]  /*5b30*/  IMAD.MOV.U32 R18, RZ, RZ, R24 ;  /* 0x000000ffff127224 */ /* 0x000fe200078e0018 */
[----:B------:R-:W-:Y:S01]  /*5b40*/  MOV R13, R19 ;  /* 0x00000013000d7202 */ /* 0x000fe20000000f00 */
[--C-:B------:R-:W-:Y:S02]  /*5b50*/  IMAD.X R11, RZ, RZ, ~R25.reuse, P0 ;  /* 0x000000ffff0b7224 */ /* 0x100fe400000e0e19 */
[----:B------:R-:W-:Y:S02]  /*5b60*/  IMAD.MOV.U32 R19, RZ, RZ, R25 ;  /* 0x000000ffff137224 */ /* 0x000fe400078e0019 */
[----:B------:R-:W-:Y:S02]  /*5b70*/  IMAD R11, R11, R20, RZ ;  /* 0x000000140b0b7224 */ /* 0x000fe400078e02ff */
[----:B------:R-:W-:-:S04]  /*5b80*/  IMAD.WIDE.U32 R12, R20, R15, R12 ;  /* 0x0000000f140c7225 */ /* 0x000fc800078e000c */
[----:B------:R-:W-:Y:S01]  /*5b90*/  IMAD R11, R21, R15, R11 ;  /* 0x0000000f150b7224 */ /* 0x000fe200078e020b */
[----:B------:R-:W-:-:S04]  /*5ba0*/  MOV R21, R12 ;  /* 0x0000000c00157202 */ /* 0x000fc80000000f00 */
[----:B------:R-:W-:-:S07]  /*5bb0*/  IADD3 R11, PT, PT, R13, R11, RZ ;  /* 0x0000000b0d0b7210 */ /* 0x000fce0007ffe0ff */
.L_x_414:
[----:B------:R-:W-:Y:S05]  /*5bc0*/  BSYNC.RECONVERGENT B1 ;  /* 0x0000000000017941 */ /* 0x000fea0003800200 */
.L_x_412:
        /* <DEDUP_REMOVED lines=11> */
.L_x_402:
[----:B------:R-:W-:-:S13]  /*5c80*/  ISETP.NE.AND P0, PT, R5, RZ, PT ;  /* 0x000000ff0500720c */ /* 0x000fda0003f05270 */
[----:B------:R-:W-:Y:S05]  /*5c90*/  @!P0 BRA `(.L_x_375) ;  /* 0x0000000800888947 */ /* 0x000fea0003800000 */
[----:B------:R-:W-:-:S13]  /*5ca0*/  ISETP.NE.AND P0, PT, R5, 0x1, PT ;  /* 0x000000010500780c */ /* 0x000fda0003f05270 */
        /* <DEDUP_REMOVED lines=32> */
.L_x_417:
[----:B------:R-:W-:Y:S01]  /*5eb0*/  IMAD.MOV.U32 R26, RZ, RZ, R18 ;  /* 0x000000ffff1a7224 */ /* 0x000fe200078e0012 */
[----:B------:R-:W-:Y:S01]  /*5ec0*/  MOV R13, R19 ;  /* 0x00000013000d7202 */ /* 0x000fe20000000f00 */
[----:B------:R-:W-:Y:S01]  /*5ed0*/  IMAD.MOV.U32 R11, RZ, RZ, R5 ;  /* 0x000000ffff0b7224 */ /* 0x000fe200078e0005 */
[----:B------:R-:W-:Y:S02]  /*5ee0*/  MOV R14, R4 ;  /* 0x00000004000e7202 */ /* 0x000fe40000000f00 */
[----:B------:R-:W-:-:S07]  /*5ef0*/  MOV R12, 0x5f10 ;  /* 0x00005f10000c7802 */ /* 0x000fce0000000f00 */
[----:B------:R-:W-:Y:S05]  /*5f00*/  CALL.REL.NOINC `($__internal_8_$__cuda_sm20_div_s64) ;  /* 0x0000000800e47944 */ /* 0x000fea0003c00000 */
[----:B------:R-:W-:-:S04]  /*5f10*/  IADD3 R13, P0, PT, RZ, -R24, RZ ;  /* 0x80000018ff0d7210 */ /* 0x000fc80007f1e0ff */
[----:B------:R-:W-:Y:S01]  /*5f20*/  IADD3.X R11, PT, PT, RZ, ~R25, RZ, P0, !PT ;  /* 0x80000019ff0b7210 */ /* 0x000fe200007fe4ff */
[----:B------:R-:W-:Y:S01]  /*5f30*/  IMAD.WIDE.U32 R6, R4, R13, R18 ;  /* 0x0000000d04067225 */ /* 0x000fe200078e0012 */
[----:B------:R-:W-:-:S03]  /*5f40*/  MOV R19, R25 ;  /* 0x0000001900137202 */ /* 0x000fc60000000f00 */
[----:B------:R-:W-:Y:S02]  /*5f50*/  IMAD R11, R11, R4, RZ ;  /* 0x000000040b0b7224 */ /* 0x000fe400078e02ff */
[----:B------:R-:W-:Y:S02]  /*5f60*/  IMAD.MOV.U32 R18, RZ, RZ, R24 ;  /* 0x000000ffff127224 */ /* 0x000fe400078e0018 */
[----:B------:R-:W-:-:S05]  /*5f70*/  IMAD R11, R5, R13, R11 ;  /* 0x0000000d050b7224 */ /* 0x000fca00078e020b */
[----:B------:R-:W-:-:S07]  /*5f80*/  IADD3 R11, PT, PT, R7, R11, RZ ;  /* 0x0000000b070b7210 */ /* 0x000fce0007ffe0ff */
.L_x_418:
[----:B------:R-:W-:Y:S05]  /*5f90*/  BSYNC.RECONVERGENT B1 ;  /* 0x0000000000017941 */ /* 0x000fea0003800200 */
.L_x_416:
        /* <DEDUP_REMOVED lines=39> */
.L_x_420:
        /* <DEDUP_REMOVED lines=17> */
.L_x_421:
[----:B------:R-:W-:Y:S05]  /*6320*/  BSYNC.RECONVERGENT B1 ;  /* 0x0000000000017941 */ /* 0x000fea0003800200 */
.L_x_419:
[----:B------:R-:W0:Y:S02]  /*6330*/  LDC.64 R12, c[0x0][0x398] ;  /* 0x0000e600ff0c7b82 */ /* 0x000e240000000a00 */
[----:B0-----:R-:W-:-:S06]  /*6340*/  IMAD.WIDE.U32 R12, R4, 0x8, R12 ;  /* 0x00000008040c7825 */ /* 0x001fcc00078e000c */
[----:B------:R-:W2:Y:S01]  /*6350*/  LDG.E.64 R12, desc[UR12][R12.64] ;  /* 0x0000000c0c0c7981 */ /* 0x000ea2000c1e1b00 */
[----:B------:R-:W-:Y:S02]  /*6360*/  MOV R4, R6 ;  /* 0x0000000600047202 */ /* 0x000fe40000000f00 */
[----:B------:R-:W-:Y:S01]  /*6370*/  IADD3 R10, PT, PT, R10, -0x2, RZ ;  /* 0xfffffffe0a0a7810 */ /* 0x000fe20007ffe0ff */
[-C--:B--2---:R-:W-:Y:S02]  /*6380*/  IMAD R7, R13, R17.reuse, RZ ;  /* 0x000000110d077224 */ /* 0x084fe400078e02ff */
[----:B------:R-:W-:-:S04]  /*6390*/  IMAD.WIDE.U32 R4, R12, R17, R4 ;  /* 0x000000110c047225 */ /* 0x000fc800078e0004 */
[----:B------:R-:W-:Y:S01]  /*63a0*/  IMAD R7, R12, R11, R7 ;  /* 0x0000000b0c077224 */ /* 0x000fe200078e0207 */
[----:B------:R-:W-:-:S03]  /*63b0*/  LEA R8, P0, R4, R8, 0x3 ;  /* 0x0000000804087211 */ /* 0x000fc600078018ff */
[----:B------:R-:W-:-:S05]  /*63c0*/  IMAD.IADD R5, R5, 0x1, R7 ;  /* 0x0000000105057824 */ /* 0x000fca00078e0207 */
[----:B------:R-:W-:-:S07]  /*63d0*/  LEA.HI.X R9, R4, R9, R5, 0x3, P0 ;  /* 0x0000000904097211 */ /* 0x000fce00000f1c05 */
.L_x_415:
        /* <DEDUP_REMOVED lines=28> */
[----:B------:R-:W-:-:S04]  /*65a0*/  @!P1 LOP3.LUT R7, RZ, R20, RZ, 0x33, !PT ;  /* 0x00000014ff079212 */ /* 0x000fc800078e33ff */
[----:B------:R-:W-:Y:S01]  /*65b0*/  MOV R4, R7 ;  /* 0x0000000700047202 */ /* 0x000fe20000000f00 */
[----:B------:R-:W-:Y:S06]  /*65c0*/  BRA `(.L_x_424) ;  /* 0x0000000000147947 */ /* 0x000fec0003800000 */
.L_x_423:
[----:B------:R-:W-:Y:S02]  /*65d0*/  MOV R24, R20 ;  /* 0x0000001400187202 */ /* 0x000fe40000000f00 */
[----:B------:R-:W-:-:S07]  /*65e0*/  MOV R26, 0x6600 ;  /* 0x00006600001a7802 */ /* 0x000fce0000000f00 */
[----:B------:R-:W-:Y:S05]  /*65f0*/  CALL.REL.NOINC `($__internal_9_$__cuda_sm20_rem_s64) ;  /* 0x0000000800747944 */ /* 0x000fea0003c00000 */
[----:B------:R-:W-:Y:S01]  /*6600*/  MOV R4, R6 ;  /* 0x0000000600047202 */ /* 0x000fe20000000f00 */
[----:B------:R-:W-:-:S07]  /*6610*/  IMAD.MOV.U32 R5, RZ, RZ, R7 ;  /* 0x000000ffff057224 */ /* 0x000fce00078e0007 */
.L_x_424:
[----:B------:R-:W-:Y:S05]  /*6620*/  BSYNC.RECONVERGENT B1 ;  /* 0x0000000000017941 */ /* 0x000fea0003800200 */
.L_x_422:
        /* <DEDUP_REMOVED lines=9> */
.L_x_375:
[----:B------:R-:W2:Y:S04]  /*66c0*/  LDG.E.64 R4, desc[UR12][R8.64] ;  /* 0x0000000c08047981 */ /* 0x000ea8000c1e1b00 */
[----:B--2---:R1:W-:Y:S02]  /*66d0*/  STS.64 [R3], R4 ;  /* 0x0000000403007388 */ /* 0x0043e40000000a00 */
.L_x_374:
[----:B------:R-:W-:Y:S05]  /*66e0*/  BSYNC.RECONVERGENT B0 ;  /* 0x0000000000007941 */ /* 0x000fea0003800200 */
.L_x_326:
[----:B------:R-:W-:Y:S01]  /*66f0*/  BAR.SYNC.DEFER_BLOCKING 0x0 ;  /* 0x0000000000007b1d */ /* 0x000fe20000010000 */
[----:B------:R-:W-:Y:S02]  /*6700*/  ISETP.GE.U32.AND P0, PT, R2, 0x42, PT ;  /* 0x000000420200780c */ /* 0x000fe40003f06070 */
[----:B------:R-:W-:-:S11]  /*6710*/  ISETP.GT.U32.AND P1, PT, R0, 0x1f, PT ;  /* 0x0000001f0000780c */ /* 0x000fd60003f24070 */
[----:B------:R-:W-:Y:S05]  /*6720*/  @!P0 BRA `(.L_x_425) ;  /* 0x00000000002c8947 */ /* 0x000fea0003800000 */
.L_x_426:
[----:B------:R-:W-:-:S04]  /*6730*/  SHF.R.U32.HI R8, RZ, 0x1, R2 ;  /* 0x00000001ff087819 */ /* 0x000fc80000011602 */
[----:B------:R-:W-:-:S13]  /*6740*/  ISETP.GE.U32.AND P0, PT, R0, R8, PT ;  /* 0x000000080000720c */ /* 0x000fda0003f06070 */
[----:B------:R-:W-:Y:S01]  /*6750*/  @!P0 LEA R6, R8, R3, 0x3 ;  /* 0x0000000308068211 */ /* 0x000fe200078e18ff */
[----:B01----:R-:W-:Y:S05]  /*6760*/  @!P0 LDS.64 R4, [R3] ;  /* 0x0000000003048984 */ /* 0x003fea0000000a00 */
[----:B------:R-:W0:Y:S02]  /*6770*/  @!P0 LDS.64 R6, [R6] ;  /* 0x0000000006068984 */ /* 0x000e240000000a00 */
[----:B0-----:R-:W-:-:S07]  /*6780*/  @!P0 DADD R4, |R4|, |R6| ;  /* 0x0000000004048229 */ /* 0x001fce0000000606 */
[----:B------:R2:W-:Y:S01]  /*6790*/  @!P0 STS.64 [R3], R4 ;  /* 0x0000000403008388 */ /* 0x0005e20000000a00 */
[----:B------:R-:W-:Y:S01]  /*67a0*/  BAR.SYNC.DEFER_BLOCKING 0x0 ;  /* 0x0000000000007b1d */ /* 0x000fe20000010000 */
[----:B------:R-:W-:Y:S01]  /*67b0*/  ISETP.GT.U32.AND P0, PT, R2, 0x83, PT ;  /* 0x000000830200780c */ /* 0x000fe20003f04070 */
[----:B------:R-:W-:-:S12]  /*67c0*/  IMAD.MOV.U32 R2, RZ, RZ, R8 ;  /* 0x000000ffff027224 */ /* 0x000fd800078e0008 */
[----:B--2---:R-:W-:Y:S05]  /*67d0*/  @P0 BRA `(.L_x_426) ;  /* 0xfffffffc00d40947 */ /* 0x004fea000383ffff */
.L_x_425:
[----:B------:R-:W-:Y:S05]  /*67e0*/  @P1 EXIT ;  /* 0x000000000000194d */ /* 0x000fea0003800000 */
[----:B01----:R-:W-:Y:S01]  /*67f0*/  LDS.64 R4, [R3] ;  /* 0x0000000003047984 */ /* 0x003fe20000000a00 */
[----:B------:R-:W-:-:S03]  /*6800*/  ISETP.NE.AND P0, PT, R0, RZ, PT ;  /* 0x000000ff0000720c */ /* 0x000fc60003f05270 */
        /* <DEDUP_REMOVED lines=37> */
[----:B------:R-:W-:-:S04]  /*6a60*/  MOV R4, UR5 ;  /* 0x0000000500047c02 */ /* 0x000fc80008000f00 */
[----:B------:R-:W-:-:S05]  /*6a70*/  MOV R5, UR4 ;  /* 0x0000000400057c02 */ /* 0x000fca0008000f00 */
[----:B0-----:R-:W-:Y:S01]  /*6a80*/  STG.E.64 desc[UR12][R4.64], R2 ;  /* 0x0000000204007986 */ /* 0x001fe2000c101b0c */
[----:B------:R-:W-:Y:S05]  /*6a90*/  EXIT ;  /* 0x000000000000794d */ /* 0x000fea0003800000 */
        .weak           $__internal_8_$__cuda_sm20_div_s64
        .type           $__internal_8_$__cuda_sm20_div_s64,@function
        .size           $__internal_8_$__cuda_sm20_div_s64,($__internal_9_$__cuda_sm20_rem_s64 - $__internal_8_$__cuda_sm20_div_s64)
$__internal_8_$__cuda_sm20_div_s64:
        /* <DEDUP_REMOVED lines=27> */
[----:B------:R-:W-:Y:S02]  /*6c50*/  IADD3 R30, P0, PT, RZ, -R30, RZ ;  /* 0x8000001eff1e7210 */ /* 0x000fe40007f1e0ff */
[----:B------:R-:W-:Y:S01]  /*6c60*/  MOV R31, RZ ;  /* 0x000000ff001f7202 */ /* 0x000fe20000000f00 */
        /* <DEDUP_REMOVED lines=46> */
[----:B------:R-:W-:-:S02]  /*6f50*/  IMAD.X R14, RZ, RZ, ~R27, P3 ;  /* 0x000000ffff0e7224 */ /* 0x000fc400018e0e1b */
[----:B------:R-:W-:Y:S01]  /*6f60*/  HFMA2 R13, -RZ, RZ, 0, 0 ;  /* 0x00000000ff0d7431 */ /* 0x000fe200000001ff */
[----:B------:R-:W-:Y:S02]  /*6f70*/  ISETP.NE.AND.EX P0, PT, R11, RZ, PT, P0 ;  /* 0x000000ff0b00720c */ /* 0x000fe40003f05300 */
[----:B------:R-:W-:Y:S02]  /*6f80*/  SEL R24, R24, R25, !P2 ;  /* 0x0000001918187207 */ /* 0x000fe40005000000 */
[----:B------:R-:W-:Y:S02]  /*6f90*/  SEL R14, R14, R27, !P2 ;  /* 0x0000001b0e0e7207 */ /* 0x000fe40005000000 */
[----:B------:R-:W-:Y:S02]  /*6fa0*/  SEL R24, R24, 0xffffffff, P0 ;  /* 0xffffffff18187807 */ /* 0x000fe40000000000 */
[----:B------:R-:W-:Y:S01]  /*6fb0*/  SEL R25, R14, 0xffffffff, P0 ;  /* 0xffffffff0e197807 */ /* 0x000fe20000000000 */
[----:B------:R-:W-:Y:S06]  /*6fc0*/  RET.REL.NODEC R12 `(contiguous_reduce2_f64) ;  /* 0xffffff900c0c7950 */ /* 0x000fec0003c3ffff */
        .weak           $__internal_9_$__cuda_sm20_rem_s64
        .type           $__internal_9_$__cuda_sm20_rem_s64,@function
        .size           $__internal_9_$__cuda_sm20_rem_s64,(.L_x_3186 - $__internal_9_$__cuda_sm20_rem_s64)
$__internal_9_$__cuda_sm20_rem_s64:
        /* <DEDUP_REMOVED lines=76> */
[----:B------:R-:W-:Y:S06]  /*7490*/  RET.REL.NODEC R26 `(contiguous_reduce2_f64) ;  /* 0xffffff881ad87950 */ /* 0x000fec0003c3ffff */
.L_x_427:
        /* <DEDUP_REMOVED lines=14> */
.L_x_3186:


//--------------------- .text.uncontiguous_reduce_f64 --------------------------
	.section	.text.uncontiguous_reduce_f64,"ax",@progbits
	.align	128
        .global         uncontiguous_reduce_f64
        .type           uncontiguous_reduce_f64,@function
        .size           uncontiguous_reduce_f64,(.L_x_3188 - uncontiguous_reduce_f64)
        .other          uncontiguous_reduce_f64,@"STO_CUDA_ENTRY STV_DEFAULT"
uncontiguous_reduce_f64:
.text.uncontiguous_reduce_f64:
[----:B------:R-:W-:Y:S01]  /*0000*/  LDC R1, c[0x0][0x37c] ;  /* 0x0000df00ff017b82 */ /* 0x000fe20000000800 */
[----:B------:R-:W0:Y:S07]  /*0010*/  S2R R0, SR_CTAID.X ;  /* 0x0000000000007919 */ /* 0x000e2e0000002500 */
[----:B------:R-:W1:Y:S01]  /*0020*/  S2UR UR5, SR_CgaCtaId ;  /* 0x00000000000579c3 */ /* 0x000e620000008800 */
[----:B------:R-:W2:Y:S01]  /*0030*/  LDCU UR8, c[0x0][0x360] ;  /* 0x00006c00ff0877ac */ /* 0x000ea20008000800 */
[----:B------:R-:W-:Y:S01]  /*0040*/  BSSY.RECONVERGENT B0, `(.L_x_428) ;  /* 0x000068d000007945 */ /* 0x000fe20003800200 */
[----:B------:R-:W3:Y:S01]  /*0050*/  S2R R2, SR_TID.X ;  /* 0x0000000000027919 */ /* 0x000ee20000002100 */
[----:B------:R-:W4:Y:S04]  /*0060*/  LDCU.64 UR10, c[0x0][0x3a8] ;  /* 0x00007500ff0a77ac */ /* 0x000f280008000a00 */
[----:B------:R-:W5:Y:S01]  /*0070*/  LDC R11, c[0x0][0x3a0] ;  /* 0x0000e800ff0b7b82 */ /* 0x000f620000000800 */
[----:B------:R-:W-:Y:S01]  /*0080*/  UMOV UR4, 0x400 ;  /* 0x0000040000047882 */ /* 0x000fe20000000000 */
[----:B------:R-:W3:Y:S01]  /*0090*/  LDCU.64 UR6, c[0x0][0x358] ;  /* 0x00006b00ff0677ac */ /* 0x000ee20008000a00 */
[----:B--2---:R-:W-:Y:S01]  /*00a0*/  MOV R4, UR8 ;  /* 0x0000000800047c02 */ /* 0x004fe20008000f00 */
[----:B-1----:R-:W-:Y:S01]  /*00b0*/  ULEA UR4, UR5, UR4, 0x18 ;  /* 0x0000000405047291 */ /* 0x002fe2000f8ec0ff */
[----:B0-----:R-:W-:-:S02]  /*00c0*/  IMAD R5, R0, UR8, RZ ;  /* 0x0000000800057c24 */ /* 0x001fc4000f8e02ff */
[----:B-----5:R-:W-:-:S03]  /*00d0*/  VIADD R9, R11, 0xffffffff ;  /* 0xffffffff0b097836 */ /* 0x020fc60000000000 */
[----:B---3--:R-:W-:Y:S02]  /*00e0*/  LEA R3, R2, UR4, 0x3 ;  /* 0x0000000402037c11 */ /* 0x008fe4000f8e18ff */
[----:B------:R-:W-:-:S03]  /*00f0*/  LEA R14, R5, R2, 0x1 ;  /* 0x00000002050e7211 */ /* 0x000fc600078e08ff */
[----:B------:R0:W-:Y:S02]  /*0100*/  STS.64 [R3], RZ ;  /* 0x000000ff03007388 */ /* 0x0001e40000000a00 */
[----:B------:R-:W-:-:S05]  /*0110*/  VIADD R7, R14, UR8 ;  /* 0x000000080e077c36 */ /* 0x000fca0008000000 */
[----:B----4-:R-:W-:-:S04]  /*0120*/  ISETP.GE.U32.AND P0, PT, R7, UR10, PT ;  /* 0x0000000a07007c0c */ /* 0x010fc8000bf06070 */
[----:B------:R-:W-:-:S13]  /*0130*/  ISETP.GE.U32.AND.EX P0, PT, RZ, UR11, PT, P0 ;  /* 0x0000000bff007c0c */ /* 0x000fda000bf06100 */
[----:B0-----:R-:W-:Y:S05]  /*0140*/  @P0 BRA `(.L_x_429) ;  /* 0x0000003000100947 */ /* 0x001fea0003800000 */
[----:B------:R-:W-:Y:S01]  /*0150*/  ISETP.GE.AND P0, PT, R9, RZ, PT ;  /* 0x000000ff0900720c */ /* 0x000fe20003f06270 */
[----:B------:R-:W-:Y:S02]  /*0160*/  HFMA2 R27, -RZ, RZ, 0, 0 ;  /* 0x00000000ff1b7431 */ /* 0x000fe400000001ff */
[----:B------:R-:W-:Y:S01]  /*0170*/  IMAD.MOV.U32 R28, RZ, RZ, RZ ;  /* 0x000000ffff1c7224 */ /* 0x000fe200078e00ff */
[----:B------:R-:W-:Y:S01]  /*0180*/  MOV R5, RZ ;  /* 0x000000ff00057202 */ /* 0x000fe20000000f00 */
[----:B------:R-:W-:-:S08]  /*0190*/  IMAD.MOV.U32 R6, RZ, RZ, RZ ;  /* 0x000000ffff067224 */ /* 0x000fd000078e00ff */
[----:B------:R-:W-:Y:S05]  /*01a0*/  @!P0 BRA `(.L_x_430) ;  /* 0x0000002c00d08947 */ /* 0x000fea0003800000 */
[----:B------:R-:W-:Y:S01]  /*01b0*/  ISETP.GE.U32.AND P0, PT, R9, 0x3, PT ;  /* 0x000000030900780c */ /* 0x000fe20003f06070 */
[----:B------:R-:W-:Y:S01]  /*01c0*/  IMAD.MOV.U32 R15, RZ, RZ, RZ ;  /* 0x000000ffff0f7224 */ /* 0x000fe200078e00ff */
[----:B------:R-:W-:Y:S01]  /*01d0*/  MOV R8, RZ ;  /* 0x000000ff00087202 */ /* 0x000fe20000000f00 */
[----:B------:R-:W-:Y:S01]  /*01e0*/  IMAD.MOV.U32 R6, RZ, RZ, RZ ;  /* 0x000000ffff067224 */ /* 0x000fe200078e00ff */
[----:B------:R-:W-:Y:S01]  /*01f0*/  MOV R5, RZ ;  /* 0x000000ff00057202 */ /* 0x000fe20000000f00 */
[----:B------:R-:W-:Y:S01]  /*0200*/  IMAD.MOV.U32 R28, RZ, RZ, RZ ;  /* 0x000000ffff1c7224 */ /* 0x000fe200078e00ff */
[----:B------:R-:W-:-:S07]  /*0210*/  MOV R27, RZ ;  /* 0x000000ff001b7202 */ /* 0x000fce0000000f00 */
[----:B------:R-:W-:Y:S05]  /*0220*/  @!P0 BRA `(.L_x_431) ;  /* 0x0000001800d88947 */ /* 0x000fea0003800000 */
[----:B------:R-:W0:Y:S01]  /*0230*/  LDC.64 R18, c[0x0][0x390] ;  /* 0x0000e400ff127b82 */ /* 0x000e220000000a00 */
[C---:B------:R-:W-:Y:S01]  /*0240*/  LOP3.LUT R10, R11.reuse, 0xfffffffc, RZ, 0xc0, !PT ;  /* 0xfffffffc0b0a7812 */ /* 0x040fe200078ec0ff */
[----:B------:R-:W-:Y:S01]  /*0250*/  HFMA2 R6, -RZ, RZ, 0, 0 ;  /* 0x00000000ff067431 */ /* 0x000fe200000001ff */
[----:B------:R-:W-:Y:S01]  /*0260*/  IADD3 R9, PT, PT, R11, -0x2, RZ ;  /* 0xfffffffe0b097810 */ /* 0x000fe20007ffe0ff */
[----:B------:R-:W-:Y:S02]  /*0270*/  IMAD.MOV.U32 R5, RZ, RZ, RZ ;  /* 0x000000ffff057224 */ /* 0x000fe400078e00ff */
[----:B------:R-:W-:-:S07]  /*0280*/  IMAD.MOV R10, RZ, RZ, -R10 ;  /* 0x000000ffff0a7224 */ /* 0x000fce00078e0a0a */
.L_x_456:
        /* <DEDUP_REMOVED lines=11> */
[----:B------:R-:W-:-:S06]  /*0340*/  ISETP.NE.U32.AND P3, PT, R16, RZ, PT ;  /* 0x000000ff1000720c */ /* 0x000fcc0003f65070 */
[----:B0-----:R-:W0:Y:S02]  /*0350*/  MUFU.RCP R11, R11 ;  /* 0x0000000b000b7308 */ /* 0x001e240000001000 */
[----:B0-----:R-:W-:Y:S01]  /*0360*/  IADD3 R12, PT, PT, R11, 0xffffffe, RZ ;  /* 0x0ffffffe0b0c7810 */ /* 0x001fe20007ffe0ff */
[----:B------:R-:W-:-:S05]  /*0370*/  HFMA2 R11, -RZ, RZ, 0, 0 ;  /* 0x00000000ff0b7431 */ /* 0x000fca00000001ff */
[----:B------:R0:W1:Y:S02]  /*0380*/  F2I.FTZ.U32.TRUNC.NTZ R13, R12 ;  /* 0x0000000c000d7305 */ /* 0x000064000021f000 */
[----:B0-----:R-:W-:Y:S01]  /*0390*/  MOV R12, RZ ;  /* 0x000000ff000c7202 */ /* 0x001fe20000000f00 */
        /* <DEDUP_REMOVED lines=16> */
.L_x_433:
[----:B------:R-:W-:Y:S01]  /*04a0*/  IMAD.MOV.U32 R29, RZ, RZ, R14 ;  /* 0x000000ffff1d7224 */ /* 0x000fe200078e000e */
[----:B------:R-:W-:Y:S01]  /*04b0*/  MOV R26, R15 ;  /* 0x0000000f001a7202 */ /* 0x000fe20000000f00 */
[----:B------:R-:W-:Y:S01]  /*04c0*/  IMAD.MOV.U32 R13, RZ, RZ, R16 ;  /* 0x000000ffff0d7224 */ /* 0x000fe200078e0010 */
[----:B------:R-:W-:Y:S02]  /*04d0*/  MOV R12, R17 ;  /* 0x00000011000c7202 */ /* 0x000fe40000000f00 */
[----:B------:R-:W-:-:S07]  /*04e0*/  MOV R11, 0x500 ;  /* 0x00000500000b7802 */ /* 0x000fce0000000f00 */
[----:B------:R-:W-:Y:S05]  /*04f0*/  CALL.REL.NOINC `($__internal_10_$__cuda_sm20_div_s64) ;  /* 0x0000006400d07944 */ /* 0x000fea0003c00000 */
[----:B------:R-:W-:-:S05]  /*0500*/  IADD3 R21, P0, PT, RZ, -R24, RZ ;  /* 0x80000018ff157210 */ /* 0x000fca0007f1e0ff */
[----:B------:R-:W-:Y:S02]  /*0510*/  IMAD.X R11, RZ, RZ, ~R25, P0 ;  /* 0x000000ffff0b7224 */ /* 0x000fe400000e0e19 */
[----:B------:R-:W-:Y:S01]  /*0520*/  IMAD.WIDE.U32 R12, R16, R21, R14 ;  /* 0x00000015100c7225 */ /* 0x000fe200078e000e */
[----:B------:R-:W-:-:S03]  /*0530*/  MOV R14, R24 ;  /* 0x00000018000e7202 */ /* 0x000fc60000000f00 */
[----:B------:R-:W-:Y:S01]  /*0540*/  IMAD R11, R11, R16, RZ ;  /* 0x000000100b0b7224 */ /* 0x000fe200078e02ff */
[----:B------:R-:W-:Y:S01]  /*0550*/  MOV R29, R12 ;  /* 0x0000000c001d7202 */ /* 0x000fe20000000f00 */
[----:B------:R-:W-:Y:S02]  /*0560*/  IMAD.MOV.U32 R15, RZ, RZ, R25 ;  /* 0x000000ffff0f7224 */ /* 0x000fe400078e0019 */
[----:B------:R-:W-:-:S04]  /*0570*/  IMAD R11, R17, R21, R11 ;  /* 0x00000015110b7224 */ /* 0x000fc800078e020b */
[----:B------:R-:W-:-:S07]  /*0580*/  IMAD.IADD R11, R13, 0x1, R11 ;  /* 0x000000010d0b7824 */ /* 0x000fce00078e020b */
.L_x_434:
[----:B------:R-:W-:Y:S05]  /*0590*/  BSYNC.RECONVERGENT B1 ;  /* 0x0000000000017941 */ /* 0x000fea0003800200 */
.L_x_432:
[----:B------:R-:W0:Y:S02]  /*05a0*/  LDC.64 R20, c[0x0][0x398] ;  /* 0x0000e600ff147b82 */ /* 0x000e240000000a00 */
[----:B0-----:R-:W-:-:S06]  /*05b0*/  IMAD.WIDE.U32 R22, R22, 0x8, R20 ;  /* 0x0000000816167825 */ /* 0x001fcc00078e0014 */
        /* <DEDUP_REMOVED lines=34> */
.L_x_436:
[----:B------:R-:W-:Y:S01]  /*07e0*/  IMAD.MOV.U32 R29, RZ, RZ, R7 ;  /* 0x000000ffff1d7224 */ /* 0x000fe200078e0007 */
[----:B------:R-:W-:Y:S01]  /*07f0*/  MOV R26, R8 ;  /* 0x00000008001a7202 */ /* 0x000fe20000000f00 */
[----:B------:R-:W-:Y:S01]  /*0800*/  IMAD.MOV.U32 R13, RZ, RZ, R16 ;  /* 0x000000ffff0d7224 */ /* 0x000fe200078e0010 */
[----:B------:R-:W-:Y:S02]  /*0810*/  MOV R12, R17 ;  /* 0x00000011000c7202 */ /* 0x000fe40000000f00 */
[----:B------:R-:W-:-:S07]  /*0820*/  MOV R11, 0x840 ;  /* 0x00000840000b7802 */ /* 0x000fce0000000f00 */
[----:B------:R-:W-:Y:S05]  /*0830*/  CALL.REL.NOINC `($__internal_10_$__cuda_sm20_div_s64) ;  /* 0x0000006400007944 */ /* 0x000fea0003c00000 */
[----:B------:R-:W-:Y:S01]  /*0840*/  IADD3 R11, P0, PT, RZ, -R24, RZ ;  /* 0x80000018ff0b7210 */ /* 0x000fe20007f1e0ff */
[----:B------:R-:W-:Y:S01]  /*0850*/  IMAD.MOV.U32 R36, RZ, RZ, R24 ;  /* 0x000000ffff247224 */ /* 0x000fe200078e0018 */
[----:B------:R-:W-:Y:S02]  /*0860*/  MOV R12, R7 ;  /* 0x00000007000c7202 */ /* 0x000fe40000000f00 */
[----:B------:R-:W-:Y:S01]  /*0870*/  MOV R37, R25 ;  /* 0x0000001900257202 */ /* 0x000fe20000000f00 */
[----:B------:R-:W-:-:S04]  /*0880*/  IMAD.X R13, RZ, RZ, ~R25, P0 ;  /* 0x000000ffff0d7224 */ /* 0x000fc800000e0e19 */
[----:B------:R-:W-:Y:S02]  /*0890*/  IMAD R26, R13, R16, RZ ;  /* 0x000000100d1a7224 */ /* 0x000fe400078e02ff */
[----:B------:R-:W-:Y:S02]  /*08a0*/  IMAD.MOV.U32 R13, RZ, RZ, R8 ;  /* 0x000000ffff0d7224 */ /* 0x000fe400078e0008 */
[----:B------:R-:W-:-:S04]  /*08b0*/  IMAD.WIDE.U32 R12, R16, R11, R12 ;  /* 0x0000000b100c7225 */ /* 0x000fc800078e000c */
[----:B------:R-:W-:-:S05]  /*08c0*/  IMAD R11, R17, R11, R26 ;  /* 0x0000000b110b7224 */ /* 0x000fca00078e021a */
[----:B------:R-:W-:-:S07]  /*08d0*/  IADD3 R11, PT, PT, R11, R13, RZ ;  /* 0x0000000d0b0b7210 */ /* 0x000fce0007ffe0ff */
.L_x_437:
[----:B------:R-:W-:Y:S05]  /*08e0*/  BSYNC.RECONVERGENT B1 ;  /* 0x0000000000017941 */ /* 0x000fea0003800200 */
.L_x_435:
[----:B------:R-:W-:-:S06]  /*08f0*/  IMAD.WIDE.U32 R16, R9, 0x8, R18 ;  /* 0x0000000809107825 */ /* 0x000fcc00078e0012 */
[----:B------:R-:W2:Y:S01]  /*0900*/  LDG.E.64 R16, desc[UR6][R16.64] ;  /* 0x0000000610107981 */ /* 0x000ea2000c1e1b00 */
[----:B------:R-:W-:Y:S01]  /*0910*/  MOV R39, R6 ;  /* 0x0000000600277202 */ /* 0x000fe20000000f00 */
[----:B------:R-:W-:Y:S01]  /*0920*/  IMAD R11, R11, R22, RZ ;  /* 0x000000160b0b7224 */ /* 0x000fe200078e02ff */
[----:B------:R-:W-:Y:S01]  /*0930*/  BSSY.RECONVERGENT B1, `(.L_x_438) ;  /* 0x0000031000017945 */ /* 0x000fe20003800200 */
[----:B------:R-:W-:Y:S02]  /*0940*/  IMAD.MOV.U32 R38, RZ, RZ, R5 ;  /* 0x000000ffff267224 */ /* 0x000fe400078e0005 */
[-C--:B------:R-:W-:Y:S02]  /*0950*/  IMAD R11, R23, R12.reuse, R11 ;  /* 0x0000000c170b7224 */ /* 0x080fe400078e020b */
[----:B------:R-:W-:-:S04]  /*0960*/  IMAD.WIDE.U32 R38, R22, R12, R38 ;  /* 0x0000000c16267225 */ /* 0x000fc800078e0026 */
[----:B------:R-:W-:Y:S01]  /*0970*/  VIADD R5, R9, 0xfffffffe ;  /* 0xfffffffe09057836 */ /* 0x000fe20000000000 */
        /* <DEDUP_REMOVED lines=28> */
.L_x_439:
[----:B------:R-:W-:Y:S01]  /*0b40*/  MOV R29, R14 ;  /* 0x0000000e001d7202 */ /* 0x000fe20000000f00 */
[----:B------:R-:W-:Y:S01]  /*0b50*/  IMAD.MOV.U32 R26, RZ, RZ, R15 ;  /* 0x000000ffff1a7224 */ /* 0x000fe200078e000f */
[----:B------:R-:W-:Y:S01]  /*0b60*/  MOV R13, R16 ;  /* 0x00000010000d7202 */ /* 0x000fe20000000f00 */
[----:B------:R-:W-:Y:S01]  /*0b70*/  IMAD.MOV.U32 R12, RZ, RZ, R17 ;  /* 0x000000ffff0c7224 */ /* 0x000fe200078e0011 */
[----:B------:R-:W-:-:S07]  /*0b80*/  MOV R11, 0xba0 ;  /* 0x00000ba0000b7802 */ /* 0x000fce0000000f00 */
[----:B------:R-:W-:Y:S05]  /*0b90*/  CALL.REL.NOINC `($__internal_10_$__cuda_sm20_div_s64) ;  /* 0x0000006000287944 */ /* 0x000fea0003c00000 */
        /* <DEDUP_REMOVED lines=10> */
.L_x_440:
[----:B------:R-:W-:Y:S05]  /*0c40*/  BSYNC.RECONVERGENT B1 ;  /* 0x0000000000017941 */ /* 0x000fea0003800200 */
.L_x_438:
        /* <DEDUP_REMOVED lines=20> */
[----:B------:R-:W-:Y:S01]  /*0d90*/  IMAD.HI.U32 R11, R13, R11, R12 ;  /* 0x0000000b0d0b7227 */ /* 0x000fe200078e000c */
[----:B------:R-:W-:-:S05]  /*0da0*/  MOV R13, RZ ;  /* 0x000000ff000d7202 */ /* 0x000fca0000000f00 */
        /* <DEDUP_REMOVED lines=12> */
.L_x_442:
        /* <DEDUP_REMOVED lines=16> */
.L_x_443:
[----:B------:R-:W-:Y:S05]  /*0f70*/  BSYNC.RECONVERGENT B1 ;  /* 0x0000000000017941 */ /* 0x000fea0003800200 */
.L_x_441:
[----:B------:R-:W-:-:S05]  /*0f80*/  IADD3 R8, PT, PT, R9, -0x1, RZ ;  /* 0xffffffff09087810 */ /* 0x000fca0007ffe0ff */
        /* <DEDUP_REMOVED lines=36> */
.L_x_445:
        /* <DEDUP_REMOVED lines=17> */
.L_x_446:
[----:B------:R-:W-:Y:S05]  /*12e0*/  BSYNC.RECONVERGENT B1 ;  /* 0x0000000000017941 */ /* 0x000fea0003800200 */
.L_x_444:
[----:B------:R-:W0:Y:S02]  /*12f0*/  LDC.64 R12, c[0x0][0x398] ;  /* 0x0000e600ff0c7b82 */ /* 0x000e240000000a00 */
[----:B0-----:R-:W-:-:S05]  /*1300*/  IMAD.WIDE.U32 R12, R8, 0x8, R12 ;  /* 0x00000008080c7825 */ /* 0x001fca00078e000c */
        /* <DEDUP_REMOVED lines=33> */
.L_x_448:
        /* <DEDUP_REMOVED lines=16> */
.L_x_449:
[----:B------:R-:W-:Y:S05]  /*1620*/  BSYNC.RECONVERGENT B1 ;  /* 0x0000000000017941 */ /* 0x000fea0003800200 */
.L_x_447:
[----:B------:R-:W-:-:S06]  /*1630*/  IMAD.WIDE.U32 R16, R5, 0x8, R18 ;  /* 0x0000000805107825 */ /* 0x000fcc00078e0012 */
[----:B------:R-:W2:Y:S01]  /*1640*/  LDG.E.64 R16, desc[UR6][R16.64] ;  /* 0x0000000610107981 */ /* 0x000ea2000c1e1b00 */
[----:B------:R-:W-:Y:S01]  /*1650*/  MOV R22, R36 ;  /* 0x0000002400167202 */ /* 0x000fe20000000f00 */
        /* <DEDUP_REMOVED lines=30> */
[----:B------:R-:W-:Y:S02]  /*1840*/  IMAD R27, R16, R27, R14 ;  /* 0x0000001b101b7224 */ /* 0x000fe400078e020e */
[----:B------:R-:W-:Y:S01]  /*1850*/  IMAD.MOV.U32 R14, RZ, RZ, R13 ;  /* 0x000000ffff0e7224 */ /* 0x000fe200078e000d */
[----:B------:R-:W-:Y:S06]  /*1860*/  BRA `(.L_x_452) ;  /* 0x0000000000447947 */ /* 0x000fec0003800000 */
.L_x_451:
[----:B------:R-:W-:Y:S01]  /*1870*/  MOV R29, R14 ;  /* 0x0000000e001d7202 */ /* 0x000fe20000000f00 */
[----:B------:R-:W-:Y:S01]  /*1880*/  IMAD.MOV.U32 R26, RZ, RZ, R15 ;  /* 0x000000ffff1a7224 */ /* 0x000fe200078e000f */
[----:B------:R-:W-:Y:S01]  /*1890*/  MOV R13, R16 ;  /* 0x00000010000d7202 */ /* 0x000fe20000000f00 */
[----:B------:R-:W-:Y:S01]  /*18a0*/  IMAD.MOV.U32 R12, RZ, RZ, R17 ;  /* 0x000000ffff0c7224 */ /* 0x000fe200078e0011 */
[----:B------:R-:W-:-:S07]  /*18b0*/  MOV R11, 0x18d0 ;  /* 0x000018d0000b7802 */ /* 0x000fce0000000f00 */
[----:B------:R-:W-:Y:S05]  /*18c0*/  CALL.REL.NOINC `($__internal_10_$__cuda_sm20_div_s64) ;  /* 0x0000005000dc7944 */ /* 0x000fea0003c00000 */
        /* <DEDUP_REMOVED lines=9> */
[----:B------:R-:W-:-:S03]  /*1960*/  MOV R27, R12 ;  /* 0x0000000c001b7202 */ /* 0x000fc60000000f00 */
[----:B------:R-:W-:-:S07]  /*1970*/  IMAD.IADD R11, R13, 0x1, R11 ;  /* 0x000000010d0b7824 */ /* 0x000fce00078e020b */
.L_x_452:
[----:B------:R-:W-:Y:S05]  /*1980*/  BSYNC.RECONVERGENT B1 ;  /* 0x0000000000017941 */ /* 0x000fea0003800200 */
.L_x_450:
[----:B------:R-:W0:Y:S02]  /*1990*/  LDC.64 R12, c[0x0][0x398] ;  /* 0x0000e600ff0c7b82 */ /* 0x000e240000000a00 */
[----:B0-----:R-:W-:-:S05]  /*19a0*/  IMAD.WIDE.U32 R12, R5, 0x8, R12 ;  /* 0x00000008050c7825 */ /* 0x001fca00078e000c */
[----:B------:R-:W2:Y:S01]  /*19b0*/  LDG.E.64 R34, desc[UR6][R12.64] ;  /* 0x000000060c227981 */ /* 0x000ea2000c1e1b00 */
[----:B------:R-:W-:Y:S01]  /*19c0*/  LOP3.LUT R5, R21, R17, RZ, 0xfc, !PT ;  /* 0x0000001115057212 */ /* 0x000fe200078efcff */
[----:B------:R-:W-:Y:S01]  /*19d0*/  IMAD.MOV.U32 R39, RZ, RZ, R7 ;  /* 0x000000ffff277224 */ /* 0x000fe200078e0007 */
[----:B------:R-:W-:Y:S02]  /*19e0*/  BSSY.RECONVERGENT B1, `(.L_x_453) ;  /* 0x0000030000017945 */ /* 0x000fe40003800200 */
[----:B------:R-:W-:Y:S01]  /*19f0*/  ISETP.NE.U32.AND P0, PT, R5, RZ, PT ;  /* 0x000000ff0500720c */ /* 0x000fe20003f05070 */
[-C--:B--2---:R-:W-:Y:S02]  /*1a00*/  IMAD R8, R35, R27.reuse, RZ ;  /* 0x0000001b23087224 */ /* 0x084fe400078e02ff */
[----:B------:R-:W-:-:S04]  /*1a10*/  IMAD.WIDE.U32 R38, R34, R27, R38 ;  /* 0x0000001b22267225 */ /* 0x000fc800078e0026 */
[----:B------:R-:W-:Y:S01]  /*1a20*/  IMAD R11, R34, R11, R8 ;  /* 0x0000000b220b7224 */ /* 0x000fe200078e0208 */
[----:B------:R-:W-:-:S03]  /*1a30*/  MOV R27, R38 ;  /* 0x00000026001b7202 */ /* 0x000fc60000000f00 */
[----:B------:R-:W-:Y:S02]  /*1a40*/  IMAD.IADD R28, R39, 0x1, R11 ;  /* 0x00000001271c7824 */ /* 0x000fe400078e020b */
        /* <DEDUP_REMOVED lines=24> */
.L_x_454:
        /* <DEDUP_REMOVED lines=8> */
[----:B------:R-:W-:Y:S02]  /*1c50*/  MOV R13, R21 ;  /* 0x00000015000d7202 */ /* 0x000fe40000000f00 */
[-C--:B------:R-:W-:Y:S02]  /*1c60*/  IADD3.X R7, PT, PT, RZ, ~R25.reuse, RZ, P0, !PT ;  /* 0x80000019ff077210 */ /* 0x080fe400007fe4ff */
[----:B------:R-:W-:Y:S01]  /*1c70*/  MOV R8, R25 ;  /* 0x0000001900087202 */ /* 0x000fe20000000f00 */
[----:B------:R-:W-:-:S04]  /*1c80*/  IMAD.WIDE.U32 R12, R16, R5, R12 ;  /* 0x00000005100c7225 */ /* 0x000fc800078e000c */
[----:B------:R-:W-:-:S04]  /*1c90*/  IMAD R7, R7, R16, RZ ;  /* 0x0000001007077224 */ /* 0x000fc800078e02ff */
[----:B------:R-:W-:Y:S01]  /*1ca0*/  IMAD R5, R17, R5, R7 ;  /* 0x0000000511057224 */ /* 0x000fe200078e0207 */
[----:B------:R-:W-:Y:S01]  /*1cb0*/  MOV R17, R12 ;  /* 0x0000000c00117202 */ /* 0x000fe20000000f00 */
[----:B------:R-:W-:Y:S02]  /*1cc0*/  IMAD.MOV.U32 R7, RZ, RZ, R24 ;  /* 0x000000ffff077224 */ /* 0x000fe400078e0018 */
[----:B------:R-:W-:-:S07]  /*1cd0*/  IMAD.IADD R5, R5, 0x1, R13 ;  /* 0x0000000105057824 */ /* 0x000fce00078e020d */
.L_x_455:
[----:B------:R-:W-:Y:S05]  /*1ce0*/  BSYNC.RECONVERGENT B1 ;  /* 0x0000000000017941 */ /* 0x000fea0003800200 */
.L_x_453:
[----:B------:R-:W-:Y:S01]  /*1cf0*/  MOV R13, R6 ;  /* 0x00000006000d7202 */ /* 0x000fe20000000f00 */
[----:B------:R-:W-:Y:S02]  /*1d00*/  IMAD R5, R5, R34, RZ ;  /* 0x0000002205057224 */ /* 0x000fe400078e02ff */
[----:B------:R-:W-:Y:S02]  /*1d10*/  IMAD.MOV.U32 R12, RZ, RZ, R22 ;  /* 0x000000ffff0c7224 */ /* 0x000fe400078e0016 */
[-C--:B------:R-:W-:Y:S02]  /*1d20*/  IMAD R5, R35, R17.reuse, R5 ;  /* 0x0000001123057224 */ /* 0x080fe400078e0205 */
[----:B------:R-:W-:-:S04]  /*1d30*/  IMAD.WIDE.U32 R12, R34, R17, R12 ;  /* 0x00000011220c7225 */ /* 0x000fc800078e000c */
[----:B------:R-:W-:Y:S01]  /*1d40*/  VIADD R9, R9, 0xfffffffc ;  /* 0xfffffffc09097836 */ /* 0x000fe20000000000 */
[----:B------:R-:W-:Y:S01]  /*1d50*/  IADD3 R6, PT, PT, R13, R5, RZ ;  /* 0x000000050d067210 */ /* 0x000fe20007ffe0ff */
[----:B------:R-:W-:Y:S01]  /*1d60*/  IMAD.MOV.U32 R5, RZ, RZ, R12 ;  /* 0x000000ffff057224 */ /* 0x000fe200078e000c */
[----:B------:R-:W-:Y:S06]  /*1d70*/  @P2 BRA `(.L_x_456) ;  /* 0xffffffe400442947 */ /* 0x000fec000383ffff */
[----:B------:R-:W-:-:S07]  /*1d80*/  IADD3 R9, PT, PT, R9, 0x1, RZ ;  /* 0x0000000109097810 */ /* 0x000fce0007ffe0ff */
.L_x_431:
        /* <DEDUP_REMOVED lines=36> */
.L_x_459:
[----:B------:R-:W-:Y:S01]  /*1fd0*/  MOV R29, R14 ;  /* 0x0000000e001d7202 */ /* 0x000fe20000000f00 */
[----:B------:R-:W-:Y:S01]  /*1fe0*/  IMAD.MOV.U32 R26, RZ, RZ, R15 ;  /* 0x000000ffff1a7224 */ /* 0x000fe200078e000f */
[----:B------:R-:W-:Y:S01]  /*1ff0*/  MOV R13, R16 ;  /* 0x00000010000d7202 */ /* 0x000fe20000000f00 */
[----:B------:R-:W-:Y:S01]  /*2000*/  IMAD.MOV.U32 R12, RZ, RZ, R17 ;  /* 0x000000ffff0c7224 */ /* 0x000fe200078e0011 */
[----:B------:R-:W-:-:S07]  /*2010*/  MOV R11, 0x2030 ;  /* 0x00002030000b7802 */ /* 0x000fce0000000f00 */
[----:B------:R-:W-:Y:S05]  /*2020*/  CALL.REL.NOINC `($__internal_10_$__cuda_sm20_div_s64) ;  /* 0x0000004c00047944 */ /* 0x000fea0003c00000 */
[----:B------:R-:W-:-:S04]  /*2030*/  IADD3 R19, P0, PT, RZ, -R24, RZ ;  /* 0x80000018ff137210 */ /* 0x000fc80007f1e0ff */
[----:B------:R-:W-:Y:S01]  /*2040*/  IADD3.X R13, PT, PT, RZ, ~R25, RZ, P0, !PT ;  /* 0x80000019ff0d7210 */ /* 0x000fe200007fe4ff */
[----:B------:R-:W-:Y:S01]  /*2050*/  IMAD.WIDE.U32 R10, R16, R19, R14 ;  /* 0x00000013100a7225 */ /* 0x000fe200078e000e */
[----:B------:R-:W-:-:S03]  /*2060*/  MOV R15, R25 ;  /* 0x00000019000f7202 */ /* 0x000fc60000000f00 */
[----:B------:R-:W-:Y:S02]  /*2070*/  IMAD R13, R13, R16, RZ ;  /* 0x000000100d0d7224 */ /* 0x000fe400078e02ff */
[----:B------:R-:W-:Y:S02]  /*2080*/  IMAD.MOV.U32 R14, RZ, RZ, R24 ;  /* 0x000000ffff0e7224 */ /* 0x000fe400078e0018 */
[----:B------:R-:W-:Y:S02]  /*2090*/  IMAD R19, R17, R19, R13 ;  /* 0x0000001311137224 */ /* 0x000fe400078e020d */
[----:B------:R-:W-:-:S03]  /*20a0*/  IMAD.MOV.U32 R13, RZ, RZ, R10 ;  /* 0x000000ffff0d7224 */ /* 0x000fc600078e000a */
[----:B------:R-:W-:-:S07]  /*20b0*/  IADD3 R19, PT, PT, R11, R19, RZ ;  /* 0x000000130b137210 */ /* 0x000fce0007ffe0ff */
.L_x_460:
[----:B------:R-:W-:Y:S05]  /*20c0*/  BSYNC.RECONVERGENT B1 ;  /* 0x0000000000017941 */ /* 0x000fea0003800200 */
.L_x_458:
        /* <DEDUP_REMOVED lines=36> */
.L_x_462:
        /* <DEDUP_REMOVED lines=8> */
[-C--:B------:R-:W-:Y:S01]  /*2390*/  MOV R19, R25.reuse ;  /* 0x0000001900137202 */ /* 0x080fe20000000f00 */
[----:B------:R-:W-:Y:S01]  /*23a0*/  IMAD.MOV.U32 R18, RZ, RZ, R24 ;  /* 0x000000ffff127224 */ /* 0x000fe200078e0018 */
[----:B------:R-:W-:-:S05]  /*23b0*/  IADD3.X R13, PT, PT, RZ, ~R25, RZ, P0, !PT ;  /* 0x80000019ff0d7210 */ /* 0x000fca00007fe4ff */
[----:B------:R-:W-:Y:S01]  /*23c0*/  IMAD R10, R13, R16, RZ ;  /* 0x000000100d0a7224 */ /* 0x000fe200078e02ff */
[----:B------:R-:W-:-:S03]  /*23d0*/  MOV R13, R8 ;  /* 0x00000008000d7202 */ /* 0x000fc60000000f00 */
[-C--:B------:R-:W-:Y:S02]  /*23e0*/  IMAD R17, R17, R11.reuse, R10 ;  /* 0x0000000b11117224 */ /* 0x080fe400078e020a */
[----:B------:R-:W-:-:S04]  /*23f0*/  IMAD.WIDE.U32 R12, R16, R11, R12 ;  /* 0x0000000b100c7225 */ /* 0x000fc800078e000c */
[----:B------:R-:W-:Y:S01]  /*2400*/  IMAD.MOV.U32 R11, RZ, RZ, R12 ;  /* 0x000000ffff0b7224 */ /* 0x000fe200078e000c */
[----:B------:R-:W-:-:S07]  /*2410*/  IADD3 R13, PT, PT, R17, R13, RZ ;  /* 0x0000000d110d7210 */ /* 0x000fce0007ffe0ff */
.L_x_463:
[----:B------:R-:W-:Y:S05]  /*2420*/  BSYNC.RECONVERGENT B1 ;  /* 0x0000000000017941 */ /* 0x000fea0003800200 */
.L_x_461:
[----:B------:R-:W0:Y:S01]  /*2430*/  LDC.64 R16, c[0x0][0x390] ;  /* 0x0000e400ff107b82 */ /* 0x000e220000000a00 */
[----:B------:R-:W-:-:S04]  /*2440*/  VIADD R7, R9, 0xffffffff ;  /* 0xffffffff09077836 */ /* 0x000fc80000000000 */
[----:B0-----:R-:W-:-:S06]  /*2450*/  IMAD.WIDE.U32 R16, R7, 0x8, R16 ;  /* 0x0000000807107825 */ /* 0x001fcc00078e0010 */
        /* <DEDUP_REMOVED lines=35> */
.L_x_465:
        /* <DEDUP_REMOVED lines=16> */
.L_x_466:
[----:B------:R-:W-:Y:S05]  /*2790*/  BSYNC.RECONVERGENT B1 ;  /* 0x0000000000017941 */ /* 0x000fea0003800200 */
.L_x_464:
        /* <DEDUP_REMOVED lines=9> */
[----:B------:R-:W-:Y:S02]  /*2830*/  IMAD R13, R38, R13, R6 ;  /* 0x0000000d260d7224 */ /* 0x000fe400078e0206 */
[----:B------:R-:W-:-:S03]  /*2840*/  IMAD.MOV.U32 R27, RZ, RZ, R36 ;  /* 0x000000ffff1b7224 */ /* 0x000fc600078e0024 */
        /* <DEDUP_REMOVED lines=25> */
.L_x_468:
        /* <DEDUP_REMOVED lines=10> */
[----:B------:R-:W-:Y:S02]  /*2a80*/  IMAD.X R7, RZ, RZ, ~R25, P0 ;  /* 0x000000ffff077224 */ /* 0x000fe400000e0e19 */
[----:B------:R-:W-:-:S04]  /*2a90*/  IMAD.WIDE.U32 R10, R16, R5, R10 ;  /* 0x00000005100a7225 */ /* 0x000fc800078e000a */
[----:B------:R-:W-:-:S04]  /*2aa0*/  IMAD R7, R7, R16, RZ ;  /* 0x0000001007077224 */ /* 0x000fc800078e02ff */
[----:B------:R-:W-:Y:S01]  /*2ab0*/  IMAD R5, R17, R5, R7 ;  /* 0x0000000511057224 */ /* 0x000fe200078e0207 */
[----:B------:R-:W-:-:S03]  /*2ac0*/  MOV R7, R24 ;  /* 0x0000001800077202 */ /* 0x000fc60000000f00 */
[----:B------:R-:W-:-:S07]  /*2ad0*/  IMAD.IADD R5, R5, 0x1, R11 ;  /* 0x0000000105057824 */ /* 0x000fce00078e020b */
.L_x_469:
[----:B------:R-:W-:Y:S05]  /*2ae0*/  BSYNC.RECONVERGENT B1 ;  /* 0x0000000000017941 */ /* 0x000fea0003800200 */
.L_x_467:
[----:B------:R-:W-:Y:S01]  /*2af0*/  IMAD R5, R5, R38, RZ ;  /* 0x0000002605057224 */ /* 0x000fe200078e02ff */
[----:B------:R-:W-:Y:S01]  /*2b00*/  IADD3 R9, PT, PT, R9, -0x2, RZ ;  /* 0xfffffffe09097810 */ /* 0x000fe20007ffe0ff */
[----:B------:R-:W-:Y:S02]  /*2b10*/  IMAD.MOV.U32 R34, RZ, RZ, R20 ;  /* 0x000000ffff227224 */ /* 0x000fe400078e0014 */
[-C--:B------:R-:W-:Y:S02]  /*2b20*/  IMAD R5, R39, R10.reuse, R5 ;  /* 0x0000000a27057224 */ /* 0x080fe400078e0205 */
[----:B------:R-:W-:-:S04]  /*2b30*/  IMAD.WIDE.U32 R34, R38, R10, R34 ;  /* 0x0000000a26227225 */ /* 0x000fc800078e0022 */
[----:B------:R-:W-:Y:S01]  /*2b40*/  IMAD.IADD R6, R35, 0x1, R5 ;  /* 0x0000000123067824 */ /* 0x000fe200078e0205 */
[----:B------:R-:W-:-:S07]  /*2b50*/  MOV R5, R34 ;  /* 0x0000002200057202 */ /* 0x000fce0000000f00 */
.L_x_457:
        /* <DEDUP_REMOVED lines=22> */
[----:B------:R-:W-:Y:S02]  /*2cc0*/  IMAD R13, R16, R11, R14 ;  /* 0x0000000b100d7224 */ /* 0x000fe400078e020e */
[----:B------:R-:W-:-:S03]  /*2cd0*/  HFMA2 R11, -RZ, RZ, 0, 0 ;  /* 0x00000000ff0b7431 */ /* 0x000fc600000001ff */
[----:B------:R-:W-:-:S13]  /*2ce0*/  ISETP.GE.U32.AND P0, PT, R13, R16, PT ;  /* 0x000000100d00720c */ /* 0x000fda0003f06070 */
[----:B------:R-:W-:-:S05]  /*2cf0*/  @P0 IMAD.IADD R13, R13, 0x1, -R16 ;  /* 0x000000010d0d0824 */ /* 0x000fca00078e0a10 */
[----:B------:R-:W-:-:S13]  /*2d00*/  ISETP.GE.U32.AND P0, PT, R13, R16, PT ;  /* 0x000000100d00720c */ /* 0x000fda0003f06070 */
[----:B------:R-:W-:Y:S02]  /*2d10*/  @P0 IADD3 R13, PT, PT, -R16, R13, RZ ;  /* 0x0000000d100d0210 */ /* 0x000fe40007ffe1ff */
[----:B------:R-:W-:-:S05]  /*2d20*/  @!P1 LOP3.LUT R13, RZ, R16, RZ, 0x33, !PT ;  /* 0x00000010ff0d9212 */ /* 0x000fca00078e33ff */
[----:B------:R-:W-:Y:S01]  /*2d30*/  IMAD.MOV.U32 R10, RZ, RZ, R13 ;  /* 0x000000ffff0a7224 */ /* 0x000fe200078e000d */
[----:B------:R-:W-:Y:S06]  /*2d40*/  BRA `(.L_x_472) ;  /* 0x0000000000207947 */ /* 0x000fec0003800000 */
.L_x_471:
[----:B------:R-:W-:Y:S01]  /*2d50*/  IMAD.MOV.U32 R20, RZ, RZ, R14 ;  /* 0x000000ffff147224 */ /* 0x000fe200078e000e */
[----:B------:R-:W-:Y:S01]  /*2d60*/  MOV R24, R15 ;  /* 0x0000000f00187202 */ /* 0x000fe20000000f00 */
[----:B------:R-:W-:Y:S01]  /*2d70*/  IMAD.MOV.U32 R21, RZ, RZ, R16 ;  /* 0x000000ffff157224 */ /* 0x000fe200078e0010 */
[----:B------:R-:W-:Y:S02]  /*2d80*/  MOV R22, R17 ;  /* 0x0000001100167202 */ /* 0x000fe40000000f00 */
[----:B------:R-:W-:-:S07]  /*2d90*/  MOV R23, 0x2db0 ;  /* 0x00002db000177802 */ /* 0x000fce0000000f00 */
[----:B------:R-:W-:Y:S05]  /*2da0*/  CALL.REL.NOINC `($__internal_11_$__cuda_sm20_rem_s64) ;  /* 0x0000004000f47944 */ /* 0x000fea0003c00000 */
[----:B------:R-:W-:Y:S01]  /*2db0*/  IMAD.MOV.U32 R10, RZ, RZ, R12 ;  /* 0x000000ffff0a7224 */ /* 0x000fe200078e000c */
[----:B------:R-:W-:-:S07]  /*2dc0*/  MOV R11, R13 ;  /* 0x0000000d000b7202 */ /* 0x000fce0000000f00 */
.L_x_472:
[----:B------:R-:W-:Y:S05]  /*2dd0*/  BSYNC.RECONVERGENT B1 ;  /* 0x0000000000017941 */ /* 0x000fea0003800200 */
.L_x_470:
        /* <DEDUP_REMOVED lines=33> */
.L_x_474:
[----:B------:R-:W-:Y:S01]  /*2ff0*/  MOV R21, R16 ;  /* 0x0000001000157202 */ /* 0x000fe20000000f00 */
[----:B------:R-:W-:Y:S01]  /*3000*/  IMAD.MOV.U32 R22, RZ, RZ, R17 ;  /* 0x000000ffff167224 */ /* 0x000fe200078e0011 */
[----:B------:R-:W-:Y:S01]  /*3010*/  MOV R20, R7 ;  /* 0x0000000700147202 */ /* 0x000fe20000000f00 */
[----:B------:R-:W-:Y:S01]  /*3020*/  IMAD.MOV.U32 R24, RZ, RZ, R8 ;  /* 0x000000ffff187224 */ /* 0x000fe200078e0008 */
[----:B------:R-:W-:-:S07]  /*3030*/  MOV R23, 0x3050 ;  /* 0x0000305000177802 */ /* 0x000fce0000000f00 */
[----:B------:R-:W-:Y:S05]  /*3040*/  CALL.REL.NOINC `($__internal_11_$__cuda_sm20_rem_s64) ;  /* 0x00000040004c7944 */ /* 0x000fea0003c00000 */
[----:B------:R-:W-:Y:S01]  /*3050*/  MOV R8, R12 ;  /* 0x0000000c00087202 */ /* 0x000fe20000000f00 */
[----:B------:R-:W-:-:S07]  /*3060*/  IMAD.MOV.U32 R9, RZ, RZ, R13 ;  /* 0x000000ffff097224 */ /* 0x000fce00078e000d */
.L_x_475:
[----:B------:R-:W-:Y:S05]  /*3070*/  BSYNC.RECONVERGENT B1 ;  /* 0x0000000000017941 */ /* 0x000fea0003800200 */
.L_x_473:
[----:B------:R-:W-:Y:S01]  /*3080*/  MOV R10, R5 ;  /* 0x00000005000a7202 */ /* 0x000fe20000000f00 */
[----:B------:R-:W-:Y:S02]  /*3090*/  IMAD R7, R9, R18, RZ ;  /* 0x0000001209077224 */ /* 0x000fe400078e02ff */
[----:B------:R-:W-:Y:S02]  /*30a0*/  IMAD.MOV.U32 R11, RZ, RZ, R6 ;  /* 0x000000ffff0b7224 */ /* 0x000fe400078e0006 */
[-C--:B------:R-:W-:Y:S02]  /*30b0*/  IMAD R7, R19, R8.reuse, R7 ;  /* 0x0000000813077224 */ /* 0x080fe400078e0207 */
[----:B------:R-:W-:-:S04]  /*30c0*/  IMAD.WIDE.U32 R10, R18, R8, R10 ;  /* 0x00000008120a7225 */ /* 0x000fc800078e000a */
[----:B------:R-:W-:Y:S01]  /*30d0*/  IMAD.MOV.U32 R5, RZ, RZ, R10 ;  /* 0x000000ffff057224 */ /* 0x000fe200078e000a */
[----:B------:R-:W-:-:S07]  /*30e0*/  IADD3 R6, PT, PT, R11, R7, RZ ;  /* 0x000000070b067210 */ /* 0x000fce0007ffe0ff */
.L_x_430:
        /* <DEDUP_REMOVED lines=10> */
.L_x_429:
[----:B------:R-:W-:-:S04]  /*3190*/  ISETP.GE.U32.AND P0, PT, R14, UR10, PT ;  /* 0x0000000a0e007c0c */ /* 0x000fc8000bf06070 */
[----:B------:R-:W-:-:S13]  /*31a0*/  ISETP.GE.U32.AND.EX P0, PT, RZ, UR11, PT, P0 ;  /* 0x0000000bff007c0c */ /* 0x000fda000bf06100 */
[----:B------:R-:W-:Y:S05]  /*31b0*/  @P0 BRA `(.L_x_476) ;  /* 0x0000003400d40947 */ /* 0x000fea0003800000 */
[----:B------:R-:W-:Y:S02]  /*31c0*/  ISETP.GE.AND P0, PT, R9, RZ, PT ;  /* 0x000000ff0900720c */ /* 0x000fe40003f06270 */
[----:B------:R-:W-:-:S11]  /*31d0*/  CS2R R6, SRZ ;  /* 0x0000000000067805 */ /* 0x000fd6000001ff00 */
[----:B------:R-:W-:Y:S05]  /*31e0*/  @!P0 BRA `(.L_x_477) ;  /* 0x0000003400b48947 */ /* 0x000fea0003800000 */
[----:B------:R-:W-:Y:S02]  /*31f0*/  ISETP.GE.U32.AND P0, PT, R9, 0x7, PT ;  /* 0x000000070900780c */ /* 0x000fe40003f06070 */
[----:B------:R-:W-:Y:S02]  /*3200*/  CS2R R6, SRZ ;  /* 0x0000000000067805 */ /* 0x000fe4000001ff00 */
[----:B------:R-:W-:Y:S01]  /*3210*/  MOV R15, R14 ;  /* 0x0000000e000f7202 */ /* 0x000fe20000000f00 */
[----:B------:R-:W-:Y:S01]  /*3220*/  IMAD.MOV.U32 R14, RZ, RZ, RZ ;  /* 0x000000ffff0e7224 */ /* 0x000fe200078e00ff */
[----:B------:R-:W-:-:S07]  /*3230*/  LOP3.LUT R10, R11, 0x7, RZ, 0xc0, !PT ;  /* 0x000000070b0a7812 */ /* 0x000fce00078ec0ff */
[----:B------:R-:W-:Y:S05]  /*3240*/  @!P0 BRA `(.L_x_478) ;  /* 0x0000001c003c8947 */ /* 0x000fea0003800000 */
[----:B------:R-:W0:Y:S01]  /*3250*/  LDC.64 R22, c[0x0][0x390] ;  /* 0x0000e400ff167b82 */ /* 0x000e220000000a00 */
[C---:B------:R-:W-:Y:S02]  /*3260*/  LOP3.LUT R8, R11.reuse, 0xfffffff8, RZ, 0xc0, !PT ;  /* 0xfffffff80b087812 */ /* 0x040fe400078ec0ff */
[----:B------:R-:W-:Y:S02]  /*3270*/  CS2R R6, SRZ ;  /* 0x0000000000067805 */ /* 0x000fe4000001ff00 */
[----:B------:R-:W-:Y:S01]  /*3280*/  IADD3 R9, PT, PT, R11, -0x4, RZ ;  /* 0xfffffffc0b097810 */ /* 0x000fe20007ffe0ff */
[----:B------:R-:W-:Y:S02]  /*3290*/  IMAD.MOV R8, RZ, RZ, -R8 ;  /* 0x000000ffff087224 */ /* 0x000fe400078e0a08 */
[----:B------:R-:W1:Y:S08]  /*32a0*/  LDC.64 R16, c[0x0][0x398] ;  /* 0x0000e600ff107b82 */ /* 0x000e700000000a00 */
[----:B------:R-:W2:Y:S08]  /*32b0*/  LDC.64 R18, c[0x0][0x390] ;  /* 0x0000e400ff127b82 */ /* 0x000eb00000000a00 */
[----:B------:R-:W3:Y:S02]  /*32c0*/  LDC.64 R20, c[0x0][0x398] ;  /* 0x0000e600ff147b82 */ /* 0x000ee40000000a00 */
.L_x_503:
        /* <DEDUP_REMOVED lines=33> */
.L_x_480:
[----:B------:R-:W-:Y:S01]  /*34e0*/  IMAD.MOV.U32 R29, RZ, RZ, R15 ;  /* 0x000000ffff1d7224 */ /* 0x000fe200078e000f */
[----:B------:R-:W-:Y:S01]  /*34f0*/  MOV R26, R14 ;  /* 0x0000000e001a7202 */ /* 0x000fe20000000f00 */
[----:B------:R-:W-:Y:S01]  /*3500*/  IMAD.MOV.U32 R13, RZ, RZ, R34 ;  /* 0x000000ffff0d7224 */ /* 0x000fe200078e0022 */
[----:B------:R-:W-:Y:S02]  /*3510*/  MOV R12, R35 ;  /* 0x00000023000c7202 */ /* 0x000fe40000000f00 */
[----:B------:R-:W-:-:S07]  /*3520*/  MOV R11, 0x3540 ;  /* 0x00003540000b7802 */ /* 0x000fce0000000f00 */
[----:B-123--:R-:W-:Y:S05]  /*3530*/  CALL.REL.NOINC `($__internal_10_$__cuda_sm20_div_s64) ;  /* 0x0000003400c07944 */ /* 0x00efea0003c00000 */
[----:B------:R-:W-:Y:S01]  /*3540*/  IADD3 R27, P0, PT, RZ, -R24, RZ ;  /* 0x80000018ff1b7210 */ /* 0x000fe20007f1e0ff */
[----:B------:R-:W-:Y:S01]  /*3550*/  IMAD.MOV.U32 R13, RZ, RZ, R14 ;  /* 0x000000ffff0d7224 */ /* 0x000fe200078e000e */
[----:B------:R-:W-:-:S03]  /*3560*/  MOV R12, R15 ;  /* 0x0000000f000c7202 */ /* 0x000fc60000000f00 */
[----:B------:R-:W-:Y:S02]  /*3570*/  IMAD.X R11, RZ, RZ, ~R25, P0 ;  /* 0x000000ffff0b7224 */ /* 0x000fe400000e0e19 */
[----:B------:R-:W-:-:S04]  /*3580*/  IMAD.WIDE.U32 R12, R34, R27, R12 ;  /* 0x0000001b220c7225 */ /* 0x000fc800078e000c */
[----:B------:R-:W-:Y:S01]  /*3590*/  IMAD R11, R11, R34, RZ ;  /* 0x000000220b0b7224 */ /* 0x000fe200078e02ff */
[----:B------:R-:W-:Y:S02]  /*35a0*/  MOV R15, R12 ;  /* 0x0000000c000f7202 */ /* 0x000fe40000000f00 */
[----:B------:R-:W-:Y:S01]  /*35b0*/  MOV R34, R24 ;  /* 0x0000001800227202 */ /* 0x000fe20000000f00 */
[----:B------:R-:W-:Y:S02]  /*35c0*/  IMAD R11, R35, R27, R11 ;  /* 0x0000001b230b7224 */ /* 0x000fe400078e020b */
[----:B------:R-:W-:Y:S02]  /*35d0*/  IMAD.MOV.U32 R35, RZ, RZ, R25 ;  /* 0x000000ffff237224 */ /* 0x000fe400078e0019 */
[----:B------:R-:W-:-:S07]  /*35e0*/  IMAD.IADD R11, R13, 0x1, R11 ;  /* 0x000000010d0b7824 */ /* 0x000fce00078e020b */
.L_x_481:
[----:B------:R-:W-:Y:S05]  /*35f0*/  BSYNC.RECONVERGENT B1 ;  /* 0x0000000000017941 */ /* 0x000fea0003800200 */
.L_x_479:
[----:B------:R-:W-:Y:S01]  /*3600*/  IADD3 R14, PT, PT, R9, 0x2, RZ ;  /* 0x00000002090e7810 */ /* 0x000fe20007ffe0ff */
[----:B---3--:R-:W-:-:S04]  /*3610*/  IMAD.WIDE.U32 R12, R5, 0x8, R20 ;  /* 0x00000008050c7825 */ /* 0x008fc800078e0014 */
[----:B--2---:R-:W-:Y:S02]  /*3620*/  IMAD.WIDE.U32 R36, R14, 0x8, R18 ;  /* 0x000000080e247825 */ /* 0x004fe400078e0012 */
[----:B------:R-:W2:Y:S04]  /*3630*/  LDG.E.64 R12, desc[UR6][R12.64] ;  /* 0x000000060c0c7981 */ /* 0x000ea8000c1e1b00 */
[----:B------:R-:W3:Y:S01]  /*3640*/  LDG.E.64 R36, desc[UR6][R36.64] ;  /* 0x0000000624247981 */ /* 0x000ee2000c1e1b00 */
[----:B------:R-:W-:Y:S01]  /*3650*/  MOV R39, R6 ;  /* 0x0000000600277202 */ /* 0x000fe20000000f00 */
[----:B------:R-:W-:Y:S01]  /*3660*/  IMAD.MOV.U32 R38, RZ, RZ, R7 ;  /* 0x000000ffff267224 */ /* 0x000fe200078e0007 */
        /* <DEDUP_REMOVED lines=32> */
.L_x_483:
[----:B------:R-:W-:Y:S01]  /*3870*/  IMAD.MOV.U32 R29, RZ, RZ, R34 ;  /* 0x000000ffff1d7224 */ /* 0x000fe200078e0022 */
[----:B------:R-:W-:Y:S01]  /*3880*/  MOV R26, R35 ;  /* 0x00000023001a7202 */ /* 0x000fe20000000f00 */
[----:B------:R-:W-:Y:S01]  /*3890*/  IMAD.MOV.U32 R13, RZ, RZ, R36 ;  /* 0x000000ffff0d7224 */ /* 0x000fe200078e0024 */
[----:B------:R-:W-:Y:S02]  /*38a0*/  MOV R12, R37 ;  /* 0x00000025000c7202 */ /* 0x000fe40000000f00 */
[----:B------:R-:W-:-:S07]  /*38b0*/  MOV R11, 0x38d0 ;  /* 0x000038d0000b7802 */ /* 0x000fce0000000f00 */
[----:B-1----:R-:W-:Y:S05]  /*38c0*/  CALL.REL.NOINC `($__internal_10_$__cuda_sm20_div_s64) ;  /* 0x0000003000dc7944 */ /* 0x002fea0003c00000 */
        /* <DEDUP_REMOVED lines=11> */
.L_x_484:
[----:B------:R-:W-:Y:S05]  /*3980*/  BSYNC.RECONVERGENT B1 ;  /* 0x0000000000017941 */ /* 0x000fea0003800200 */
.L_x_482:
[----:B------:R-:W-:Y:S01]  /*3990*/  IADD3 R5, PT, PT, R9, 0x1, RZ ;  /* 0x0000000109057810 */ /* 0x000fe20007ffe0ff */
        /* <DEDUP_REMOVED lines=37> */
.L_x_486:
[----:B------:R-:W-:Y:S01]  /*3bf0*/  MOV R29, R34 ;  /* 0x00000022001d7202 */ /* 0x000fe20000000f00 */
[----:B------:R-:W-:Y:S01]  /*3c00*/  IMAD.MOV.U32 R26, RZ, RZ, R35 ;  /* 0x000000ffff1a7224 */ /* 0x000fe200078e0023 */
[----:B------:R-:W-:Y:S01]  /*3c10*/  MOV R13, R36 ;  /* 0x00000024000d7202 */ /* 0x000fe20000000f00 */
[----:B------:R-:W-:Y:S01]  /*3c20*/  IMAD.MOV.U32 R12, RZ, RZ, R37 ;  /* 0x000000ffff0c7224 */ /* 0x000fe200078e0025 */
[----:B------:R-:W-:-:S07]  /*3c30*/  MOV R11, 0x3c50 ;  /* 0x00003c50000b7802 */ /* 0x000fce0000000f00 */
[----:B-1----:R-:W-:Y:S05]  /*3c40*/  CALL.REL.NOINC `($__internal_10_$__cuda_sm20_div_s64) ;  /* 0x0000002c00fc7944 */ /* 0x002fea0003c00000 */
        /* <DEDUP_REMOVED lines=11> */
.L_x_487:
[----:B------:R-:W-:Y:S05]  /*3d00*/  BSYNC.RECONVERGENT B1 ;  /* 0x0000000000017941 */ /* 0x000fea0003800200 */
.L_x_485:
[----:B------:R-:W-:-:S04]  /*3d10*/  IMAD.WIDE.U32 R36, R9, 0x8, R18 ;  /* 0x0000000809247825 */ /* 0x000fc800078e0012 */
[----:B------:R-:W-:Y:S02]  /*3d20*/  IMAD.WIDE.U32 R12, R5, 0x8, R20 ;  /* 0x00000008050c7825 */ /* 0x000fe400078e0014 */
[----:B------:R-:W2:Y:S04]  /*3d30*/  LDG.E.64 R36, desc[UR6][R36.64] ;  /* 0x0000000624247981 */ /* 0x000ea8000c1e1b00 */
[----:B------:R-:W3:Y:S01]  /*3d40*/  LDG.E.64 R12, desc[UR6][R12.64] ;  /* 0x000000060c0c7981 */ /* 0x000ee2000c1e1b00 */
[----:B------:R-:W-:Y:S01]  /*3d50*/  IMAD.MOV.U32 R15, RZ, RZ, R6 ;  /* 0x000000ffff0f7224 */ /* 0x000fe200078e0006 */
[----:B------:R-:W-:Y:S01]  /*3d60*/  BSSY.RECONVERGENT B1, `(.L_x_488) ;  /* 0x0000032000017945 */ /* 0x000fe20003800200 */
[----:B------:R-:W-:Y:S02]  /*3d70*/  IADD3 R6, PT, PT, R9, -0x4, RZ ;  /* 0xfffffffc09067810 */ /* 0x000fe40007ffe0ff */
        /* <DEDUP_REMOVED lines=31> */
.L_x_489:
        /* <DEDUP_REMOVED lines=17> */
.L_x_490:
[----:B------:R-:W-:Y:S05]  /*4080*/  BSYNC.RECONVERGENT B1 ;  /* 0x0000000000017941 */ /* 0x000fea0003800200 */
.L_x_488:
[C---:B------:R-:W-:Y:S01]  /*4090*/  IADD3 R5, PT, PT, R9.reuse, -0x1, RZ ;  /* 0xffffffff09057810 */ /* 0x040fe20007ffe0ff */
[----:B------:R-:W-:-:S04]  /*40a0*/  IMAD.WIDE.U32 R12, R9, 0x8, R20 ;  /* 0x00000008090c7825 */ /* 0x000fc800078e0014 */
[----:B------:R-:W-:Y:S02]  /*40b0*/  IMAD.WIDE.U32 R34, R5, 0x8, R18 ;  /* 0x0000000805227825 */ /* 0x000fe400078e0012 */
        /* <DEDUP_REMOVED lines=36> */
.L_x_492:
        /* <DEDUP_REMOVED lines=17> */
.L_x_493:
[----:B------:R-:W-:Y:S05]  /*4410*/  BSYNC.RECONVERGENT B1 ;  /* 0x0000000000017941 */ /* 0x000fea0003800200 */
.L_x_491:
[----:B------:R-:W-:Y:S01]  /*4420*/  IADD3 R7, PT, PT, R9, -0x2, RZ ;  /* 0xfffffffe09077810 */ /* 0x000fe20007ffe0ff */
        /* <DEDUP_REMOVED lines=37> */
.L_x_495:
        /* <DEDUP_REMOVED lines=17> */
.L_x_496:
[----:B------:R-:W-:Y:S05]  /*4790*/  BSYNC.RECONVERGENT B1 ;  /* 0x0000000000017941 */ /* 0x000fea0003800200 */
.L_x_494:
        /* <DEDUP_REMOVED lines=38> */
.L_x_498:
        /* <DEDUP_REMOVED lines=17> */
.L_x_499:
[----:B------:R-:W-:Y:S05]  /*4b10*/  BSYNC.RECONVERGENT B1 ;  /* 0x0000000000017941 */ /* 0x000fea0003800200 */
.L_x_497:
        /* <DEDUP_REMOVED lines=36> */
.L_x_501:
        /* <DEDUP_REMOVED lines=15> */
[----:B------:R-:W-:-:S04]  /*4e50*/  IMAD R7, R37, R11, R7 ;  /* 0x0000000b25077224 */ /* 0x000fc800078e0207 */
[----:B------:R-:W-:-:S07]  /*4e60*/  IMAD.IADD R11, R13, 0x1, R7 ;  /* 0x000000010d0b7824 */ /* 0x000fce00078e0207 */
.L_x_502:
[----:B------:R-:W-:Y:S05]  /*4e70*/  BSYNC.RECONVERGENT B1 ;  /* 0x0000000000017941 */ /* 0x000fea0003800200 */
.L_x_500:
[----:B-1----:R-:W-:-:S05]  /*4e80*/  IMAD.WIDE.U32 R24, R6, 0x8, R16 ;  /* 0x0000000806187825 */ /* 0x002fca00078e0010 */
[----:B------:R-:W2:Y:S01]  /*4e90*/  LDG.E.64 R6, desc[UR6][R24.64] ;  /* 0x0000000618067981 */ /* 0x000ea2000c1e1b00 */
[----:B------:R-:W-:Y:S01]  /*4ea0*/  MOV R13, R5 ;  /* 0x00000005000d7202 */ /* 0x000fe20000000f00 */
[----:B------:R-:W-:Y:S02]  /*4eb0*/  IMAD.MOV.U32 R12, RZ, RZ, R38 ;  /* 0x000000ffff0c7224 */ /* 0x000fe400078e0026 */
[----:B------:R-:W-:Y:S02]  /*4ec0*/  VIADD R9, R9, 0xfffffff8 ;  /* 0xfffffff809097836 */ /* 0x000fe40000000000 */
[-C--:B--2---:R-:W-:Y:S02]  /*4ed0*/  IMAD R7, R7, R35.reuse, RZ ;  /* 0x0000002307077224 */ /* 0x084fe400078e02ff */
[----:B------:R-:W-:-:S04]  /*4ee0*/  IMAD.WIDE.U32 R12, R6, R35, R12 ;  /* 0x00000023060c7225 */ /* 0x000fc800078e000c */
[----:B------:R-:W-:Y:S01]  /*4ef0*/  IMAD R11, R6, R11, R7 ;  /* 0x0000000b060b7224 */ /* 0x000fe200078e0207 */
[----:B------:R-:W-:-:S03]  /*4f00*/  MOV R7, R12 ;  /* 0x0000000c00077202 */ /* 0x000fc60000000f00 */
[----:B------:R-:W-:Y:S01]  /*4f10*/  IMAD.IADD R6, R13, 0x1, R11 ;  /* 0x000000010d067824 */ /* 0x000fe200078e020b */
[----:B------:R-:W-:Y:S06]  /*4f20*/  @P2 BRA `(.L_x_503) ;  /* 0xffffffe000e82947 */ /* 0x000fec000383ffff */
[----:B------:R-:W-:-:S07]  /*4f30*/  IADD3 R9, PT, PT, R9, 0x3, RZ ;  /* 0x0000000309097810 */ /* 0x000fce0007ffe0ff */
.L_x_478:
        /* <DEDUP_REMOVED lines=35> */
.L_x_506:
        /* <DEDUP_REMOVED lines=9> */
[----:B------:R-:W-:Y:S02]  /*5200*/  IADD3.X R13, PT, PT, RZ, ~R25, RZ, P0, !PT ;  /* 0x80000019ff0d7210 */ /* 0x000fe400007fe4ff */
[----:B------:R-:W-:Y:S01]  /*5210*/  MOV R18, R24 ;  /* 0x0000001800127202 */ /* 0x000fe20000000f00 */
[----:B------:R-:W-:-:S04]  /*5220*/  IMAD.WIDE.U32 R10, R16, R19, R10 ;  /* 0x00000013100a7225 */ /* 0x000fc800078e000a */
[----:B------:R-:W-:Y:S02]  /*5230*/  IMAD R13, R13, R16, RZ ;  /* 0x000000100d0d7224 */ /* 0x000fe400078e02ff */
[----:B------:R-:W-:Y:S02]  /*5240*/  IMAD.MOV.U32 R15, RZ, RZ, R10 ;  /* 0x000000ffff0f7224 */ /* 0x000fe400078e000a */
[----:B------:R-:W-:Y:S02]  /*5250*/  IMAD R13, R17, R19, R13 ;  /* 0x00000013110d7224 */ /* 0x000fe400078e020d */
[----:B------:R-:W-:-:S03]  /*5260*/  IMAD.MOV.U32 R19, RZ, RZ, R25 ;  /* 0x000000ffff137224 */ /* 0x000fc600078e0019 */
[----:B------:R-:W-:-:S07]  /*5270*/  IADD3 R10, PT, PT, R11, R13, RZ ;  /* 0x0000000d0b0a7210 */ /* 0x000fce0007ffe0ff */
.L_x_507:
[----:B------:R-:W-:Y:S05]  /*5280*/  BSYNC.RECONVERGENT B1 ;  /* 0x0000000000017941 */ /* 0x000fea0003800200 */
.L_x_505:
[----:B------:R-:W0:Y:S01]  /*5290*/  LDC.64 R16, c[0x0][0x390] ;  /* 0x0000e400ff107b82 */ /* 0x000e220000000a00 */
[----:B------:R-:W-:-:S07]  /*52a0*/  IADD3 R8, PT, PT, R9, -0x1, RZ ;  /* 0xffffffff09087810 */ /* 0x000fce0007ffe0ff */
[----:B------:R-:W1:Y:S01]  /*52b0*/  LDC.64 R12, c[0x0][0x398] ;  /* 0x0000e600ff0c7b82 */ /* 0x000e620000000a00 */
[----:B0-----:R-:W-:-:S06]  /*52c0*/  IMAD.WIDE.U32 R16, R8, 0x8, R16 ;  /* 0x0000000808107825 */ /* 0x001fcc00078e0010 */
[----:B------:R-:W2:Y:S01]  /*52d0*/  LDG.E.64 R16, desc[UR6][R16.64] ;  /* 0x0000000610107981 */ /* 0x000ea2000c1e1b00 */
[----:B-1----:R-:W-:-:S06]  /*52e0*/  IMAD.WIDE.U32 R12, R9, 0x8, R12 ;  /* 0x00000008090c7825 */ /* 0x002fcc00078e000c */
[----:B------:R-:W3:Y:S01]  /*52f0*/  LDG.E.64 R12, desc[UR6][R12.64] ;  /* 0x000000060c0c7981 */ /* 0x000ee2000c1e1b00 */
[----:B------:R-:W-:-:S04]  /*5300*/  LOP3.LUT R7, R7, R6, RZ, 0x3c, !PT ;  /* 0x0000000607077212 */ /* 0x000fc800078e3cff */
[----:B------:R-:W-:-:S04]  /*5310*/  LOP3.LUT R6, R7, R6, RZ, 0x3c, !PT ;  /* 0x0000000607067212 */ /* 0x000fc800078e3cff */
[----:B------:R-:W-:Y:S01]  /*5320*/  LOP3.LUT R7, R7, R6, RZ, 0x3c, !PT ;  /* 0x0000000607077212 */ /* 0x000fe200078e3cff */
        /* <DEDUP_REMOVED lines=31> */
.L_x_509:
[----:B------:R-:W-:Y:S01]  /*5520*/  MOV R29, R18 ;  /* 0x00000012001d7202 */ /* 0x000fe20000000f00 */
[----:B------:R-:W-:Y:S01]  /*5530*/  IMAD.MOV.U32 R13, RZ, RZ, R16 ;  /* 0x000000ffff0d7224 */ /* 0x000fe200078e0010 */
[----:B------:R-:W-:Y:S02]  /*5540*/  MOV R26, R19 ;  /* 0x00000013001a7202 */ /* 0x000fe40000000f00 */
[----:B------:R-:W-:Y:S02]  /*5550*/  MOV R12, R17 ;  /* 0x00000011000c7202 */ /* 0x000fe40000000f00 */
[----:B------:R-:W-:-:S07]  /*5560*/  MOV R11, 0x5580 ;  /* 0x00005580000b7802 */ /* 0x000fce0000000f00 */
[----:B------:R-:W-:Y:S05]  /*5570*/  CALL.REL.NOINC `($__internal_10_$__cuda_sm20_div_s64) ;  /* 0x0000001400b07944 */ /* 0x000fea0003c00000 */
        /* <DEDUP_REMOVED lines=11> */
.L_x_510:
[----:B------:R-:W-:Y:S05]  /*5630*/  BSYNC.RECONVERGENT B1 ;  /* 0x0000000000017941 */ /* 0x000fea0003800200 */
.L_x_508:
        /* <DEDUP_REMOVED lines=40> */
.L_x_512:
[----:B------:R-:W-:Y:S01]  /*58c0*/  MOV R29, R18 ;  /* 0x00000012001d7202 */ /* 0x000fe20000000f00 */
[----:B------:R-:W-:Y:S01]  /*58d0*/  IMAD.MOV.U32 R26, RZ, RZ, R19 ;  /* 0x000000ffff1a7224 */ /* 0x000fe200078e0013 */
[----:B------:R-:W-:Y:S02]  /*58e0*/  MOV R13, R20 ;  /* 0x00000014000d7202 */ /* 0x000fe40000000f00 */
[----:B------:R-:W-:Y:S02]  /*58f0*/  MOV R12, R21 ;  /* 0x00000015000c7202 */ /* 0x000fe40000000f00 */
[----:B------:R-:W-:-:S07]  /*5900*/  MOV R11, 0x5920 ;  /* 0x00005920000b7802 */ /* 0x000fce0000000f00 */
[----:B------:R-:W-:Y:S05]  /*5910*/  CALL.REL.NOINC `($__internal_10_$__cuda_sm20_div_s64) ;  /* 0x0000001000c87944 */ /* 0x000fea0003c00000 */
        /* <DEDUP_REMOVED lines=11> */
.L_x_513:
[----:B------:R-:W-:Y:S05]  /*59d0*/  BSYNC.RECONVERGENT B1 ;  /* 0x0000000000017941 */ /* 0x000fea0003800200 */
.L_x_511:
        /* <DEDUP_REMOVED lines=39> */
.L_x_515:
[----:B------:R-:W-:Y:S01]  /*5c50*/  MOV R29, R18 ;  /* 0x00000012001d7202 */ /* 0x000fe20000000f00 */
[----:B------:R-:W-:Y:S01]  /*5c60*/  IMAD.MOV.U32 R26, RZ, RZ, R19 ;  /* 0x000000ffff1a7224 */ /* 0x000fe200078e0013 */
[----:B------:R-:W-:Y:S02]  /*5c70*/  MOV R13, R20 ;  /* 0x00000014000d7202 */ /* 0x000fe40000000f00 */
[----:B------:R-:W-:Y:S02]  /*5c80*/  MOV R12, R21 ;  /* 0x00000015000c7202 */ /* 0x000fe40000000f00 */
[----:B------:R-:W-:-:S07]  /*5c90*/  MOV R11, 0x5cb0 ;  /* 0x00005cb0000b7802 */ /* 0x000fce0000000f00 */
[----:B------:R-:W-:Y:S05]  /*5ca0*/  CALL.REL.NOINC `($__internal_10_$__cuda_sm20_div_s64) ;  /* 0x0000000c00e47944 */ /* 0x000fea0003c00000 */
[----:B------:R-:W-:Y:S01]  /*5cb0*/  IADD3 R15, P0, PT, RZ, -R24, RZ ;  /* 0x80000018ff0f7210 */ /* 0x000fe20007f1e0ff */
[--C-:B------:R-:W-:Y:S01]  /*5cc0*/  IMAD.MOV.U32 R14, RZ, RZ, R25.reuse ;  /* 0x000000ffff0e7224 */ /* 0x100fe200078e0019 */
[----:B------:R-:W-:Y:S02]  /*5cd0*/  MOV R10, R18 ;  /* 0x00000012000a7202 */ /* 0x000fe40000000f00 */
[----:B------:R-:W-:Y:S01]  /*5ce0*/  MOV R11, R19 ;  /* 0x00000013000b7202 */ /* 0x000fe20000000f00 */
[----:B------:R-:W-:-:S04]  /*5cf0*/  IMAD.X R13, RZ, RZ, ~R25, P0 ;  /* 0x000000ffff0d7224 */ /* 0x000fc800000e0e19 */
[----:B------:R-:W-:Y:S02]  /*5d00*/  IMAD R13, R13, R20, RZ ;  /* 0x000000140d0d7224 */ /* 0x000fe400078e02ff */
[----:B------:R-:W-:-:S04]  /*5d10*/  IMAD.WIDE.U32 R10, R20, R15, R10 ;  /* 0x0000000f140a7225 */ /* 0x000fc800078e000a */
[----:B------:R-:W-:Y:S01]  /*5d20*/  IMAD R19, R21, R15, R13 ;  /* 0x0000000f15137224 */ /* 0x000fe200078e020d */
[----:B------:R-:W-:Y:S01]  /*5d30*/  MOV R13, R10 ;  /* 0x0000000a000d7202 */ /* 0x000fe20000000f00 */
[----:B------:R-:W-:-:S03]  /*5d40*/  IMAD.MOV.U32 R15, RZ, RZ, R24 ;  /* 0x000000ffff0f7224 */ /* 0x000fc600078e0018 */
[----:B------:R-:W-:-:S07]  /*5d50*/  IADD3 R19, PT, PT, R11, R19, RZ ;  /* 0x000000130b137210 */ /* 0x000fce0007ffe0ff */
.L_x_516:
[----:B------:R-:W-:Y:S05]  /*5d60*/  BSYNC.RECONVERGENT B1 ;  /* 0x0000000000017941 */ /* 0x000fea0003800200 */
.L_x_514:
[----:B------:R-:W0:Y:S02]  /*5d70*/  LDC.64 R10, c[0x0][0x398] ;  /* 0x0000e600ff0a7b82 */ /* 0x000e240000000a00 */
[----:B0-----:R-:W-:-:S06]  /*5d80*/  IMAD.WIDE.U32 R10, R6, 0x8, R10 ;  /* 0x00000008060a7825 */ /* 0x001fcc00078e000a */
[----:B------:R-:W2:Y:S01]  /*5d90*/  LDG.E.64 R10, desc[UR6][R10.64] ;  /* 0x000000060a0a7981 */ /* 0x000ea2000c1e1b00 */
[----:B------:R-:W-:Y:S02]  /*5da0*/  MOV R6, R16 ;  /* 0x0000001000067202 */ /* 0x000fe40000000f00 */
[----:B------:R-:W-:Y:S01]  /*5db0*/  IADD3 R9, PT, PT, R9, -0x4, RZ ;  /* 0xfffffffc09097810 */ /* 0x000fe20007ffe0ff */
[-C--:B--2---:R-:W-:Y:S02]  /*5dc0*/  IMAD R8, R11, R13.reuse, RZ ;  /* 0x0000000d0b087224 */ /* 0x084fe400078e02ff */
[----:B------:R-:W-:-:S04]  /*5dd0*/  IMAD.WIDE.U32 R12, R10, R13, R6 ;  /* 0x0000000d0a0c7225 */ /* 0x000fc800078e0006 */
[----:B------:R-:W-:Y:S02]  /*5de0*/  IMAD R19, R10, R19, R8 ;  /* 0x000000130a137224 */ /* 0x000fe400078e0208 */
[----:B------:R-:W-:-:S03]  /*5df0*/  IMAD.MOV.U32 R7, RZ, RZ, R12 ;  /* 0x000000ffff077224 */ /* 0x000fc600078e000c */
[----:B------:R-:W-:-:S07]  /*5e00*/  IADD3 R6, PT, PT, R13, R19, RZ ;  /* 0x000000130d067210 */ /* 0x000fce0007ffe0ff */
.L_x_504:
        /* <DEDUP_REMOVED lines=20> */
[----:B------:R-:W-:Y:S01]  /*5f50*/  IMAD.HI.U32 R8, R11, R13, R10 ;  /* 0x0000000d0b087227 */ /* 0x000fe200078e000a */
[----:B------:R-:W-:-:S05]  /*5f60*/  MOV R13, RZ ;  /* 0x000000ff000d7202 */ /* 0x000fca0000000f00 */
        /* <DEDUP_REMOVED lines=12> */
.L_x_519:
        /* <DEDUP_REMOVED lines=17> */
.L_x_520:
[----:B------:R-:W-:Y:S05]  /*6140*/  BSYNC.RECONVERGENT B1 ;  /* 0x0000000000017941 */ /* 0x000fea0003800200 */
.L_x_518:
        /* <DEDUP_REMOVED lines=23> */
[----:B0-----:R-:W-:-:S06]  /*62c0*/  IADD3 R10, PT, PT, R8, 0xffffffe, RZ ;  /* 0x0ffffffe080a7810 */ /* 0x001fcc0007ffe0ff */
        /* <DEDUP_REMOVED lines=17> */
.L_x_522:
        /* <DEDUP_REMOVED lines=17> */
.L_x_523:
[----:B------:R-:W-:Y:S05]  /*64f0*/  BSYNC.RECONVERGENT B1 ;  /* 0x0000000000017941 */ /* 0x000fea0003800200 */
.L_x_521:
        /* <DEDUP_REMOVED lines=10> */
.L_x_517:
        /* <DEDUP_REMOVED lines=31> */
.L_x_525:
[----:B------:R-:W-:Y:S01]  /*6790*/  MOV R21, R10 ;  /* 0x0000000a00157202 */ /* 0x000fe20000000f00 */
[----:B------:R-:W-:Y:S01]  /*67a0*/  IMAD.MOV.U32 R20, RZ, RZ, R15 ;  /* 0x000000ffff147224 */ /* 0x000fe200078e000f */
[----:B------:R-:W-:Y:S02]  /*67b0*/  MOV R22, R11 ;  /* 0x0000000b00167202 */ /* 0x000fe40000000f00 */
[----:B------:R-:W-:Y:S02]  /*67c0*/  MOV R24, R14 ;  /* 0x0000000e00187202 */ /* 0x000fe40000000f00 */
[----:B------:R-:W-:-:S07]  /*67d0*/  MOV R23, 0x67f0 ;  /* 0x000067f000177802 */ /* 0x000fce0000000f00 */
[----:B------:R-:W-:Y:S05]  /*67e0*/  CALL.REL.NOINC `($__internal_11_$__cuda_sm20_rem_s64) ;  /* 0x0000000800647944 */ /* 0x000fea0003c00000 */
[----:B------:R-:W-:Y:S01]  /*67f0*/  MOV R10, R12 ;  /* 0x0000000c000a7202 */ /* 0x000fe20000000f00 */
[----:B------:R-:W-:-:S07]  /*6800*/  IMAD.MOV.U32 R11, RZ, RZ, R13 ;  /* 0x000000ffff0b7224 */ /* 0x000fce00078e000d */
.L_x_526:
[----:B------:R-:W-:Y:S05]  /*6810*/  BSYNC.RECONVERGENT B1 ;  /* 0x0000000000017941 */ /* 0x000fea0003800200 */
.L_x_524:
[----:B------:R-:W0:Y:S02]  /*6820*/  LDC.64 R12, c[0x0][0x398] ;  /* 0x0000e600ff0c7b82 */ /* 0x000e240000000a00 */
[----:B0-----:R-:W-:-:S06]  /*6830*/  IMAD.WIDE.U32 R8, R9, 0x8, R12 ;  /* 0x0000000809087825 */ /* 0x001fcc00078e000c */
[----:B------:R-:W2:Y:S01]  /*6840*/  LDG.E.64 R8, desc[UR6][R8.64] ;  /* 0x0000000608087981 */ /* 0x000ea2000c1e1b00 */
[----:B------:R-:W-:Y:S02]  /*6850*/  MOV R12, R7 ;  /* 0x00000007000c7202 */ /* 0x000fe40000000f00 */
[----:B------:R-:W-:Y:S01]  /*6860*/  MOV R13, R6 ;  /* 0x00000006000d7202 */ /* 0x000fe20000000f00 */
[-C--:B--2---:R-:W-:Y:S02]  /*6870*/  IMAD R5, R9, R10.reuse, RZ ;  /* 0x0000000a09057224 */ /* 0x084fe400078e02ff */
[----:B------:R-:W-:-:S04]  /*6880*/  IMAD.WIDE.U32 R12, R8, R10, R12 ;  /* 0x0000000a080c7225 */ /* 0x000fc800078e000c */
[----:B------:R-:W-:Y:S02]  /*6890*/  IMAD R5, R8, R11, R5 ;  /* 0x0000000b08057224 */ /* 0x000fe400078e0205 */
[----:B------:R-:W-:-:S03]  /*68a0*/  IMAD.MOV.U32 R7, RZ, RZ, R12 ;  /* 0x000000ffff077224 */ /* 0x000fc600078e000c */
[----:B------:R-:W-:-:S07]  /*68b0*/  IADD3 R6, PT, PT, R13, R5, RZ ;  /* 0x000000050d067210 */ /* 0x000fce0007ffe0ff */
.L_x_477:
[----:B------:R-:W0:Y:S02]  /*68c0*/  LDCU.64 UR4, c[0x0][0x388] ;  /* 0x00007100ff0477ac */ /* 0x000e240008000a00 */
[----:B0-----:R-:W-:-:S04]  /*68d0*/  LEA R8, P0, R7, UR4, 0x3 ;  /* 0x0000000407087c11 */ /* 0x001fc8000f8018ff */
[----:B------:R-:W-:-:S05]  /*68e0*/  LEA.HI.X R9, R7, UR5, R6, 0x3, P0 ;  /* 0x0000000507097c11 */ /* 0x000fca00080f1c06 */
[----:B------:R-:W2:Y:S04]  /*68f0*/  LDG.E.64 R6, desc[UR6][R8.64] ;  /* 0x0000000608067981 */ /* 0x000ea8000c1e1b00 */
[----:B--2---:R0:W-:Y:S02]  /*6900*/  STS.64 [R3], R6 ;  /* 0x0000000603007388 */ /* 0x0041e40000000a00 */
.L_x_476:
[----:B------:R-:W-:Y:S05]  /*6910*/  BSYNC.RECONVERGENT B0 ;  /* 0x0000000000007941 */ /* 0x000fea0003800200 */
.L_x_428:
[----:B------:R-:W-:Y:S01]  /*6920*/  BAR.SYNC.DEFER_BLOCKING 0x0 ;  /* 0x0000000000007b1d */ /* 0x000fe20000010000 */
[----:B------:R-:W-:Y:S02]  /*6930*/  ISETP.GE.U32.AND P0, PT, R4, 0x42, PT ;  /* 0x000000420400780c */ /* 0x000fe40003f06070 */
[----:B------:R-:W-:-:S11]  /*6940*/  ISETP.GT.U32.AND P1, PT, R2, 0x1f, PT ;  /* 0x0000001f0200780c */ /* 0x000fd60003f24070 */
[----:B------:R-:W-:Y:S05]  /*6950*/  @!P0 BRA `(.L_x_527) ;  /* 0x00000000002c8947 */ /* 0x000fea0003800000 */
.L_x_528:
        /* <DEDUP_REMOVED lines=11> */
.L_x_527:
        /* <DEDUP_REMOVED lines=28> */
[----:B------:R-:W-:-:S07]  /*6bd0*/  UMOV UR4, 0x400 ;  /* 0x0000040000047882 */ /* 0x000fce0000000000 */
[----:B------:R-:W2:Y:S01]  /*6be0*/  LDC.64 R4, c[0x0][0x380] ;  /* 0x0000e000ff047b82 */ /* 0x000ea20000000a00 */
[----:B-1----:R-:W-:Y:S01]  /*6bf0*/  ULEA UR4, UR5, UR4, 0x18 ;  /* 0x0000000405047291 */ /* 0x002fe2000f8ec0ff */
[----:B--2---:R-:W-:-:S08]  /*6c00*/  IMAD.WIDE.U32 R4, R0, 0x8, R4 ;  /* 0x0000000800047825 */ /* 0x004fd000078e0004 */
[----:B0-----:R-:W0:Y:S04]  /*6c10*/  LDS.64 R2, [UR4] ;  /* 0x00000004ff027984 */ /* 0x001e280008000a00 */
[----:B0-----:R-:W-:Y:S01]  /*6c20*/  STG.E.64 desc[UR6][R4.64], R2 ;  /* 0x0000000204007986 */ /* 0x001fe2000c101b06 */
[----:B------:R-:W-:Y:S05]  /*6c30*/  EXIT ;  /* 0x000000000000794d */ /* 0x000fea0003800000 */
        .weak           $__internal_10_$__cuda_sm20_div_s64
        .type           $__internal_10_$__cuda_sm20_div_s64,@function
        .size           $__internal_10_$__cuda_sm20_div_s64,($__internal_11_$__cuda_sm20_rem_s64 - $__internal_10_$__cuda_sm20_div_s64)
$__internal_10_$__cuda_sm20_div_s64:
[-C--:B------:R-:W-:Y:S02]  /*6c40*/  IADD3 R24, P1, PT, RZ, -R13.reuse, RZ ;  /* 0x8000000dff187210 */ /* 0x080fe40007f3e0ff */
[----:B------:R-:W-:Y:S02]  /*6c50*/  ISETP.GE.AND P0, PT, R12, RZ, PT ;  /* 0x000000ff0c00720c */ /* 0x000fe40003f06270 */
[-C--:B------:R-:W-:Y:S02]  /*6c60*/  IADD3.X R25, PT, PT, RZ, ~R12.reuse, RZ, P1, !PT ;  /* 0x8000000cff197210 */ /* 0x080fe40000ffe4ff */
[----:B------:R-:W-:Y:S02]  /*6c70*/  SEL R24, R24, R13, !P0 ;  /* 0x0000000d18187207 */ /* 0x000fe40004000000 */
[----:B------:R-:W-:Y:S02]  /*6c80*/  SEL R25, R25, R12, !P0 ;  /* 0x0000000c19197207 */ /* 0x000fe40004000000 */
[----:B------:R-:W-:-:S02]  /*6c90*/  ISETP.GE.AND P3, PT, R26, RZ, PT ;  /* 0x000000ff1a00720c */ /* 0x000fc40003f66270 */
        /* <DEDUP_REMOVED lines=20> */
[----:B------:R-:W-:-:S03]  /*6de0*/  IADD3 R30, P0, PT, RZ, -R30, RZ ;  /* 0x8000001eff1e7210 */ /* 0x000fc60007f1e0ff */
[----:B------:R-:W-:Y:S02]  /*6df0*/  IMAD R31, R33, R24, R31 ;  /* 0x00000018211f7224 */ /* 0x000fe400078e021f */
[----:B------:R-:W-:-:S04]  /*6e00*/  IMAD.HI.U32 R42, R43, R30, RZ ;  /* 0x0000001e2b2a7227 */ /* 0x000fc800078e00ff */
[----:B------:R-:W-:-:S04]  /*6e10*/  IMAD.X R31, RZ, RZ, ~R31, P0 ;  /* 0x000000ffff1f7224 */ /* 0x000fc800000e0e1f */
[----:B------:R-:W-:-:S04]  /*6e20*/  IMAD.WIDE.U32 R42, P1, R43, R31, R42 ;  /* 0x0000001f2b2a7225 */ /* 0x000fc8000782002a */
[----:B------:R-:W-:-:S04]  /*6e30*/  IMAD.HI.U32 R32, R33, R31, RZ ;  /* 0x0000001f21207227 */ /* 0x000fc800078e00ff */
[----:B------:R-:W-:-:S04]  /*6e40*/  IMAD.HI.U32 R30, P0, R33, R30, R42 ;  /* 0x0000001e211e7227 */ /* 0x000fc8000780002a */
[----:B------:R-:W-:Y:S01]  /*6e50*/  IMAD R31, R33, R31, RZ ;  /* 0x0000001f211f7224 */ /* 0x000fe200078e02ff */
[----:B------:R-:W-:Y:S01]  /*6e60*/  IADD3.X R33, PT, PT, R32, R33, RZ, P1, !PT ;  /* 0x0000002120217210 */ /* 0x000fe20000ffe4ff */
[----:B------:R-:W-:-:S03]  /*6e70*/  IMAD.MOV.U32 R43, RZ, RZ, RZ ;  /* 0x000000ffff2b7224 */ /* 0x000fc600078e00ff */
        /* <DEDUP_REMOVED lines=22> */
[----:B------:R-:W-:-:S04]  /*6fe0*/  ISETP.GE.U32.AND.EX P0, PT, R30, R25, PT, P0 ;  /* 0x000000191e00720c */ /* 0x000fc80003f06100 */
[----:B------:R-:W-:-:S04]  /*6ff0*/  SEL R31, R31, R29, P0 ;  /* 0x0000001d1f1f7207 */ /* 0x000fc80000000000 */
[----:B------:R-:W-:Y:S02]  /*7000*/  ISETP.GE.U32.AND P1, PT, R31, R24, PT ;  /* 0x000000181f00720c */ /* 0x000fe40003f26070 */
[----:B------:R-:W-:Y:S02]  /*7010*/  IADD3.X R24, PT, PT, R30, ~R25, RZ, P3, !PT ;  /* 0x800000191e187210 */ /* 0x000fe40001ffe4ff */
[----:B------:R-:W-:Y:S02]  /*7020*/  IADD3 R29, P3, PT, R32, 0x1, RZ ;  /* 0x00000001201d7810 */ /* 0x000fe40007f7e0ff */
[----:B------:R-:W-:Y:S02]  /*7030*/  SEL R24, R24, R30, P0 ;  /* 0x0000001e18187207 */ /* 0x000fe40000000000 */
[----:B------:R-:W-:Y:S02]  /*7040*/  SEL R32, R29, R32, P0 ;  /* 0x000000201d207207 */ /* 0x000fe40000000000 */
[----:B------:R-:W-:-:S04]  /*7050*/  IADD3.X R29, PT, PT, RZ, R33, RZ, P3, !PT ;  /* 0x00000021ff1d7210 */ /* 0x000fc80001ffe4ff */
[----:B------:R-:W-:Y:S02]  /*7060*/  SEL R29, R29, R33, P0 ;  /* 0x000000211d1d7207 */ /* 0x000fe40000000000 */
[----:B------:R-:W-:Y:S02]  /*7070*/  ISETP.GE.U32.AND.EX P0, PT, R24, R25, PT, P1 ;  /* 0x000000191800720c */ /* 0x000fe40003f06110 */
[----:B------:R-:W-:-:S04]  /*7080*/  IADD3 R25, P1, PT, R32, 0x1, RZ ;  /* 0x0000000120197810 */ /* 0x000fc80007f3e0ff */
[----:B------:R-:W-:Y:S01]  /*7090*/  SEL R25, R25, R32, P0 ;  /* 0x0000002019197207 */ /* 0x000fe20000000000 */
[----:B------:R-:W-:Y:S01]  /*70a0*/  IMAD.X R24, RZ, RZ, R29, P1 ;  /* 0x000000ffff187224 */ /* 0x000fe200008e061d */
[----:B------:R-:W-:-:S04]  /*70b0*/  ISETP.GE.AND P1, PT, R26, RZ, PT ;  /* 0x000000ff1a00720c */ /* 0x000fc80003f26270 */
[----:B------:R-:W-:Y:S02]  /*70c0*/  SEL R29, R24, R29, P0 ;  /* 0x0000001d181d7207 */ /* 0x000fe40000000000 */
[----:B------:R-:W-:Y:S02]  /*70d0*/  IADD3 R24, P3, PT, RZ, -R25, RZ ;  /* 0x80000019ff187210 */ /* 0x000fe40007f7e0ff */
[----:B------:R-:W-:Y:S02]  /*70e0*/  ISETP.NE.U32.AND P0, PT, R13, RZ, PT ;  /* 0x000000ff0d00720c */ /* 0x000fe40003f05070 */
[-C--:B------:R-:W-:Y:S02]  /*70f0*/  IADD3.X R13, PT, PT, RZ, ~R29.reuse, RZ, P3, !PT ;  /* 0x8000001dff0d7210 */ /* 0x080fe40001ffe4ff */
[----:B------:R-:W-:Y:S02]  /*7100*/  ISETP.NE.AND.EX P0, PT, R12, RZ, PT, P0 ;  /* 0x000000ff0c00720c */ /* 0x000fe40003f05300 */
[----:B------:R-:W-:-:S02]  /*7110*/  SEL R13, R13, R29, !P1 ;  /* 0x0000001d0d0d7207 */ /* 0x000fc40004800000 */
[----:B------:R-:W-:Y:S02]  /*7120*/  SEL R24, R24, R25, !P1 ;  /* 0x0000001918187207 */ /* 0x000fe40004800000 */
[----:B------:R-:W-:Y:S01]  /*7130*/  SEL R25, R13, 0xffffffff, P0 ;  /* 0xffffffff0d197807 */ /* 0x000fe20000000000 */
[----:B------:R-:W-:Y:S01]  /*7140*/  IMAD.MOV.U32 R13, RZ, RZ, 0x0 ;  /* 0x00000000ff0d7424 */ /* 0x000fe200078e00ff */
[----:B------:R-:W-:Y:S02]  /*7150*/  MOV R12, R11 ;  /* 0x0000000b000c7202 */ /* 0x000fe40000000f00 */
[----:B------:R-:W-:Y:S02]  /*7160*/  SEL R24, R24, 0xffffffff, P0 ;  /* 0xffffffff18187807 */ /* 0x000fe40000000000 */
[----:B------:R-:W-:Y:S05]  /*7170*/  RET.REL.NODEC R12 `(uncontiguous_reduce_f64) ;  /* 0xffffff8c0ca07950 */ /* 0x000fea0003c3ffff */
        .weak           $__internal_11_$__cuda_sm20_rem_s64
        .type           $__internal_11_$__cuda_sm20_rem_s64,@function
        .size           $__internal_11_$__cuda_sm20_rem_s64,(.L_x_3188 - $__internal_11_$__cuda_sm20_rem_s64)
$__internal_11_$__cuda_sm20_rem_s64:
[-C--:B------:R-:W-:Y:S02]  /*7180*/  IADD3 R10, P1, PT, RZ, -R21.reuse, RZ ;  /* 0x80000015ff0a7210 */ /* 0x080fe40007f3e0ff */
[----:B------:R-:W-:Y:S02]  /*7190*/  ISETP.GE.AND P0, PT, R22, RZ, PT ;  /* 0x000000ff1600720c */ /* 0x000fe40003f06270 */
[-C--:B------:R-:W-:Y:S02]  /*71a0*/  IADD3.X R11, PT, PT, RZ, ~R22.reuse, RZ, P1, !PT ;  /* 0x80000016ff0b7210 */ /* 0x080fe40000ffe4ff */
[----:B------:R-:W-:Y:S02]  /*71b0*/  SEL R10, R10, R21, !P0 ;  /* 0x000000150a0a7207 */ /* 0x000fe40004000000 */
        /* <DEDUP_REMOVED lines=9> */
[----:B------:R-:W-:-:S04]  /*7250*/  IMAD.HI.U32 R14, R12, R29, RZ ;  /* 0x0000001d0c0e7227 */ /* 0x000fc800078e00ff */
[----:B------:R-:W-:Y:S01]  /*7260*/  IMAD.X R31, RZ, RZ, ~R15, P0 ;  /* 0x000000ffff1f7224 */ /* 0x000fe200000e0e0f */
[----:B------:R-:W-:-:S03]  /*7270*/  MOV R15, R12 ;  /* 0x0000000c000f7202 */ /* 0x000fc60000000f00 */
[-C--:B------:R-:W-:Y:S02]  /*7280*/  IMAD R33, R13, R31.reuse, RZ ;  /* 0x0000001f0d217224 */ /* 0x080fe400078e02ff */
[----:B------:R-:W-:-:S04]  /*7290*/  IMAD.WIDE.U32 R14, P0, R12, R31, R14 ;  /* 0x0000001f0c0e7225 */ /* 0x000fc8000780000e */
[----:B------:R-:W-:-:S04]  /*72a0*/  IMAD.HI.U32 R25, R13, R31, RZ ;  /* 0x0000001f0d197227 */ /* 0x000fc800078e00ff */
[----:B------:R-:W-:Y:S01]  /*72b0*/  IMAD.HI.U32 R14, P1, R13, R29, R14 ;  /* 0x0000001d0d0e7227 */ /* 0x000fe2000782000e */
[----:B------:R-:W-:-:S04]  /*72c0*/  IADD3.X R25, PT, PT, R25, R13, RZ, P0, !PT ;  /* 0x0000000d19197210 */ /* 0x000fc800007fe4ff */
[----:B------:R-:W-:-:S04]  /*72d0*/  IADD3 R15, P2, PT, R33, R14, RZ ;  /* 0x0000000e210f7210 */ /* 0x000fc80007f5e0ff */
[----:B------:R-:W-:Y:S01]  /*72e0*/  IADD3.X R25, PT, PT, RZ, RZ, R25, P2, P1 ;  /* 0x000000ffff197210 */ /* 0x000fe200017e2419 */
[----:B------:R-:W-:Y:S01]  /*72f0*/  IMAD.WIDE.U32 R12, R15, R10, RZ ;  /* 0x0000000a0f0c7225 */ /* 0x000fe200078e00ff */
[----:B------:R-:W-:-:S03]  /*7300*/  ISETP.GE.AND P1, PT, R24, RZ, PT ;  /* 0x000000ff1800720c */ /* 0x000fc60003f26270 */
[----:B------:R-:W-:Y:S01]  /*7310*/  IMAD R13, R15, R11, R13 ;  /* 0x0000000b0f0d7224 */ /* 0x000fe200078e020d */
[----:B------:R-:W-:-:S03]  /*7320*/  IADD3 R29, P0, PT, RZ, -R12, RZ ;  /* 0x8000000cff1d7210 */ /* 0x000fc60007f1e0ff */
[----:B------:R-:W-:Y:S02]  /*7330*/  IMAD R13, R25, R10, R13 ;  /* 0x0000000a190d7224 */ /* 0x000fe400078e020d */
[----:B------:R-:W-:-:S04]  /*7340*/  IMAD.HI.U32 R14, R15, R29, RZ ;  /* 0x0000001d0f0e7227 */ /* 0x000fc800078e00ff */
[----:B------:R-:W-:Y:S01]  /*7350*/  IMAD.X R12, RZ, RZ, ~R13, P0 ;  /* 0x000000ffff0c7224 */ /* 0x000fe200000e0e0d */
[----:B------:R-:W-:-:S03]  /*7360*/  IADD3 R13, P4, PT, RZ, -R20, RZ ;  /* 0x80000014ff0d7210 */ /* 0x000fc60007f9e0ff */
[----:B------:R-:W-:-:S04]  /*7370*/  IMAD.WIDE.U32 R14, P0, R15, R12, R14 ;  /* 0x0000000c0f0e7225 */ /* 0x000fc8000780000e */
[----:B------:R-:W-:Y:S01]  /*7380*/  IMAD.HI.U32 R14, P2, R25, R29, R14 ;  /* 0x0000001d190e7227 */ /* 0x000fe2000784000e */
[----:B------:R-:W-:-:S03]  /*7390*/  SEL R15, R13, R20, !P1 ;  /* 0x000000140d0f7207 */ /* 0x000fc60004800000 */
[CC--:B------:R-:W-:Y:S02]  /*73a0*/  IMAD R29, R25.reuse, R12.reuse, RZ ;  /* 0x0000000c191d7224 */ /* 0x0c0fe400078e02ff */
[----:B------:R-:W-:-:S03]  /*73b0*/  IMAD.HI.U32 R12, R25, R12, RZ ;  /* 0x0000000c190c7227 */ /* 0x000fc600078e00ff */
[----:B------:R-:W-:Y:S02]  /*73c0*/  IADD3 R14, P3, PT, R29, R14, RZ ;  /* 0x0000000e1d0e7210 */ /* 0x000fe40007f7e0ff */
[-C--:B------:R-:W-:Y:S02]  /*73d0*/  IADD3.X R29, PT, PT, RZ, ~R24.reuse, RZ, P4, !PT ;  /* 0x80000018ff1d7210 */ /* 0x080fe400027fe4ff */
[----:B------:R-:W-:Y:S01]  /*73e0*/  IADD3.X R13, PT, PT, R12, R25, RZ, P0, !PT ;  /* 0x000000190c0d7210 */ /* 0x000fe200007fe4ff */
[C---:B------:R-:W-:Y:S01]  /*73f0*/  IMAD.HI.U32 R12, R14.reuse, R15, RZ ;  /* 0x0000000f0e0c7227 */ /* 0x040fe200078e00ff */
[----:B------:R-:W-:Y:S02]  /*7400*/  SEL R25, R29, R24, !P1 ;  /* 0x000000181d197207 */ /* 0x000fe40004800000 */
[----:B------:R-:W-:Y:S01]  /*7410*/  IADD3.X R20, PT, PT, RZ, RZ, R13, P3, P2 ;  /* 0x000000ffff147210 */ /* 0x000fe20001fe440d */
[----:B------:R-:W-:Y:S02]  /*7420*/  IMAD.MOV.U32 R13, RZ, RZ, RZ ;  /* 0x000000ffff0d7224 */ /* 0x000fe400078e00ff */
        /* <DEDUP_REMOVED lines=16> */
[----:B------:R-:W-:Y:S02]  /*7530*/  SEL R15, R15, R13, P0 ;  /* 0x0000000d0f0f7207 */ /* 0x000fe40000000000 */
[----:B------:R-:W-:Y:S02]  /*7540*/  SEL R25, R25, R29, P0 ;  /* 0x0000001d19197207 */ /* 0x000fe40000000000 */
[CC--:B------:R-:W-:Y:S02]  /*7550*/  ISETP.GE.U32.AND P0, PT, R15.reuse, R10.reuse, PT ;  /* 0x0000000a0f00720c */ /* 0x0c0fe40003f06070 */
[----:B------:R-:W-:-:S02]  /*7560*/  IADD3 R12, P2, PT, R15, -R10, RZ ;  /* 0x8000000a0f0c7210 */ /* 0x000fc40007f5e0ff */
[CC--:B------:R-:W-:Y:S02]  /*7570*/  ISETP.GE.U32.AND.EX P0, PT, R25.reuse, R11.reuse, PT, P0 ;  /* 0x0000000b1900720c */ /* 0x0c0fe40003f06100 */
[----:B------:R-:W-:Y:S02]  /*7580*/  IADD3.X R13, PT, PT, R25, ~R11, RZ, P2, !PT ;  /* 0x8000000b190d7210 */ /* 0x000fe400017fe4ff */
[----:B------:R-:W-:Y:S02]  /*7590*/  SEL R12, R12, R15, P0 ;  /* 0x0000000f0c0c7207 */ /* 0x000fe40000000000 */
[----:B------:R-:W-:Y:S02]  /*75a0*/  SEL R13, R13, R25, P0 ;  /* 0x000000190d0d7207 */ /* 0x000fe40000000000 */
[----:B------:R-:W-:Y:S02]  /*75b0*/  IADD3 R11, P2, PT, RZ, -R12, RZ ;  /* 0x8000000cff0b7210 */ /* 0x000fe40007f5e0ff */
[----:B------:R-:W-:-:S02]  /*75c0*/  ISETP.NE.U32.AND P0, PT, R21, RZ, PT ;  /* 0x000000ff1500720c */ /* 0x000fc40003f05070 */
[----:B------:R-:W-:Y:S01]  /*75d0*/  SEL R12, R11, R12, !P1 ;  /* 0x0000000c0b0c7207 */ /* 0x000fe20004800000 */
[----:B------:R-:W-:Y:S02]  /*75e0*/  IMAD.X R10, RZ, RZ, ~R13, P2 ;  /* 0x000000ffff0a7224 */ /* 0x000fe400010e0e0d */
[----:B------:R-:W-:Y:S01]  /*75f0*/  HFMA2 R11, -RZ, RZ, 0, 0 ;  /* 0x00000000ff0b7431 */ /* 0x000fe200000001ff */
[----:B------:R-:W-:Y:S02]  /*7600*/  ISETP.NE.AND.EX P0, PT, R22, RZ, PT, P0 ;  /* 0x000000ff1600720c */ /* 0x000fe40003f05300 */
[----:B------:R-:W-:Y:S02]  /*7610*/  SEL R13, R10, R13, !P1 ;  /* 0x0000000d0a0d7207 */ /* 0x000fe40004800000 */
[----:B------:R-:W-:Y:S02]  /*7620*/  MOV R10, R23 ;  /* 0x00000017000a7202 */ /* 0x000fe40000000f00 */
[----:B------:R-:W-:-:S02]  /*7630*/  SEL R12, R12, 0xffffffff, P0 ;  /* 0xffffffff0c0c7807 */ /* 0x000fc40000000000 */
[----:B------:R-:W-:Y:S01]  /*7640*/  SEL R13, R13, 0xffffffff, P0 ;  /* 0xffffffff0d0d7807 */ /* 0x000fe20000000000 */
[----:B------:R-:W-:Y:S06]  /*7650*/  RET.REL.NODEC R10 `(uncontiguous_reduce_f64) ;  /* 0xffffff880a687950 */ /* 0x000fec0003c3ffff */
.L_x_529:
        /* <DEDUP_REMOVED lines=10> */
.L_x_3188:


//--------------------- .text.contiguous_reduce_f64 --------------------------
	.section	.text.contiguous_reduce_f64,"ax",@progbits
	.align	128
        .global         contiguous_reduce_f64
        .type           contiguous_reduce_f64,@function
        .size           contiguous_reduce_f64,(.L_x_3260 - contiguous_reduce_f64)
        .other          contiguous_reduce_f64,@"STO_CUDA_ENTRY STV_DEFAULT"
contiguous_reduce_f64:
.text.contiguous_reduce_f64:
[----:B------:R-:W-:Y:S01]  /*0000*/  LDC R1, c[0x0][0x37c] ;  /* 0x0000df00ff017b82 */ /* 0x000fe20000000800 */
[----:B------:R-:W0:Y:S01]  /*0010*/  S2R R0, SR_CTAID.X ;  /* 0x0000000000007919 */ /* 0x000e220000002500 */
[----:B------:R-:W0:Y:S01]  /*0020*/  LDCU UR8, c[0x0][0x360] ;  /* 0x00006c00ff0877ac */ /* 0x000e220008000800 */
[----:B------:R-:W1:Y:S01]  /*0030*/  S2R R2, SR_TID.X ;  /* 0x0000000000027919 */ /* 0x000e620000002100 */
[----:B------:R-:W2:Y:S01]  /*0040*/  LDCU.64 UR10, c[0x0][0x390] ;  /* 0x00007200ff0a77ac */ /* 0x000ea20008000a00 */
[----:B------:R-:W3:Y:S01]  /*0050*/  LDCU.64 UR6, c[0x0][0x358] ;  /* 0x00006b00ff0677ac */ /* 0x000ee20008000a00 */
[----:B0-----:R-:W-:-:S04]  /*0060*/  IMAD R3, R0, UR8, RZ ;  /* 0x0000000800037c24 */ /* 0x001fc8000f8e02ff */
[----:B-1----:R-:W-:-:S04]  /*0070*/  IMAD R11, R3, 0x2, R2 ;  /* 0x00000002030b7824 */ /* 0x002fc800078e0202 */
[----:B------:R-:W-:-:S05]  /*0080*/  VIADD R3, R11, UR8 ;  /* 0x000000080b037c36 */ /* 0x000fca0008000000 */
[----:B--2---:R-:W-:-:S04]  /*0090*/  ISETP.GE.U32.AND P0, PT, R3, UR10, PT ;  /* 0x0000000a03007c0c */ /* 0x004fc8000bf06070 */
[----:B------:R-:W-:-:S13]  /*00a0*/  ISETP.GE.U32.AND.EX P0, PT, RZ, UR11, PT, P0 ;  /* 0x0000000bff007c0c */ /* 0x000fda000bf06100 */
[----:B------:R-:W0:Y:S08]  /*00b0*/  @!P0 LDC.64 R8, c[0x0][0x388] ;  /* 0x0000e200ff088b82 */ /* 0x000e300000000a00 */
[----:B------:R-:W1:Y:S01]  /*00c0*/  @!P0 LDC.64 R4, c[0x0][0x388] ;  /* 0x0000e200ff048b82 */ /* 0x000e620000000a00 */
[----:B0-----:R-:W-:-:S04]  /*00d0*/  @!P0 LEA R8, P1, R3, R8, 0x3 ;  /* 0x0000000803088211 */ /* 0x001fc800078218ff */
[----:B------:R-:W-:Y:S01]  /*00e0*/  @!P0 LEA.HI.X R9, R3, R9, RZ, 0x3, P1 ;  /* 0x0000000903098211 */ /* 0x000fe200008f1cff */
[----:B-1----:R-:W-:-:S04]  /*00f0*/  @!P0 IMAD.WIDE.U32 R4, R11, 0x8, R4 ;  /* 0x000000080b048825 */ /* 0x002fc800078e0004 */
[----:B---3--:R-:W2:Y:S04]  /*0100*/  @!P0 LDG.E.64 R6, desc[UR6][R8.64] ;  /* 0x0000000608068981 */ /* 0x008ea8000c1e1b00 */
[----:B------:R-:W2:Y:S01]  /*0110*/  @!P0 LDG.E.64 R4, desc[UR6][R4.64] ;  /* 0x0000000604048981 */ /* 0x000ea2000c1e1b00 */
[----:B------:R-:W0:Y:S01]  /*0120*/  S2UR UR5, SR_CgaCtaId ;  /* 0x00000000000579c3 */ /* 0x000e220000008800 */
[----:B------:R-:W-:Y:S02]  /*0130*/  UMOV UR4, 0x400 ;  /* 0x0000040000047882 */ /* 0x000fe40000000000 */
[----:B0-----:R-:W-:-:S06]  /*0140*/  ULEA UR4, UR5, UR4, 0x18 ;  /* 0x0000000405047291 */ /* 0x001fcc000f8ec0ff */
[----:B------:R-:W-:-:S05]  /*0150*/  LEA R3, R2, UR4, 0x3 ;  /* 0x0000000402037c11 */ /* 0x000fca000f8e18ff */
[----:B------:R0:W-:Y:S01]  /*0160*/  STS.64 [R3], RZ ;  /* 0x000000ff03007388 */ /* 0x0001e20000000a00 */
[----:B------:R-:W-:Y:S01]  /*0170*/  IMAD.U32 R10, RZ, RZ, UR8 ;  /* 0x00000008ff0a7e24 */ /* 0x000fe2000f8e00ff */
[----:B------:R-:W-:Y:S01]  /*0180*/  BSSY.RECONVERGENT B0, `(.L_x_530) ;  /* 0x000000e000007945 */ /* 0x000fe20003800200 */
[----:B------:R-:W-:-:S03]  /*0190*/  ISETP.GT.U32.AND P1, PT, R2, 0x1f, PT ;  /* 0x0000001f0200780c */ /* 0x000fc60003f24070 */
[----:B------:R-:W-:Y:S01]  /*01a0*/  ISETP.GE.U32.AND P2, PT, R10, 0x42, PT ;  /* 0x000000420a00780c */ /* 0x000fe20003f46070 */
[----:B--2---:R-:W-:-:S07]  /*01b0*/  @!P0 DADD R6, |R4|, |R6| ;  /* 0x0000000004068229 */ /* 0x004fce0000000606 */
[----:B------:R0:W-:Y:S01]  /*01c0*/  @!P0 STS.64 [R3], R6 ;  /* 0x0000000603008388 */ /* 0x0001e20000000a00 */
[----:B------:R-:W-:Y:S05]  /*01d0*/  @!P0 BRA `(.L_x_531) ;  /* 0x0000000000208947 */ /* 0x000fea0003800000 */
[----:B------:R-:W-:-:S04]  /*01e0*/  ISETP.GE.U32.AND P0, PT, R11, UR10, PT ;  /* 0x0000000a0b007c0c */ /* 0x000fc8000bf06070 */
[----:B------:R-:W-:-:S13]  /*01f0*/  ISETP.GE.U32.AND.EX P0, PT, RZ, UR11, PT, P0 ;  /* 0x0000000bff007c0c */ /* 0x000fda000bf06100 */
[----:B------:R-:W-:Y:S05]  /*0200*/  @P0 BRA `(.L_x_531) ;  /* 0x0000000000140947 */ /* 0x000fea0003800000 */
[----:B------:R-:W1:Y:S02]  /*0210*/  LDCU.64 UR4, c[0x0][0x388] ;  /* 0x00007100ff0477ac */ /* 0x000e640008000a00 */
[----:B-1----:R-:W-:-:S04]  /*0220*/  LEA R4, P0, R11, UR4, 0x3 ;  /* 0x000000040b047c11 */ /* 0x002fc8000f8018ff */
[----:B------:R-:W-:-:S06]  /*0230*/  LEA.HI.X R5, R11, UR5, RZ, 0x3, P0 ;  /* 0x000000050b057c11 */ /* 0x000fcc00080f1cff */
[----:B------:R-:W2:Y:S04]  /*0240*/  LDG.E.64 R4, desc[UR6][R4.64] ;  /* 0x0000000604047981 */ /* 0x000ea8000c1e1b00 */
[----:B--2---:R1:W-:Y:S02]  /*0250*/  STS.64 [R3], R4 ;  /* 0x0000000403007388 */ /* 0x0043e40000000a00 */
.L_x_531:
[----:B------:R-:W-:Y:S05]  /*0260*/  BSYNC.RECONVERGENT B0 ;  /* 0x0000000000007941 */ /* 0x000fea0003800200 */
.L_x_530:
[----:B------:R-:W-:Y:S06]  /*0270*/  BAR.SYNC.DEFER_BLOCKING 0x0 ;  /* 0x0000000000007b1d */ /* 0x000fec0000010000 */
[----:B------:R-:W-:Y:S05]  /*0280*/  @!P2 BRA `(.L_x_532) ;  /* 0x00000000002ca947 */ /* 0x000fea0003800000 */
.L_x_533:
[----:B------:R-:W-:-:S04]  /*0290*/  SHF.R.U32.HI R8, RZ, 0x1, R10 ;  /* 0x00000001ff087819 */ /* 0x000fc8000001160a */
[----:B------:R-:W-:-:S13]  /*02a0*/  ISETP.GE.U32.AND P0, PT, R2, R8, PT ;  /* 0x000000080200720c */ /* 0x000fda0003f06070 */
[----:B0-----:R-:W-:Y:S01]  /*02b0*/  @!P0 IMAD R6, R8, 0x8, R3 ;  /* 0x0000000808068824 */ /* 0x001fe200078e0203 */
[----:B-1----:R-:W-:Y:S05]  /*02c0*/  @!P0 LDS.64 R4, [R3] ;  /* 0x0000000003048984 */ /* 0x002fea0000000a00 */
[----:B------:R-:W0:Y:S02]  /*02d0*/  @!P0 LDS.64 R6, [R6] ;  /* 0x0000000006068984 */ /* 0x000e240000000a00 */
[----:B0-----:R-:W-:-:S07]  /*02e0*/  @!P0 DADD R4, |R4|, |R6| ;  /* 0x0000000004048229 */ /* 0x001fce0000000606 */
[----:B------:R2:W-:Y:S01]  /*02f0*/  @!P0 STS.64 [R3], R4 ;  /* 0x0000000403008388 */ /* 0x0005e20000000a00 */
[----:B------:R-:W-:Y:S01]  /*0300*/  BAR.SYNC.DEFER_BLOCKING 0x0 ;  /* 0x0000000000007b1d */ /* 0x000fe20000010000 */
[----:B------:R-:W-:Y:S01]  /*0310*/  ISETP.GT.U32.AND P0, PT, R10, 0x83, PT ;  /* 0x000000830a00780c */ /* 0x000fe20003f04070 */
[----:B------:R-:W-:-:S12]  /*0320*/  IMAD.MOV.U32 R10, RZ, RZ, R8 ;  /* 0x000000ffff0a7224 */ /* 0x000fd800078e0008 */
[----:B--2---:R-:W-:Y:S05]  /*0330*/  @P0 BRA `(.L_x_533) ;  /* 0xfffffffc00d40947 */ /* 0x004fea000383ffff */
.L_x_532:
[----:B------:R-:W-:Y:S05]  /*0340*/  @P1 EXIT ;  /* 0x000000000000194d */ /* 0x000fea0003800000 */
[----:B-1----:R-:W-:Y:S01]  /*0350*/  LDS.64 R4, [R3] ;  /* 0x0000000003047984 */ /* 0x002fe20000000a00 */
[----:B------:R-:W-:-:S03]  /*0360*/  ISETP.NE.AND P0, PT, R2, RZ, PT ;  /* 0x000000ff0200720c */ /* 0x000fc60003f05270 */
[----:B0-----:R-:W0:Y:S02]  /*0370*/  LDS.64 R6, [R3+0x100] ;  /* 0x0001000003067984 */ /* 0x001e240000000a00 */
        /* <DEDUP_REMOVED lines=31> */
.L_x_534:
        /* <DEDUP_REMOVED lines=9> */
.L_x_3260:


//--------------------- .text.contiguous_reduce33_f32 --------------------------
	.section	.text.contiguous_reduce33_f32,"ax",@progbits
	.align	128
        .global         contiguous_reduce33_f32
        .type           contiguous_reduce33_f32,@function
        .size           contiguous_reduce33_f32,(.L_x_3261 - contiguous_reduce33_f32)
        .other          contiguous_reduce33_f32,@"STO_CUDA_ENTRY STV_DEFAULT"
contiguous_reduce33_f32:
.text.contiguous_reduce33_f32:
        /* <DEDUP_REMOVED lines=20> */
[----:B------:R0:W-:Y:S01]  /*0140*/  STS [R0], RZ ;  /* 0x000000ff00007388 */ /* 0x0001e20000000800 */
[----:B------:R-:W-:Y:S05]  /*0150*/  @P0 EXIT ;  /* 0x000000000000094d */ /* 0x000fea0003800000 */
[----:B------:R-:W1:Y:S01]  /*0160*/  LDC.64 R6, c[0x0][0x388] ;  /* 0x0000e200ff067b82 */ /* 0x000e620000000a00 */
[----:B------:R-:W2:Y:S01]  /*0170*/  LDCU.64 UR6, c[0x0][0x358] ;  /* 0x00006b00ff0677ac */ /* 0x000ea20008000a00 */
[----:B------:R-:W-:-:S04]  /*0180*/  IMAD R9, R5, R2, R4 ;  /* 0x0000000205097224 */ /* 0x000fc800078e0204 */
[----:B-1----:R-:W-:-:S06]  /*0190*/  IMAD.WIDE.U32 R6, R9, 0x4, R6 ;  /* 0x0000000409067825 */ /* 0x002fcc00078e0006 */
[----:B--2---:R-:W2:Y:S01]  /*01a0*/  LDG.E R7, desc[UR6][R6.64] ;  /* 0x0000000606077981 */ /* 0x004ea2000c1e1900 */
[----:B------:R-:W-:-:S03]  /*01b0*/  ISETP.NE.AND P0, PT, R8, RZ, PT ;  /* 0x000000ff0800720c */ /* 0x000fc60003f05270 */
[----:B--2---:R1:W-:Y:S01]  /*01c0*/  STS [R0], R7 ;  /* 0x0000000700007388 */ /* 0x0043e20000000800 */
[----:B------:R-:W-:Y:S09]  /*01d0*/  BAR.SYNC.DEFER_BLOCKING 0x0 ;  /* 0x0000000000007b1d */ /* 0x000ff20000010000 */
[----:B------:R-:W-:Y:S05]  /*01e0*/  @P0 EXIT ;  /* 0x000000000000094d */ /* 0x000fea0003800000 */
[----:B------:R-:W-:-:S13]  /*01f0*/  ISETP.GT.U32.AND P0, PT, R13, 0x1, PT ;  /* 0x000000010d00780c */ /* 0x000fda0003f04070 */
[----:B-1----:R-:W-:-:S06]  /*0200*/  @!P0 LEA R7, R11, UR4, 0x2 ;  /* 0x000000040b078c11 */ /* 0x002fcc000f8e10ff */
[----:B------:R-:W1:Y:S01]  /*0210*/  @!P0 LDS R7, [R7] ;  /* 0x0000000007078984 */ /* 0x000e620000000800 */
[----:B------:R-:W-:Y:S05]  /*0220*/  @!P0 BRA `(.L_x_535) ;  /* 0x00000004005c8947 */ /* 0x000fea0003800000 */
[----:B0-----:R-:W-:Y:S01]  /*0230*/  LEA R0, R11, UR4, 0x2 ;  /* 0x000000040b007c11 */ /* 0x001fe2000f8e10ff */
[C---:B------:R-:W-:Y:S01]  /*0240*/  VIADD R8, R13.reuse, 0xffffffff ;  /* 0xffffffff0d087836 */ /* 0x040fe20000000000 */
[----:B------:R-:W-:Y:S01]  /*0250*/  IADD3 R6, PT, PT, R13, -0x2, RZ ;  /* 0xfffffffe0d067810 */ /* 0x000fe20007ffe0ff */
[----:B------:R-:W-:Y:S02]  /*0260*/  HFMA2 R9, -RZ, RZ, 0, 5.9604644775390625e-08 ;  /* 0x00000001ff097431 */ /* 0x000fe400000001ff */
[----:B-1----:R0:W1:Y:S01]  /*0270*/  LDS R7, [R0] ;  /* 0x0000000000077984 */ /* 0x0020620000000800 */
[----:B------:R-:W-:Y:S02]  /*0280*/  ISETP.GE.U32.AND P0, PT, R6, 0x7, PT ;  /* 0x000000070600780c */ /* 0x000fe40003f06070 */
[----:B------:R-:W-:-:S11]  /*0290*/  LOP3.LUT R6, R8, 0x7, RZ, 0xc0, !PT ;  /* 0x0000000708067812 */ /* 0x000fd600078ec0ff */
[----:B0-----:R-:W-:Y:S05]  /*02a0*/  @!P0 BRA `(.L_x_536) ;  /* 0x00000000009c8947 */ /* 0x001fea0003800000 */
[----:B------:R-:W-:Y:S01]  /*02b0*/  USHF.L.U32 UR5, UR8, 0x2, URZ ;  /* 0x0000000208057899 */ /* 0x000fe200080006ff */
[----:B------:R-:W-:Y:S01]  /*02c0*/  LOP3.LUT R10, R8, 0xfffffff8, RZ, 0xc0, !PT ;  /* 0xfffffff8080a7812 */ /* 0x000fe200078ec0ff */
[----:B------:R-:W-:Y:S01]  /*02d0*/  IMAD.MOV.U32 R20, RZ, RZ, 0x1 ;  /* 0x00000001ff147424 */ /* 0x000fe200078e00ff */
[----:B------:R-:W-:-:S03]  /*02e0*/  MOV R9, RZ ;  /* 0x000000ff00097202 */ /* 0x000fc60000000f00 */
[----:B------:R-:W-:Y:S01]  /*02f0*/  LEA R11, R11, UR5, 0x2 ;  /* 0x000000050b0b7c11 */ /* 0x000fe2000f8e10ff */
[----:B------:R-:W-:-:S03]  /*0300*/  IMAD.MOV R10, RZ, RZ, -R10 ;  /* 0x000000ffff0a7224 */ /* 0x000fc600078e0a0a */
[----:B------:R-:W-:-:S07]  /*0310*/  IADD3 R11, PT, PT, R11, UR4, RZ ;  /* 0x000000040b0b7c10 */ /* 0x000fce000fffe0ff */
.L_x_537:
[----:B------:R-:W-:Y:S01]  /*0320*/  IMAD R13, R20, UR8, RZ ;  /* 0x00000008140d7c24 */ /* 0x000fe2000f8e02ff */
[----:B------:R-:W1:Y:S01]  /*0330*/  LDS R12, [R11] ;  /* 0x000000000b0c7984 */ /* 0x000e620000000800 */
[----:B------:R-:W-:Y:S01]  /*0340*/  IADD3 R10, PT, PT, R10, 0x8, RZ ;  /* 0x000000080a0a7810 */ /* 0x000fe20007ffe0ff */
[----:B------:R-:W-:Y:S01]  /*0350*/  VIADD R20, R20, 0x8 ;  /* 0x0000000814147836 */ /* 0x000fe20000000000 */
[----:B------:R-:W-:Y:S01]  /*0360*/  IADD3 R9, PT, PT, R9, 0x8, RZ ;  /* 0x0000000809097810 */ /* 0x000fe20007ffe0ff */
[----:B------:R-:W-:Y:S01]  /*0370*/  IMAD R13, R13, 0x4, R0 ;  /* 0x000000040d0d7824 */ /* 0x000fe200078e0200 */
[----:B------:R-:W-:-:S04]  /*0380*/  ISETP.NE.AND P0, PT, R10, RZ, PT ;  /* 0x000000ff0a00720c */ /* 0x000fc80003f05270 */
[----:B------:R-:W-:Y:S02]  /*0390*/  IADD3 R14, PT, PT, R13, UR5, RZ ;  /* 0x000000050d0e7c10 */ /* 0x000fe4000fffe0ff */
[----:B------:R-:W0:Y:S03]  /*03a0*/  LDS R13, [R13+UR5] ;  /* 0x000000050d0d7984 */ /* 0x000e260008000800 */
[----:B------:R-:W-:Y:S01]  /*03b0*/  VIADD R15, R14, UR5 ;  /* 0x000000050e0f7c36 */ /* 0x000fe20008000000 */
[----:B------:R2:W3:Y:S04]  /*03c0*/  LDS R17, [R14+UR5] ;  /* 0x000000050e117984 */ /* 0x0004e80008000800 */
[----:B------:R-:W-:-:S02]  /*03d0*/  IADD3 R16, PT, PT, R15, UR5, RZ ;  /* 0x000000050f107c10 */ /* 0x000fc4000fffe0ff */
[----:B------:R-:W4:Y:S01]  /*03e0*/  LDS R15, [R15+UR5] ;  /* 0x000000050f0f7984 */ /* 0x000f220008000800 */
[----:B--2---:R-:W2:Y:S02]  /*03f0*/  LDC R14, c[0x0][0x360] ;  /* 0x0000d800ff0e7b82 */ /* 0x004ea40000000800 */
[----:B------:R-:W-:Y:S01]  /*0400*/  VIADD R18, R16, UR5 ;  /* 0x0000000510127c36 */ /* 0x000fe20008000000 */
[----:B------:R-:W5:Y:S04]  /*0410*/  LDS R19, [R16+UR5] ;  /* 0x0000000510137984 */ /* 0x000f680008000800 */
[----:B------:R-:W-:Y:S01]  /*0420*/  IADD3 R21, PT, PT, R18, UR5, RZ ;  /* 0x0000000512157c10 */ /* 0x000fe2000fffe0ff */
[----:B------:R-:W5:Y:S04]  /*0430*/  LDS R23, [R18+UR5] ;  /* 0x0000000512177984 */ /* 0x000f680008000800 */
[----:B------:R-:W-:-:S02]  /*0440*/  VIADD R22, R21, UR5 ;  /* 0x0000000515167c36 */ /* 0x000fc40008000000 */
[----:B------:R-:W5:Y:S04]  /*0450*/  LDS R21, [R21+UR5] ;  /* 0x0000000515157984 */ /* 0x000f680008000800 */
[----:B------:R-:W5:Y:S01]  /*0460*/  LDS R25, [R22+UR5] ;  /* 0x0000000516197984 */ /* 0x000f620008000800 */
[----:B-1----:R-:W-:Y:S01]  /*0470*/  FADD R12, |R12|, |R7| ;  /* 0x400000070c0c7221 */ /* 0x002fe20000000200 */
[----:B--2---:R-:W-:-:S03]  /*0480*/  IMAD R11, R14, 0x20, R11 ;  /* 0x000000200e0b7824 */ /* 0x004fc600078e020b */
[----:B0-----:R-:W-:-:S04]  /*0490*/  FADD R12, R12, |R13| ;  /* 0x4000000d0c0c7221 */ /* 0x001fc80000000000 */
[----:B---3--:R-:W-:-:S04]  /*04a0*/  FADD R12, R12, |R17| ;  /* 0x400000110c0c7221 */ /* 0x008fc80000000000 */
[----:B----4-:R-:W-:-:S04]  /*04b0*/  FADD R12, R12, |R15| ;  /* 0x4000000f0c0c7221 */ /* 0x010fc80000000000 */
[----:B-----5:R-:W-:-:S04]  /*04c0*/  FADD R12, R12, |R19| ;  /* 0x400000130c0c7221 */ /* 0x020fc80000000000 */
[----:B------:R-:W-:-:S04]  /*04d0*/  FADD R12, R12, |R23| ;  /* 0x400000170c0c7221 */ /* 0x000fc80000000000 */
[----:B------:R-:W-:-:S04]  /*04e0*/  FADD R12, R12, |R21| ;  /* 0x400000150c0c7221 */ /* 0x000fc80000000000 */
[----:B------:R-:W-:Y:S01]  /*04f0*/  FADD R7, R12, |R25| ;  /* 0x400000190c077221 */ /* 0x000fe20000000000 */
[----:B------:R-:W-:Y:S06]  /*0500*/  @P0 BRA `(.L_x_537) ;  /* 0xfffffffc00840947 */ /* 0x000fec000383ffff */
[----:B------:R-:W-:-:S07]  /*0510*/  IADD3 R9, PT, PT, R9, 0x1, RZ ;  /* 0x0000000109097810 */ /* 0x000fce0007ffe0ff */
.L_x_536:
[----:B------:R-:W-:-:S13]  /*0520*/  ISETP.NE.AND P0, PT, R6, RZ, PT ;  /* 0x000000ff0600720c */ /* 0x000fda0003f05270 */
[----:B------:R-:W-:Y:S05]  /*0530*/  @!P0 BRA `(.L_x_538) ;  /* 0x0000000000948947 */ /* 0x000fea0003800000 */
[----:B------:R-:W-:Y:S02]  /*0540*/  ISETP.GE.U32.AND P0, PT, R6, 0x4, PT ;  /* 0x000000040600780c */ /* 0x000fe40003f06070 */
[----:B------:R-:W-:-:S04]  /*0550*/  LOP3.LUT R16, R8, 0x3, RZ, 0xc0, !PT ;  /* 0x0000000308107812 */ /* 0x000fc800078ec0ff */
[----:B------:R-:W-:-:S07]  /*0560*/  ISETP.NE.AND P1, PT, R16, RZ, PT ;  /* 0x000000ff1000720c */ /* 0x000fce0003f25270 */
[----:B------:R-:W-:Y:S06]  /*0570*/  @!P0 BRA `(.L_x_539) ;  /* 0x00000000003c8947 */ /* 0x000fec0003800000 */
[----:B------:R-:W0:Y:S01]  /*0580*/  LDC R15, c[0x0][0x360] ;  /* 0x0000d800ff0f7b82 */ /* 0x000e220000000800 */
[C---:B------:R-:W-:Y:S02]  /*0590*/  IMAD R11, R9.reuse, UR8, RZ ;  /* 0x00000008090b7c24 */ /* 0x040fe4000f8e02ff */
[----:B------:R-:W-:Y:S02]  /*05a0*/  VIADD R9, R9, 0x4 ;  /* 0x0000000409097836 */ /* 0x000fe40000000000 */
[----:B------:R-:W-:-:S05]  /*05b0*/  IMAD R11, R11, 0x4, R0 ;  /* 0x000000040b0b7824 */ /* 0x000fca00078e0200 */
[----:B------:R-:W1:Y:S01]  /*05c0*/  LDS R6, [R11] ;  /* 0x000000000b067984 */ /* 0x000e620000000800 */
[----:B0-----:R-:W-:-:S05]  /*05d0*/  LEA R10, R15, R11, 0x2 ;  /* 0x0000000b0f0a7211 */ /* 0x001fca00078e10ff */
[C---:B------:R-:W-:Y:S01]  /*05e0*/  IMAD R12, R15.reuse, 0x4, R10 ;  /* 0x000000040f0c7824 */ /* 0x040fe200078e020a */
[----:B------:R-:W0:Y:S04]  /*05f0*/  LDS R13, [R10] ;  /* 0x000000000a0d7984 */ /* 0x000e280000000800 */
[----:B------:R-:W-:Y:S02]  /*0600*/  LEA R14, R15, R12, 0x2 ;  /* 0x0000000c0f0e7211 */ /* 0x000fe400078e10ff */
[----:B------:R-:W2:Y:S04]  /*0610*/  LDS R15, [R12] ;  /* 0x000000000c0f7984 */ /* 0x000ea80000000800 */
[----:B------:R-:W3:Y:S01]  /*0620*/  LDS R17, [R14] ;  /* 0x000000000e117984 */ /* 0x000ee20000000800 */
[----:B-1----:R-:W-:-:S04]  /*0630*/  FADD R6, |R7|, |R6| ;  /* 0x4000000607067221 */ /* 0x002fc80000000200 */
[----:B0-----:R-:W-:-:S04]  /*0640*/  FADD R6, R6, |R13| ;  /* 0x4000000d06067221 */ /* 0x001fc80000000000 */
[----:B--2---:R-:W-:-:S04]  /*0650*/  FADD R6, R6, |R15| ;  /* 0x4000000f06067221 */ /* 0x004fc80000000000 */
[----:B---3--:R-:W-:-:S07]  /*0660*/  FADD R7, R6, |R17| ;  /* 0x4000001106077221 */ /* 0x008fce0000000000 */
.L_x_539:
[----:B------:R-:W-:Y:S05]  /*0670*/  @!P1 BRA `(.L_x_538) ;  /* 0x0000000000449947 */ /* 0x000fea0003800000 */
[----:B------:R-:W-:Y:S02]  /*0680*/  ISETP.NE.AND P0, PT, R16, 0x1, PT ;  /* 0x000000011000780c */ /* 0x000fe40003f05270 */
[----:B------:R-:W-:-:S04]  /*0690*/  LOP3.LUT R8, R8, 0x1, RZ, 0xc0, !PT ;  /* 0x0000000108087812 */ /* 0x000fc800078ec0ff */
[----:B------:R-:W-:-:S07]  /*06a0*/  ISETP.NE.U32.AND P1, PT, R8, 0x1, PT ;  /* 0x000000010800780c */ /* 0x000fce0003f25070 */
[----:B------:R-:W-:Y:S06]  /*06b0*/  @!P0 BRA `(.L_x_540) ;  /* 0x0000000000248947 */ /* 0x000fec0003800000 */
[----:B------:R-:W0:Y:S01]  /*06c0*/  LDC R8, c[0x0][0x360] ;  /* 0x0000d800ff087b82 */ /* 0x000e220000000800 */
[C---:B------:R-:W-:Y:S02]  /*06d0*/  IMAD R11, R9.reuse, UR8, RZ ;  /* 0x00000008090b7c24 */ /* 0x040fe4000f8e02ff */
[----:B------:R-:W-:-:S03]  /*06e0*/  VIADD R9, R9, 0x2 ;  /* 0x0000000209097836 */ /* 0x000fc60000000000 */
[----:B------:R-:W-:-:S05]  /*06f0*/  LEA R11, R11, R0, 0x2 ;  /* 0x000000000b0b7211 */ /* 0x000fca00078e10ff */
[----:B------:R-:W1:Y:S01]  /*0700*/  LDS R6, [R11] ;  /* 0x000000000b067984 */ /* 0x000e620000000800 */
[----:B0-----:R-:W-:-:S05]  /*0710*/  LEA R8, R8, R11, 0x2 ;  /* 0x0000000b08087211 */ /* 0x001fca00078e10ff */
[----:B------:R-:W0:Y:S01]  /*0720*/  LDS R13, [R8] ;  /* 0x00000000080d7984 */ /* 0x000e220000000800 */
[----:B-1----:R-:W-:-:S04]  /*0730*/  FADD R6, |R7|, |R6| ;  /* 0x4000000607067221 */ /* 0x002fc80000000200 */
[----:B0-----:R-:W-:-:S07]  /*0740*/  FADD R7, R6, |R13| ;  /* 0x4000000d06077221 */ /* 0x001fce0000000000 */
.L_x_540:
[----:B------:R-:W-:-:S05]  /*0750*/  @!P1 IMAD R9, R9, UR8, RZ ;  /* 0x0000000809099c24 */ /* 0x000fca000f8e02ff */
[----:B------:R-:W-:-:S05]  /*0760*/  @!P1 LEA R9, R9, R0, 0x2 ;  /* 0x0000000009099211 */ /* 0x000fca00078e10ff */
[----:B------:R-:W1:Y:S02]  /*0770*/  @!P1 LDS R6, [R9] ;  /* 0x0000000009069984 */ /* 0x000e640000000800 */
[----:B-1----:R-:W-:-:S07]  /*0780*/  @!P1 FADD R7, |R7|, |R6| ;  /* 0x4000000607079221 */ /* 0x002fce0000000200 */
.L_x_538:
[----:B-1----:R2:W-:Y:S02]  /*0790*/  STS [R0], R7 ;  /* 0x0000000700007388 */ /* 0x0025e40000000800 */
.L_x_535:
[----:B------:R-:W3:Y:S01]  /*07a0*/  LDCU.64 UR10, c[0x0][0x380] ;  /* 0x00007000ff0a77ac */ /* 0x000ee20008000a00 */
[----:B------:R-:W-:-:S03]  /*07b0*/  MOV R5, RZ ;  /* 0x000000ff00057202 */ /* 0x000fc60000000f00 */
[----:B------:R-:W-:-:S04]  /*07c0*/  IMAD.WIDE.U32 R4, R2, UR9, R4 ;  /* 0x0000000902047c25 */ /* 0x000fc8000f8e0004 */
[----:B------:R-:W-:Y:S01]  /*07d0*/  IMAD R3, R3, UR9, R5 ;  /* 0x0000000903037c24 */ /* 0x000fe2000f8e0205 */
[----:B---3--:R-:W-:-:S04]  /*07e0*/  LEA R2, P0, R4, UR10, 0x2 ;  /* 0x0000000a04027c11 */ /* 0x008fc8000f8010ff */
[----:B------:R-:W-:-:S05]  /*07f0*/  LEA.HI.X R3, R4, UR11, R3, 0x2, P0 ;  /* 0x0000000b04037c11 */ /* 0x000fca00080f1403 */
[----:B-1----:R-:W-:Y:S01]  /*0800*/  STG.E desc[UR6][R2.64], R7 ;  /* 0x0000000702007986 */ /* 0x002fe2000c101906 */
[----:B------:R-:W-:Y:S05]  /*0810*/  EXIT ;  /* 0x000000000000794d */ /* 0x000fea0003800000 */
.L_x_541:
        /* <DEDUP_REMOVED lines=14> */
.L_x_3261:


//--------------------- .text.contiguous_reduce3_f32 --------------------------
	.section	.text.contiguous_reduce3_f32,"ax",@progbits
	.align	128
        .global         contiguous_reduce3_f32
        .type           contiguous_reduce3_f32,@function
        .size           contiguous_reduce3_f32,(.L_x_3190 - contiguous_reduce3_f32)
        .other          contiguous_reduce3_f32,@"STO_CUDA_ENTRY STV_DEFAULT"
contiguous_reduce3_f32:
.text.contiguous_reduce3_f32:
        /* <DEDUP_REMOVED lines=20> */
[----:B------:R0:W-:Y:S10]  /*0140*/  STS [R4], RZ ;  /* 0x000000ff04007388 */ /* 0x0001f40000000800 */
        /* <DEDUP_REMOVED lines=22> */
.L_x_560:
        /* <DEDUP_REMOVED lines=27> */
.L_x_544:
[----:B------:R-:W-:Y:S01]  /*0460*/  MOV R30, R32 ;  /* 0x00000020001e7202 */ /* 0x000fe20000000f00 */
[----:B------:R-:W-:Y:S01]  /*0470*/  IMAD.MOV.U32 R0, RZ, RZ, R36 ;  /* 0x000000ffff007224 */ /* 0x000fe200078e0024 */
[----:B------:R-:W-:Y:S02]  /*0480*/  MOV R3, R37 ;  /* 0x0000002500037202 */ /* 0x000fe40000000f00 */
[----:B------:R-:W-:-:S07]  /*0490*/  MOV R8, 0x4b0 ;  /* 0x000004b000087802 */ /* 0x000fce0000000f00 */
[----:B01-3--:R-:W-:Y:S05]  /*04a0*/  CALL.REL.NOINC `($__internal_12_$__cuda_sm20_div_s64) ;  /* 0x0000003000c87944 */ /* 0x00bfea0003c00000 */
        /* <DEDUP_REMOVED lines=9> */
.L_x_545:
        /* <DEDUP_REMOVED lines=33> */
.L_x_546:
[----:B------:R-:W-:Y:S01]  /*0750*/  IMAD.MOV.U32 R0, RZ, RZ, R36 ;  /* 0x000000ffff007224 */ /* 0x000fe200078e0024 */
[----:B------:R-:W-:Y:S02]  /*0760*/  MOV R3, R37 ;  /* 0x0000002500037202 */ /* 0x000fe40000000f00 */
[----:B------:R-:W-:-:S07]  /*0770*/  MOV R8, 0x790 ;  /* 0x0000079000087802 */ /* 0x000fce0000000f00 */
[----:B---3--:R-:W-:Y:S05]  /*0780*/  CALL.REL.NOINC `($__internal_12_$__cuda_sm20_div_s64) ;  /* 0x0000003000107944 */ /* 0x008fea0003c00000 */
        /* <DEDUP_REMOVED lines=10> */
.L_x_547:
        /* <DEDUP_REMOVED lines=34> */
.L_x_548:
[----:B------:R-:W-:Y:S01]  /*0a50*/  IMAD.MOV.U32 R30, RZ, RZ, R28 ;  /* 0x000000ffff1e7224 */ /* 0x000fe200078e001c */
[----:B------:R-:W-:Y:S01]  /*0a60*/  MOV R0, R36 ;  /* 0x0000002400007202 */ /* 0x000fe20000000f00 */
[----:B------:R-:W-:Y:S01]  /*0a70*/  IMAD.MOV.U32 R3, RZ, RZ, R37 ;  /* 0x000000ffff037224 */ /* 0x000fe200078e0025 */
[----:B------:R-:W-:-:S07]  /*0a80*/  MOV R8, 0xaa0 ;  /* 0x00000aa000087802 */ /* 0x000fce0000000f00 */
[----:B---3--:R-:W-:Y:S05]  /*0a90*/  CALL.REL.NOINC `($__internal_12_$__cuda_sm20_div_s64) ;  /* 0x0000002c004c7944 */ /* 0x008fea0003c00000 */
        /* <DEDUP_REMOVED lines=10> */
.L_x_549:
        /* <DEDUP_REMOVED lines=33> */
.L_x_550:
[----:B------:R-:W-:Y:S01]  /*0d50*/  IMAD.MOV.U32 R0, RZ, RZ, R36 ;  /* 0x000000ffff007224 */ /* 0x000fe200078e0024 */
[----:B------:R-:W-:Y:S02]  /*0d60*/  MOV R3, R37 ;  /* 0x0000002500037202 */ /* 0x000fe40000000f00 */
[----:B------:R-:W-:-:S07]  /*0d70*/  MOV R8, 0xd90 ;  /* 0x00000d9000087802 */ /* 0x000fce0000000f00 */
[----:B---3--:R-:W-:Y:S05]  /*0d80*/  CALL.REL.NOINC `($__internal_12_$__cuda_sm20_div_s64) ;  /* 0x0000002800907944 */ /* 0x008fea0003c00000 */
        /* <DEDUP_REMOVED lines=9> */
.L_x_551:
        /* <DEDUP_REMOVED lines=34> */
.L_x_552:
[----:B------:R-:W-:Y:S01]  /*1040*/  MOV R30, R28 ;  /* 0x0000001c001e7202 */ /* 0x000fe20000000f00 */
        /* <DEDUP_REMOVED lines=13> */
.L_x_553:
        /* <DEDUP_REMOVED lines=34> */
.L_x_554:
        /* <DEDUP_REMOVED lines=14> */
.L_x_555:
        /* <DEDUP_REMOVED lines=34> */
.L_x_556:
[----:B------:R-:W-:Y:S01]  /*1640*/  MOV R30, R28 ;  /* 0x0000001c001e7202 */ /* 0x000fe20000000f00 */
        /* <DEDUP_REMOVED lines=14> */
.L_x_557:
        /* <DEDUP_REMOVED lines=34> */
.L_x_558:
[----:B------:R-:W-:Y:S01]  /*1950*/  IMAD.MOV.U32 R0, RZ, RZ, R36 ;  /* 0x000000ffff007224 */ /* 0x000fe200078e0024 */
[----:B------:R-:W-:Y:S02]  /*1960*/  MOV R3, R37 ;  /* 0x0000002500037202 */ /* 0x000fe40000000f00 */
[----:B------:R-:W-:-:S07]  /*1970*/  MOV R8, 0x1990 ;  /* 0x0000199000087802 */ /* 0x000fce0000000f00 */
[----:B---3--:R-:W-:Y:S05]  /*1980*/  CALL.REL.NOINC `($__internal_12_$__cuda_sm20_div_s64) ;  /* 0x0000001c00907944 */ /* 0x008fea0003c00000 */
        /* <DEDUP_REMOVED lines=9> */
.L_x_559:
        /* <DEDUP_REMOVED lines=13> */
.L_x_543:
        /* <DEDUP_REMOVED lines=33> */
.L_x_562:
[----:B------:R-:W-:Y:S01]  /*1d00*/  MOV R30, R32 ;  /* 0x00000020001e7202 */ /* 0x000fe20000000f00 */
[----:B------:R-:W-:Y:S01]  /*1d10*/  IMAD.MOV.U32 R3, RZ, RZ, R17 ;  /* 0x000000ffff037224 */ /* 0x000fe200078e0011 */
[----:B------:R-:W-:Y:S02]  /*1d20*/  MOV R0, R16 ;  /* 0x0000001000007202 */ /* 0x000fe40000000f00 */
[----:B------:R-:W-:-:S07]  /*1d30*/  MOV R8, 0x1d50 ;  /* 0x00001d5000087802 */ /* 0x000fce0000000f00 */
[----:B------:R-:W-:Y:S05]  /*1d40*/  CALL.REL.NOINC `($__internal_12_$__cuda_sm20_div_s64) ;  /* 0x0000001800a07944 */ /* 0x000fea0003c00000 */
        /* <DEDUP_REMOVED lines=9> */
.L_x_563:
        /* <DEDUP_REMOVED lines=35> */
.L_x_564:
[----:B------:R-:W-:Y:S01]  /*2010*/  MOV R0, R18 ;  /* 0x0000001200007202 */ /* 0x000fe20000000f00 */
[----:B------:R-:W-:Y:S01]  /*2020*/  IMAD.MOV.U32 R3, RZ, RZ, R19 ;  /* 0x000000ffff037224 */ /* 0x000fe200078e0013 */
        /* <DEDUP_REMOVED lines=11> */
.L_x_565:
        /* <DEDUP_REMOVED lines=36> */
.L_x_566:
[----:B------:R-:W-:Y:S01]  /*2320*/  IMAD.MOV.U32 R30, RZ, RZ, R20 ;  /* 0x000000ffff1e7224 */ /* 0x000fe200078e0014 */
[----:B------:R-:W-:Y:S02]  /*2330*/  MOV R0, R18 ;  /* 0x0000001200007202 */ /* 0x000fe40000000f00 */
[----:B------:R-:W-:Y:S02]  /*2340*/  MOV R3, R19 ;  /* 0x0000001300037202 */ /* 0x000fe40000000f00 */
[----:B------:R-:W-:-:S07]  /*2350*/  MOV R8, 0x2370 ;  /* 0x0000237000087802 */ /* 0x000fce0000000f00 */
[----:B------:R-:W-:Y:S05]  /*2360*/  CALL.REL.NOINC `($__internal_12_$__cuda_sm20_div_s64) ;  /* 0x0000001400187944 */ /* 0x000fea0003c00000 */
        /* <DEDUP_REMOVED lines=10> */
.L_x_567:
        /* <DEDUP_REMOVED lines=37> */
.L_x_568:
[----:B------:R-:W-:Y:S02]  /*2660*/  MOV R0, R18 ;  /* 0x0000001200007202 */ /* 0x000fe40000000f00 */
[----:B------:R-:W-:Y:S02]  /*2670*/  MOV R3, R19 ;  /* 0x0000001300037202 */ /* 0x000fe40000000f00 */
[----:B------:R-:W-:-:S07]  /*2680*/  MOV R8, 0x26a0 ;  /* 0x000026a000087802 */ /* 0x000fce0000000f00 */
[----:B------:R-:W-:Y:S05]  /*2690*/  CALL.REL.NOINC `($__internal_12_$__cuda_sm20_div_s64) ;  /* 0x00000010004c7944 */ /* 0x000fea0003c00000 */
        /* <DEDUP_REMOVED lines=8> */
.L_x_569:
        /* <DEDUP_REMOVED lines=10> */
.L_x_561:
        /* <DEDUP_REMOVED lines=31> */
.L_x_571:
[----:B------:R-:W-:Y:S01]  /*29b0*/  MOV R30, R32 ;  /* 0x00000020001e7202 */ /* 0x000fe20000000f00 */
[----:B------:R-:W-:Y:S01]  /*29c0*/  IMAD.MOV.U32 R0, RZ, RZ, R16 ;  /* 0x000000ffff007224 */ /* 0x000fe200078e0010 */
[----:B------:R-:W-:Y:S02]  /*29d0*/  MOV R3, R17 ;  /* 0x0000001100037202 */ /* 0x000fe40000000f00 */
[----:B------:R-:W-:-:S07]  /*29e0*/  MOV R8, 0x2a00 ;  /* 0x00002a0000087802 */ /* 0x000fce0000000f00 */
[----:B------:R-:W-:Y:S05]  /*29f0*/  CALL.REL.NOINC `($__internal_12_$__cuda_sm20_div_s64) ;  /* 0x0000000c00747944 */ /* 0x000fea0003c00000 */
        /* <DEDUP_REMOVED lines=9> */
.L_x_572:
        /* <DEDUP_REMOVED lines=36> */
.L_x_573:
        /* <DEDUP_REMOVED lines=12> */
.L_x_574:
        /* <DEDUP_REMOVED lines=10> */
.L_x_570:
        /* <DEDUP_REMOVED lines=29> */
.L_x_575:
[----:B------:R-:W-:-:S07]  /*3000*/  MOV R0, 0x3020 ;  /* 0x0000302000007802 */ /* 0x000fce0000000f00 */
[----:B------:R-:W-:Y:S05]  /*3010*/  CALL.REL.NOINC `($__internal_13_$__cuda_sm20_rem_s64) ;  /* 0x0000000c00387944 */ /* 0x000fea0003c00000 */
[----:B------:R-:W-:Y:S02]  /*3020*/  MOV R8, R3 ;  /* 0x0000000300087202 */ /* 0x000fe40000000f00 */
[----:B------:R-:W-:-:S07]  /*3030*/  MOV R9, R10 ;  /* 0x0000000a00097202 */ /* 0x000fce0000000f00 */
.L_x_576:
[----:B------:R-:W0:Y:S02]  /*3040*/  LDC.64 R10, c[0x0][0x398] ;  /* 0x0000e600ff0a7b82 */ /* 0x000e240000000a00 */
[----:B0-----:R-:W-:-:S06]  /*3050*/  IMAD.WIDE.U32 R2, R2, 0x8, R10 ;  /* 0x0000000802027825 */ /* 0x001fcc00078e000a */
[----:B------:R-:W2:Y:S02]  /*3060*/  LDG.E.64 R2, desc[UR10][R2.64] ;  /* 0x0000000a02027981 */ /* 0x000ea4000c1e1b00 */
[-C--:B--2---:R-:W-:Y:S02]  /*3070*/  IMAD R11, R3, R8.reuse, RZ ;  /* 0x00000008030b7224 */ /* 0x084fe400078e02ff */
[----:B------:R-:W-:-:S04]  /*3080*/  IMAD.WIDE.U32 R28, R2, R8, R28 ;  /* 0x00000008021c7225 */ /* 0x000fc800078e001c */
[----:B------:R-:W-:-:S04]  /*3090*/  IMAD R11, R2, R9, R11 ;  /* 0x00000009020b7224 */ /* 0x000fc800078e020b */
[----:B------:R-:W-:-:S07]  /*30a0*/  IMAD.IADD R29, R29, 0x1, R11 ;  /* 0x000000011d1d7824 */ /* 0x000fce00078e020b */
.L_x_542:
[----:B------:R-:W0:Y:S02]  /*30b0*/  LDCU.64 UR12, c[0x0][0x388] ;  /* 0x00007100ff0c77ac */ /* 0x000e240008000a00 */
[----:B0-----:R-:W-:-:S04]  /*30c0*/  LEA R2, P0, R28, UR12, 0x2 ;  /* 0x0000000c1c027c11 */ /* 0x001fc8000f8010ff */
[----:B------:R-:W-:-:S06]  /*30d0*/  LEA.HI.X R3, R28, UR13, R29, 0x2, P0 ;  /* 0x0000000d1c037c11 */ /* 0x000fcc00080f141d */
[----:B------:R-:W2:Y:S01]  /*30e0*/  LDG.E R3, desc[UR10][R2.64] ;  /* 0x0000000a02037981 */ /* 0x000ea2000c1e1900 */
[----:B------:R-:W-:-:S03]  /*30f0*/  ISETP.NE.AND P0, PT, R7, RZ, PT ;  /* 0x000000ff0700720c */ /* 0x000fc60003f05270 */
[----:B--2---:R0:W-:Y:S01]  /*3100*/  STS [R4], R3 ;  /* 0x0000000304007388 */ /* 0x0041e20000000800 */
[----:B------:R-:W-:Y:S09]  /*3110*/  BAR.SYNC.DEFER_BLOCKING 0x0 ;  /* 0x0000000000007b1d */ /* 0x000ff20000010000 */
[----:B------:R-:W-:Y:S05]  /*3120*/  @P0 EXIT ;  /* 0x000000000000094d */ /* 0x000fea0003800000 */
[----:B------:R-:W-:-:S13]  /*3130*/  ISETP.GT.U32.AND P0, PT, R5, 0x1, PT ;  /* 0x000000010500780c */ /* 0x000fda0003f04070 */
[----:B0-----:R-:W0:Y:S01]  /*3140*/  @!P0 S2R R3, SR_CgaCtaId ;  /* 0x0000000000038919 */ /* 0x001e220000008800 */
[----:B------:R-:W-:-:S04]  /*3150*/  @!P0 MOV R0, 0x400 ;  /* 0x0000040000008802 */ /* 0x000fc80000000f00 */
[----:B0-----:R-:W-:-:S04]  /*3160*/  @!P0 LEA R3, R3, R0, 0x18 ;  /* 0x0000000003038211 */ /* 0x001fc800078ec0ff */
[----:B------:R-:W-:-:S06]  /*3170*/  @!P0 LEA R3, R6, R3, 0x2 ;  /* 0x0000000306038211 */ /* 0x000fcc00078e10ff */
[----:B------:R-:W0:Y:S01]  /*3180*/  @!P0 LDS R3, [R3] ;  /* 0x0000000003038984 */ /* 0x000e220000000800 */
        /* <DEDUP_REMOVED lines=10> */
[----:B0-----:R0:W1:Y:S01]  /*3230*/  LDS R3, [R0] ;  /* 0x0000000000037984 */ /* 0x0010620000000800 */
        /* <DEDUP_REMOVED lines=8> */
.L_x_579:
        /* <DEDUP_REMOVED lines=8> */
[----:B------:R-:W2:Y:S02]  /*3340*/  LDS R9, [R9+UR5] ;  /* 0x0000000509097984 */ /* 0x000ea40008000800 */
[----:B------:R-:W-:Y:S02]  /*3350*/  IADD3 R11, PT, PT, R10, UR5, RZ ;  /* 0x000000050a0b7c10 */ /* 0x000fe4000fffe0ff */
[----:B------:R-:W3:Y:S03]  /*3360*/  LDS R13, [R10+UR5] ;  /* 0x000000050a0d7984 */ /* 0x000ee60008000800 */
[----:B------:R-:W-:Y:S02]  /*3370*/  VIADD R12, R11, UR5 ;  /* 0x000000050b0c7c36 */ /* 0x000fe40008000000 */
[----:B------:R-:W4:Y:S03]  /*3380*/  LDS R11, [R11+UR5] ;  /* 0x000000050b0b7984 */ /* 0x000f260008000800 */
[----:B------:R-:W-:Y:S01]  /*3390*/  IADD3 R16, PT, PT, R12, UR5, RZ ;  /* 0x000000050c107c10 */ /* 0x000fe2000fffe0ff */
[----:B------:R-:W5:Y:S03]  /*33a0*/  LDS R17, [R12+UR5] ;  /* 0x000000050c117984 */ /* 0x000f660008000800 */
[----:B------:R-:W-:Y:S01]  /*33b0*/  IADD3 R18, PT, PT, R16, UR5, RZ ;  /* 0x0000000510127c10 */ /* 0x000fe2000fffe0ff */
[----:B------:R-:W0:Y:S04]  /*33c0*/  LDS R19, [R16+UR5] ;  /* 0x0000000510137984 */ /* 0x000e280008000800 */
[----:B------:R-:W-:Y:S01]  /*33d0*/  VIADD R20, R18, UR5 ;  /* 0x0000000512147c36 */ /* 0x000fe20008000000 */
[----:B------:R-:W0:Y:S04]  /*33e0*/  LDS R21, [R18+UR5] ;  /* 0x0000000512157984 */ /* 0x000e280008000800 */
[----:B------:R-:W0:Y:S01]  /*33f0*/  LDS R23, [R20+UR5] ;  /* 0x0000000514177984 */ /* 0x000e220008000800 */
[----:B-1----:R-:W-:-:S02]  /*3400*/  FADD R8, |R8|, |R3| ;  /* 0x4000000308087221 */ /* 0x002fc40000000200 */
[----:B------:R-:W1:Y:S02]  /*3410*/  LDC R3, c[0x0][0x360] ;  /* 0x0000d800ff037b82 */ /* 0x000e640000000800 */
[----:B--2---:R-:W-:-:S04]  /*3420*/  FADD R8, R8, |R9| ;  /* 0x4000000908087221 */ /* 0x004fc80000000000 */
[----:B---3--:R-:W-:-:S04]  /*3430*/  FADD R8, R8, |R13| ;  /* 0x4000000d08087221 */ /* 0x008fc80000000000 */
[----:B----4-:R-:W-:-:S04]  /*3440*/  FADD R8, R8, |R11| ;  /* 0x4000000b08087221 */ /* 0x010fc80000000000 */
[----:B-----5:R-:W-:Y:S01]  /*3450*/  FADD R8, R8, |R17| ;  /* 0x4000001108087221 */ /* 0x020fe20000000000 */
[----:B-1----:R-:W-:-:S03]  /*3460*/  LEA R6, R3, R6, 0x5 ;  /* 0x0000000603067211 */ /* 0x002fc600078e28ff */
[----:B0-----:R-:W-:-:S04]  /*3470*/  FADD R8, R8, |R19| ;  /* 0x4000001308087221 */ /* 0x001fc80000000000 */
[----:B------:R-:W-:-:S04]  /*3480*/  FADD R8, R8, |R21| ;  /* 0x4000001508087221 */ /* 0x000fc80000000000 */
[----:B------:R-:W-:Y:S01]  /*3490*/  FADD R3, R8, |R23| ;  /* 0x4000001708037221 */ /* 0x000fe20000000000 */
[----:B------:R-:W-:Y:S06]  /*34a0*/  @P0 BRA `(.L_x_579) ;  /* 0xfffffffc00840947 */ /* 0x000fec000383ffff */
[----:B------:R-:W-:-:S07]  /*34b0*/  IADD3 R4, PT, PT, R7, 0x1, RZ ;  /* 0x0000000107047810 */ /* 0x000fce0007ffe0ff */
.L_x_578:
        /* <DEDUP_REMOVED lines=10> */
[----:B------:R-:W1:Y:S01]  /*3560*/  LDS R2, [R7] ;  /* 0x0000000007027984 */ /* 0x000e620000000800 */
[----:B--2---:R-:W-:-:S04]  /*3570*/  LEA R6, R11, R7, 0x2 ;  /* 0x000000070b067211 */ /* 0x004fc800078e10ff */
[C---:B------:R-:W-:Y:S01]  /*3580*/  LEA R8, R11.reuse, R6, 0x2 ;  /* 0x000000060b087211 */ /* 0x040fe200078e10ff */
[----:B------:R-:W2:Y:S04]  /*3590*/  LDS R9, [R6] ;  /* 0x0000000006097984 */ /* 0x000ea80000000800 */
[----:B------:R-:W-:Y:S02]  /*35a0*/  IMAD R10, R11, 0x4, R8 ;  /* 0x000000040b0a7824 */ /* 0x000fe400078e0208 */
[----:B------:R-:W3:Y:S04]  /*35b0*/  LDS R11, [R8] ;  /* 0x00000000080b7984 */ /* 0x000ee80000000800 */
[----:B------:R-:W4:Y:S01]  /*35c0*/  LDS R13, [R10] ;  /* 0x000000000a0d7984 */ /* 0x000f220000000800 */
[----:B-1----:R-:W-:-:S04]  /*35d0*/  FADD R2, |R3|, |R2| ;  /* 0x4000000203027221 */ /* 0x002fc80000000200 */
[----:B--2---:R-:W-:-:S04]  /*35e0*/  FADD R2, R2, |R9| ;  /* 0x4000000902027221 */ /* 0x004fc80000000000 */
[----:B---3--:R-:W-:-:S04]  /*35f0*/  FADD R2, R2, |R11| ;  /* 0x4000000b02027221 */ /* 0x008fc80000000000 */
[----:B----4-:R-:W-:-:S07]  /*3600*/  FADD R3, R2, |R13| ;  /* 0x4000000d02037221 */ /* 0x010fce0000000000 */
.L_x_581:
        /* <DEDUP_REMOVED lines=9> */
[----:B------:R-:W1:Y:S01]  /*36a0*/  LDS R2, [R5] ;  /* 0x0000000005027984 */ /* 0x000e620000000800 */
[----:B--2---:R-:W-:-:S05]  /*36b0*/  IMAD R6, R6, 0x4, R5 ;  /* 0x0000000406067824 */ /* 0x004fca00078e0205 */
[----:B------:R-:W2:Y:S01]  /*36c0*/  LDS R7, [R6] ;  /* 0x0000000006077984 */ /* 0x000ea20000000800 */
[----:B-1----:R-:W-:-:S04]  /*36d0*/  FADD R2, |R3|, |R2| ;  /* 0x4000000203027221 */ /* 0x002fc80000000200 */
[----:B--2---:R-:W-:-:S07]  /*36e0*/  FADD R3, R2, |R7| ;  /* 0x4000000702037221 */ /* 0x004fce0000000000 */
.L_x_582:
[----:B------:R-:W-:-:S05]  /*36f0*/  @!P1 IMAD R5, R4, UR7, RZ ;  /* 0x0000000704059c24 */ /* 0x000fca000f8e02ff */
[----:B------:R-:W-:-:S05]  /*3700*/  @!P1 LEA R5, R5, R0, 0x2 ;  /* 0x0000000005059211 */ /* 0x000fca00078e10ff */
[----:B------:R-:W1:Y:S02]  /*3710*/  @!P1 LDS R2, [R5] ;  /* 0x0000000005029984 */ /* 0x000e640000000800 */
[----:B-1----:R-:W-:-:S07]  /*3720*/  @!P1 FADD R3, |R3|, |R2| ;  /* 0x4000000203039221 */ /* 0x002fce0000000200 */
.L_x_580:
[----:B-1----:R1:W-:Y:S02]  /*3730*/  STS [R0], R3 ;  /* 0x0000000300007388 */ /* 0x0023e40000000800 */
.L_x_577:
[----:B------:R-:W2:Y:S01]  /*3740*/  LDC.64 R4, c[0x0][0x3a8] ;  /* 0x0000ea00ff047b82 */ /* 0x000ea20000000a00 */
[----:B------:R-:W3:Y:S01]  /*3750*/  LDCU.64 UR4, c[0x0][0x380] ;  /* 0x00007000ff0477ac */ /* 0x000ee20008000a00 */
[----:B------:R-:W-:Y:S02]  /*3760*/  IMAD.MOV.U32 R15, RZ, RZ, RZ ;  /* 0x000000ffff0f7224 */ /* 0x000fe400078e00ff */
[----:B--2---:R-:W-:-:S04]  /*3770*/  IMAD.WIDE.U32 R14, R4, UR8, R14 ;  /* 0x00000008040e7c25 */ /* 0x004fc8000f8e000e */
[----:B------:R-:W-:Y:S01]  /*3780*/  IMAD R5, R5, UR8, R15 ;  /* 0x0000000805057c24 */ /* 0x000fe2000f8e020f */
[----:B---3--:R-:W-:-:S04]  /*3790*/  LEA R4, P0, R14, UR4, 0x2 ;  /* 0x000000040e047c11 */ /* 0x008fc8000f8010ff */
[----:B------:R-:W-:-:S05]  /*37a0*/  LEA.HI.X R5, R14, UR5, R5, 0x2, P0 ;  /* 0x000000050e057c11 */ /* 0x000fca00080f1405 */
[----:B0-----:R-:W-:Y:S01]  /*37b0*/  STG.E desc[UR10][R4.64], R3 ;  /* 0x0000000304007986 */ /* 0x001fe2000c10190a */
[----:B------:R-:W-:Y:S05]  /*37c0*/  EXIT ;  /* 0x000000000000794d */ /* 0x000fea0003800000 */
        .weak           $__internal_12_$__cuda_sm20_div_s64
        .type           $__internal_12_$__cuda_sm20_div_s64,@function
        .size           $__internal_12_$__cuda_sm20_div_s64,($__internal_13_$__cuda_sm20_rem_s64 - $__internal_12_$__cuda_sm20_div_s64)
$__internal_12_$__cuda_sm20_div_s64:
        /* <DEDUP_REMOVED lines=82> */
[----:B------:R-:W-:Y:S06]  /*3cf0*/  RET.REL.NODEC R8 `(contiguous_reduce3_f32) ;  /* 0xffffffc008c07950 */ /* 0x000fec0003c3ffff */
        .weak           $__internal_13_$__cuda_sm20_rem_s64
        .type           $__internal_13_$__cuda_sm20_rem_s64,@function
        .size           $__internal_13_$__cuda_sm20_rem_s64,(.L_x_3190 - $__internal_13_$__cuda_sm20_rem_s64)
$__internal_13_$__cuda_sm20_rem_s64:
        /* <DEDUP_REMOVED lines=66> */
[----:B------:R-:W-:Y:S06]  /*4120*/  RET.REL.NODEC R8 `(contiguous_reduce3_f32) ;  /* 0xffffffbc08b47950 */ /* 0x000fec0003c3ffff */
.L_x_583:
        /* <DEDUP_REMOVED lines=13> */
.L_x_3190:


//--------------------- .text.contiguous_reduce22_f32 --------------------------
	.section	.text.contiguous_reduce22_f32,"ax",@progbits
	.align	128
        .global         contiguous_reduce22_f32
        .type           contiguous_reduce22_f32,@function
        .size           contiguous_reduce22_f32,(.L_x_3263 - contiguous_reduce22_f32)
        .other          contiguous_reduce22_f32,@"STO_CUDA_ENTRY STV_DEFAULT"
contiguous_reduce22_f32:
.text.contiguous_reduce22_f32:
        /* <DEDUP_REMOVED lines=13> */
[----:B------:R-:W-:Y:S01]  /*00d0*/  @!P0 MOV R11, RZ ;  /* 0x000000ff000b8202 */ /* 0x000fe20000000f00 */
[----:B------:R-:W-:Y:S02]  /*00e0*/  @!P0 IMAD.MOV.U32 R5, RZ, RZ, RZ ;  /* 0x000000ffff058224 */ /* 0x000fe400078e00ff */
[C---:B0-----:R-:W-:Y:S02]  /*00f0*/  @!P0 IMAD R13, R9.reuse, UR9, RZ ;  /* 0x00000009090d8c24 */ /* 0x041fe4000f8e02ff */
[----:B------:R-:W-:-:S04]  /*0100*/  @!P0 IMAD.WIDE.U32 R10, R9, UR8, R10 ;  /* 0x00000008090a8c25 */ /* 0x000fc8000f8e000a */
[----:B------:R-:W-:Y:S01]  /*0110*/  @!P0 IMAD.WIDE.U32 R6, R9, UR8, R4 ;  /* 0x0000000809068c25 */ /* 0x000fe2000f8e0004 */
[----:B-1----:R-:W-:-:S03]  /*0120*/  @!P0 LEA R12, P2, R10, R14, 0x2 ;  /* 0x0000000e0a0c8211 */ /* 0x002fc600078410ff */
[----:B------:R-:W-:Y:S01]  /*0130*/  @!P0 IMAD.IADD R2, R13, 0x1, R11 ;  /* 0x000000010d028824 */ /* 0x000fe200078e020b */
[----:B------:R-:W-:Y:S02]  /*0140*/  @!P0 IADD3 R7, PT, PT, R7, R13, RZ ;  /* 0x0000000d07078210 */ /* 0x000fe40007ffe0ff */
[----:B------:R-:W-:Y:S02]  /*0150*/  @!P0 LEA R8, P1, R6, R14, 0x2 ;  /* 0x0000000e06088211 */ /* 0x000fe400078210ff */
[-C--:B------:R-:W-:Y:S02]  /*0160*/  @!P0 LEA.HI.X R13, R10, R15.reuse, R2, 0x2, P2 ;  /* 0x0000000f0a0d8211 */ /* 0x080fe400010f1402 */
[----:B------:R-:W-:-:S04]  /*0170*/  @!P0 LEA.HI.X R9, R6, R15, R7, 0x2, P1 ;  /* 0x0000000f06098211 */ /* 0x000fc800008f1407 */
[----:B---3--:R-:W2:Y:S04]  /*0180*/  @!P0 LDG.E R13, desc[UR12][R12.64] ;  /* 0x0000000c0c0d8981 */ /* 0x008ea8000c1e1900 */
[----:B------:R-:W2:Y:S01]  /*0190*/  @!P0 LDG.E R8, desc[UR12][R8.64] ;  /* 0x0000000c08088981 */ /* 0x000ea2000c1e1900 */
[----:B------:R-:W0:Y:S01]  /*01a0*/  S2UR UR5, SR_CgaCtaId ;  /* 0x00000000000579c3 */ /* 0x000e220000008800 */
[----:B------:R-:W-:Y:S02]  /*01b0*/  UMOV UR4, 0x400 ;  /* 0x0000040000047882 */ /* 0x000fe40000000000 */
[----:B0-----:R-:W-:-:S06]  /*01c0*/  ULEA UR4, UR5, UR4, 0x18 ;  /* 0x0000000405047291 */ /* 0x001fcc000f8ec0ff */
[----:B------:R-:W-:-:S05]  /*01d0*/  LEA R2, R0, UR4, 0x2 ;  /* 0x0000000400027c11 */ /* 0x000fca000f8e10ff */
[----:B------:R0:W-:Y:S01]  /*01e0*/  STS [R2], RZ ;  /* 0x000000ff02007388 */ /* 0x0001e20000000800 */
[----:B------:R-:W-:Y:S01]  /*01f0*/  BSSY.RECONVERGENT B0, `(.L_x_584) ;  /* 0x0000012000007945 */ /* 0x000fe20003800200 */
[----:B------:R-:W-:Y:S02]  /*0200*/  ISETP.GE.U32.AND P1, PT, R3, 0x42, PT ;  /* 0x000000420300780c */ /* 0x000fe40003f26070 */
[----:B------:R-:W-:Y:S01]  /*0210*/  ISETP.GT.U32.AND P2, PT, R0, 0x1f, PT ;  /* 0x0000001f0000780c */ /* 0x000fe20003f44070 */
[----:B--2---:R-:W-:-:S05]  /*0220*/  @!P0 FADD R7, |R8|, |R13| ;  /* 0x4000000d08078221 */ /* 0x004fca0000000200 */
[----:B------:R0:W-:Y:S01]  /*0230*/  @!P0 STS [R2], R7 ;  /* 0x0000000702008388 */ /* 0x0001e20000000800 */
[----:B------:R-:W-:Y:S06]  /*0240*/  @!P0 BRA `(.L_x_585) ;  /* 0x0000000000308947 */ /* 0x000fec0003800000 */
[----:B------:R-:W-:-:S04]  /*0250*/  ISETP.GE.U32.AND P0, PT, R4, UR8, PT ;  /* 0x0000000804007c0c */ /* 0x000fc8000bf06070 */
[----:B------:R-:W-:-:S13]  /*0260*/  ISETP.GE.U32.AND.EX P0, PT, RZ, UR9, PT, P0 ;  /* 0x00000009ff007c0c */ /* 0x000fda000bf06100 */
[----:B------:R-:W-:Y:S05]  /*0270*/  @P0 BRA `(.L_x_585) ;  /* 0x0000000000240947 */ /* 0x000fea0003800000 */
[----:B0-----:R-:W0:Y:S01]  /*0280*/  S2R R7, SR_CTAID.Y ;  /* 0x0000000000077919 */ /* 0x001e220000002600 */
[----:B------:R-:W1:Y:S01]  /*0290*/  LDCU.64 UR4, c[0x0][0x388] ;  /* 0x00007100ff0477ac */ /* 0x000e620008000a00 */
[----:B------:R-:W-:-:S03]  /*02a0*/  HFMA2 R5, -RZ, RZ, 0, 0 ;  /* 0x00000000ff057431 */ /* 0x000fc600000001ff */
[----:B0-----:R-:W-:-:S04]  /*02b0*/  IMAD.WIDE.U32 R4, R7, UR8, R4 ;  /* 0x0000000807047c25 */ /* 0x001fc8000f8e0004 */
[----:B------:R-:W-:Y:S01]  /*02c0*/  IMAD R7, R7, UR9, R5 ;  /* 0x0000000907077c24 */ /* 0x000fe2000f8e0205 */
[----:B-1----:R-:W-:-:S04]  /*02d0*/  LEA R6, P0, R4, UR4, 0x2 ;  /* 0x0000000404067c11 */ /* 0x002fc8000f8010ff */
[----:B------:R-:W-:-:S06]  /*02e0*/  LEA.HI.X R7, R4, UR5, R7, 0x2, P0 ;  /* 0x0000000504077c11 */ /* 0x000fcc00080f1407 */
[----:B------:R-:W2:Y:S04]  /*02f0*/  LDG.E R7, desc[UR12][R6.64] ;  /* 0x0000000c06077981 */ /* 0x000ea8000c1e1900 */
[----:B--2---:R1:W-:Y:S02]  /*0300*/  STS [R2], R7 ;  /* 0x0000000702007388 */ /* 0x0043e40000000800 */
.L_x_585:
[----:B------:R-:W-:Y:S05]  /*0310*/  BSYNC.RECONVERGENT B0 ;  /* 0x0000000000007941 */ /* 0x000fea0003800200 */
.L_x_584:
[----:B------:R-:W-:Y:S06]  /*0320*/  BAR.SYNC.DEFER_BLOCKING 0x0 ;  /* 0x0000000000007b1d */ /* 0x000fec0000010000 */
[----:B------:R-:W-:Y:S05]  /*0330*/  @!P1 BRA `(.L_x_586) ;  /* 0x00000000002c9947 */ /* 0x000fea0003800000 */
.L_x_587:
[----:B------:R-:W-:-:S04]  /*0340*/  SHF.R.U32.HI R9, RZ, 0x1, R3 ;  /* 0x00000001ff097819 */ /* 0x000fc80000011603 */
[----:B------:R-:W-:-:S13]  /*0350*/  ISETP.GE.U32.AND P0, PT, R0, R9, PT ;  /* 0x000000090000720c */ /* 0x000fda0003f06070 */
[----:B------:R-:W-:Y:S01]  /*0360*/  @!P0 IMAD R5, R9, 0x4, R2 ;  /* 0x0000000409058824 */ /* 0x000fe200078e0202 */
[----:B------:R-:W-:Y:S05]  /*0370*/  @!P0 LDS R4, [R2] ;  /* 0x0000000002048984 */ /* 0x000fea0000000800 */
[----:B------:R-:W0:Y:S02]  /*0380*/  @!P0 LDS R5, [R5] ;  /* 0x0000000005058984 */ /* 0x000e240000000800 */
[----:B01----:R-:W-:-:S05]  /*0390*/  @!P0 FADD R7, |R4|, |R5| ;  /* 0x4000000504078221 */ /* 0x003fca0000000200 */
[----:B------:R2:W-:Y:S01]  /*03a0*/  @!P0 STS [R2], R7 ;  /* 0x0000000702008388 */ /* 0x0005e20000000800 */
[----:B------:R-:W-:Y:S01]  /*03b0*/  BAR.SYNC.DEFER_BLOCKING 0x0 ;  /* 0x0000000000007b1d */ /* 0x000fe20000010000 */
[----:B------:R-:W-:Y:S02]  /*03c0*/  ISETP.GT.U32.AND P0, PT, R3, 0x83, PT ;  /* 0x000000830300780c */ /* 0x000fe40003f04070 */
[----:B------:R-:W-:-:S11]  /*03d0*/  MOV R3, R9 ;  /* 0x0000000900037202 */ /* 0x000fd60000000f00 */
[----:B--2---:R-:W-:Y:S05]  /*03e0*/  @P0 BRA `(.L_x_587) ;  /* 0xfffffffc00d40947 */ /* 0x004fea000383ffff */
.L_x_586:
[----:B------:R-:W-:Y:S05]  /*03f0*/  @P2 EXIT ;  /* 0x000000000000294d */ /* 0x000fea0003800000 */
[----:B------:R-:W-:Y:S01]  /*0400*/  LDS R3, [R2] ;  /* 0x0000000002037984 */ /* 0x000fe20000000800 */
[----:B------:R-:W-:-:S03]  /*0410*/  ISETP.NE.AND P0, PT, R0, RZ, PT ;  /* 0x000000ff0000720c */ /* 0x000fc60003f05270 */
[----:B------:R-:W2:Y:S02]  /*0420*/  LDS R4, [R2+0x80] ;  /* 0x0000800002047984 */ /* 0x000ea40000000800 */
[----:B--2---:R-:W-:-:S05]  /*0430*/  FADD R3, |R3|, |R4| ;  /* 0x4000000403037221 */ /* 0x004fca0000000200 */
[----:B------:R-:W-:Y:S04]  /*0440*/  STS [R2], R3 ;  /* 0x0000000302007388 */ /* 0x000fe80000000800 */
[----:B------:R-:W-:Y:S04]  /*0450*/  LDS R4, [R2] ;  /* 0x0000000002047984 */ /* 0x000fe80000000800 */
[----:B------:R-:W2:Y:S02]  /*0460*/  LDS R5, [R2+0x40] ;  /* 0x0000400002057984 */ /* 0x000ea40000000800 */
[----:B--2---:R-:W-:-:S05]  /*0470*/  FADD R5, |R4|, |R5| ;  /* 0x4000000504057221 */ /* 0x004fca0000000200 */
[----:B------:R-:W-:Y:S04]  /*0480*/  STS [R2], R5 ;  /* 0x0000000502007388 */ /* 0x000fe80000000800 */
[----:B------:R-:W-:Y:S04]  /*0490*/  LDS R4, [R2] ;  /* 0x0000000002047984 */ /* 0x000fe80000000800 */
[----:B01----:R-:W0:Y:S02]  /*04a0*/  LDS R7, [R2+0x20] ;  /* 0x0000200002077984 */ /* 0x003e240000000800 */
[----:B0-----:R-:W-:-:S05]  /*04b0*/  FADD R7, |R4|, |R7| ;  /* 0x4000000704077221 */ /* 0x001fca0000000200 */
[----:B------:R-:W-:Y:S04]  /*04c0*/  STS [R2], R7 ;  /* 0x0000000702007388 */ /* 0x000fe80000000800 */
[----:B------:R-:W-:Y:S04]  /*04d0*/  LDS R4, [R2] ;  /* 0x0000000002047984 */ /* 0x000fe80000000800 */
[----:B------:R-:W0:Y:S02]  /*04e0*/  LDS R9, [R2+0x10] ;  /* 0x0000100002097984 */ /* 0x000e240000000800 */
        /* <DEDUP_REMOVED lines=9> */
[----:B------:R0:W-:Y:S01]  /*0580*/  STS [R2], R5 ;  /* 0x0000000502007388 */ /* 0x0001e20000000800 */
        /* <DEDUP_REMOVED lines=8> */
[----:B0-----:R-:W0:Y:S01]  /*0610*/  LDS R5, [UR4] ;  /* 0x00000004ff057984 */ /* 0x001e220008000800 */
[----:B------:R-:W-:Y:S02]  /*0620*/  UMOV UR4, UR6 ;  /* 0x0000000600047c82 */ /* 0x000fe40008000000 */
[----:B--2---:R-:W-:-:S04]  /*0630*/  UIMAD.WIDE.U32 UR4, UR7, UR8, UR4 ;  /* 0x00000008070472a5 */ /* 0x004fc8000f8e0004 */
[----:B------:R-:W-:Y:S02]  /*0640*/  UIMAD UR7, UR7, UR9, UR5 ;  /* 0x00000009070772a4 */ /* 0x000fe4000f8e0205 */
[----:B---3--:R-:W-:-:S04]  /*0650*/  ULEA UR5, UP0, UR4, UR10, 0x2 ;  /* 0x0000000a04057291 */ /* 0x008fc8000f8010ff */
[----:B------:R-:W-:Y:S02]  /*0660*/  ULEA.HI.X UR4, UR4, UR11, UR7, 0x2, UP0 ;  /* 0x0000000b04047291 */ /* 0x000fe400080f1407 */
[----:B------:R-:W-:-:S04]  /*0670*/  IMAD.U32 R2, RZ, RZ, UR5 ;  /* 0x00000005ff027e24 */ /* 0x000fc8000f8e00ff */
[----:B------:R-:W-:-:S05]  /*0680*/  MOV R3, UR4 ;  /* 0x0000000400037c02 */ /* 0x000fca0008000f00 */
[----:B0-----:R-:W-:Y:S01]  /*0690*/  STG.E desc[UR12][R2.64], R5 ;  /* 0x0000000502007986 */ /* 0x001fe2000c10190c */
[----:B------:R-:W-:Y:S05]  /*06a0*/  EXIT ;  /* 0x000000000000794d */ /* 0x000fea0003800000 */
.L_x_588:
        /* <DEDUP_REMOVED lines=13> */
.L_x_3263:


//--------------------- .text.contiguous_reduce2_f32 --------------------------
	.section	.text.contiguous_reduce2_f32,"ax",@progbits
	.align	128
        .global         contiguous_reduce2_f32
        .type           contiguous_reduce2_f32,@function
        .size           contiguous_reduce2_f32,(.L_x_3192 - contiguous_reduce2_f32)
        .other          contiguous_reduce2_f32,@"STO_CUDA_ENTRY STV_DEFAULT"
contiguous_reduce2_f32:
.text.contiguous_reduce2_f32:
        /* <DEDUP_REMOVED lines=18> */
[----:B------:R1:W-:Y:S01]  /*0120*/  STS [R3], RZ ;  /* 0x000000ff03007388 */ /* 0x0003e20000000800 */
        /* <DEDUP_REMOVED lines=27> */
.L_x_617:
        /* <DEDUP_REMOVED lines=32> */
.L_x_594:
[----:B------:R-:W-:Y:S01]  /*04e0*/  MOV R26, R6 ;  /* 0x00000006001a7202 */ /* 0x000fe20000000f00 */
[----:B------:R-:W-:Y:S01]  /*04f0*/  IMAD.MOV.U32 R13, RZ, RZ, R7 ;  /* 0x000000ffff0d7224 */ /* 0x000fe200078e0007 */
[----:B------:R-:W-:Y:S01]  /*0500*/  MOV R14, R34 ;  /* 0x00000022000e7202 */ /* 0x000fe20000000f00 */
[----:B------:R-:W-:Y:S01]  /*0510*/  IMAD.MOV.U32 R11, RZ, RZ, R35 ;  /* 0x000000ffff0b7224 */ /* 0x000fe200078e0023 */
[----:B------:R-:W-:-:S07]  /*0520*/  MOV R12, 0x540 ;  /* 0x00000540000c7802 */ /* 0x000fce0000000f00 */
[----:B-1----:R-:W-:Y:S05]  /*0530*/  CALL.REL.NOINC `($__internal_14_$__cuda_sm20_div_s64) ;  /* 0x0000006400587944 */ /* 0x002fea0003c00000 */
        /* <DEDUP_REMOVED lines=9> */
.L_x_595:
[----:B------:R-:W-:Y:S05]  /*05d0*/  BSYNC.RECONVERGENT B1 ;  /* 0x0000000000017941 */ /* 0x000fea0003800200 */
.L_x_593:
        /* <DEDUP_REMOVED lines=34> */
.L_x_597:
[----:B------:R-:W-:Y:S01]  /*0800*/  IMAD.MOV.U32 R26, RZ, RZ, R20 ;  /* 0x000000ffff1a7224 */ /* 0x000fe200078e0014 */
[----:B------:R-:W-:Y:S01]  /*0810*/  MOV R13, R9 ;  /* 0x00000009000d7202 */ /* 0x000fe20000000f00 */
[----:B------:R-:W-:Y:S01]  /*0820*/  IMAD.MOV.U32 R14, RZ, RZ, R34 ;  /* 0x000000ffff0e7224 */ /* 0x000fe200078e0022 */
[----:B------:R-:W-:Y:S02]  /*0830*/  MOV R11, R35 ;  /* 0x00000023000b7202 */ /* 0x000fe40000000f00 */
[----:B------:R-:W-:-:S07]  /*0840*/  MOV R12, 0x860 ;  /* 0x00000860000c7802 */ /* 0x000fce0000000f00 */
[----:B------:R-:W-:Y:S05]  /*0850*/  CALL.REL.NOINC `($__internal_14_$__cuda_sm20_div_s64) ;  /* 0x0000006000907944 */ /* 0x000fea0003c00000 */
        /* <DEDUP_REMOVED lines=9> */
.L_x_598:
[----:B------:R-:W-:Y:S05]  /*08f0*/  BSYNC.RECONVERGENT B1 ;  /* 0x0000000000017941 */ /* 0x000fea0003800200 */
.L_x_596:
        /* <DEDUP_REMOVED lines=33> */
.L_x_600:
[----:B------:R-:W-:Y:S01]  /*0b10*/  IMAD.MOV.U32 R26, RZ, RZ, R36 ;  /* 0x000000ffff1a7224 */ /* 0x000fe200078e0024 */
[----:B------:R-:W-:Y:S01]  /*0b20*/  MOV R13, R37 ;  /* 0x00000025000d7202 */ /* 0x000fe20000000f00 */
[----:B------:R-:W-:Y:S01]  /*0b30*/  IMAD.MOV.U32 R14, RZ, RZ, R20 ;  /* 0x000000ffff0e7224 */ /* 0x000fe200078e0014 */
[----:B------:R-:W-:Y:S02]  /*0b40*/  MOV R11, R21 ;  /* 0x00000015000b7202 */ /* 0x000fe40000000f00 */
[----:B------:R-:W-:-:S07]  /*0b50*/  MOV R12, 0xb70 ;  /* 0x00000b70000c7802 */ /* 0x000fce0000000f00 */
[----:B------:R-:W-:Y:S05]  /*0b60*/  CALL.REL.NOINC `($__internal_14_$__cuda_sm20_div_s64) ;  /* 0x0000005c00cc7944 */ /* 0x000fea0003c00000 */
        /* <DEDUP_REMOVED lines=10> */
.L_x_601:
[----:B------:R-:W-:Y:S05]  /*0c10*/  BSYNC.RECONVERGENT B1 ;  /* 0x0000000000017941 */ /* 0x000fea0003800200 */
.L_x_599:
        /* <DEDUP_REMOVED lines=35> */
.L_x_603:
[----:B------:R-:W-:Y:S01]  /*0e50*/  MOV R26, R34 ;  /* 0x00000022001a7202 */ /* 0x000fe20000000f00 */
[----:B------:R-:W-:Y:S01]  /*0e60*/  IMAD.MOV.U32 R13, RZ, RZ, R35 ;  /* 0x000000ffff0d7224 */ /* 0x000fe200078e0023 */
[----:B------:R-:W-:Y:S01]  /*0e70*/  MOV R14, R20 ;  /* 0x00000014000e7202 */ /* 0x000fe20000000f00 */
[----:B------:R-:W-:Y:S01]  /*0e80*/  IMAD.MOV.U32 R11, RZ, RZ, R21 ;  /* 0x000000ffff0b7224 */ /* 0x000fe200078e0015 */
[----:B------:R-:W-:-:S07]  /*0e90*/  MOV R12, 0xeb0 ;  /* 0x00000eb0000c7802 */ /* 0x000fce0000000f00 */
[----:B------:R-:W-:Y:S05]  /*0ea0*/  CALL.REL.NOINC `($__internal_14_$__cuda_sm20_div_s64) ;  /* 0x0000005800fc7944 */ /* 0x000fea0003c00000 */
        /* <DEDUP_REMOVED lines=11> */
.L_x_604:
[----:B------:R-:W-:Y:S05]  /*0f60*/  BSYNC.RECONVERGENT B1 ;  /* 0x0000000000017941 */ /* 0x000fea0003800200 */
.L_x_602:
        /* <DEDUP_REMOVED lines=36> */
.L_x_606:
        /* <DEDUP_REMOVED lines=16> */
.L_x_607:
[----:B------:R-:W-:Y:S05]  /*12b0*/  BSYNC.RECONVERGENT B1 ;  /* 0x0000000000017941 */ /* 0x000fea0003800200 */
.L_x_605:
        /* <DEDUP_REMOVED lines=35> */
.L_x_609:
        /* <DEDUP_REMOVED lines=17> */
.L_x_610:
[----:B------:R-:W-:Y:S05]  /*1600*/  BSYNC.RECONVERGENT B1 ;  /* 0x0000000000017941 */ /* 0x000fea0003800200 */
.L_x_608:
        /* <DEDUP_REMOVED lines=35> */
.L_x_612:
        /* <DEDUP_REMOVED lines=16> */
.L_x_613:
[----:B------:R-:W-:Y:S05]  /*1940*/  BSYNC.RECONVERGENT B1 ;  /* 0x0000000000017941 */ /* 0x000fea0003800200 */
.L_x_611:
        /* <DEDUP_REMOVED lines=35> */
.L_x_615:
        /* <DEDUP_REMOVED lines=16> */
.L_x_616:
[----:B------:R-:W-:Y:S05]  /*1c80*/  BSYNC.RECONVERGENT B1 ;  /* 0x0000000000017941 */ /* 0x000fea0003800200 */
.L_x_614:
        /* <DEDUP_REMOVED lines=8> */
.L_x_592:
        /* <DEDUP_REMOVED lines=36> */
.L_x_620:
[----:B------:R-:W-:Y:S01]  /*1f50*/  MOV R26, R6 ;  /* 0x00000006001a7202 */ /* 0x000fe20000000f00 */
[----:B------:R-:W-:Y:S01]  /*1f60*/  IMAD.MOV.U32 R13, RZ, RZ, R7 ;  /* 0x000000ffff0d7224 */ /* 0x000fe200078e0007 */
[----:B------:R-:W-:Y:S01]  /*1f70*/  MOV R14, R16 ;  /* 0x00000010000e7202 */ /* 0x000fe20000000f00 */
[----:B------:R-:W-:Y:S01]  /*1f80*/  IMAD.MOV.U32 R11, RZ, RZ, R17 ;  /* 0x000000ffff0b7224 */ /* 0x000fe200078e0011 */
[----:B------:R-:W-:-:S07]  /*1f90*/  MOV R12, 0x1fb0 ;  /* 0x00001fb0000c7802 */ /* 0x000fce0000000f00 */
[----:B------:R-:W-:Y:S05]  /*1fa0*/  CALL.REL.NOINC `($__internal_14_$__cuda_sm20_div_s64) ;  /* 0x0000004800bc7944 */ /* 0x000fea0003c00000 */
        /* <DEDUP_REMOVED lines=9> */
.L_x_621:
[----:B------:R-:W-:Y:S05]  /*2040*/  BSYNC.RECONVERGENT B1 ;  /* 0x0000000000017941 */ /* 0x000fea0003800200 */
.L_x_619:
        /* <DEDUP_REMOVED lines=34> */
.L_x_623:
        /* <DEDUP_REMOVED lines=17> */
.L_x_624:
[----:B------:R-:W-:Y:S05]  /*2380*/  BSYNC.RECONVERGENT B1 ;  /* 0x0000000000017941 */ /* 0x000fea0003800200 */
.L_x_622:
        /* <DEDUP_REMOVED lines=36> */
.L_x_626:
        /* <DEDUP_REMOVED lines=16> */
.L_x_627:
[----:B------:R-:W-:Y:S05]  /*26d0*/  BSYNC.RECONVERGENT B1 ;  /* 0x0000000000017941 */ /* 0x000fea0003800200 */
.L_x_625:
        /* <DEDUP_REMOVED lines=35> */
.L_x_629:
[----:B------:R-:W-:Y:S01]  /*2910*/  MOV R26, R18 ;  /* 0x00000012001a7202 */ /* 0x000fe20000000f00 */
[----:B------:R-:W-:Y:S01]  /*2920*/  IMAD.MOV.U32 R13, RZ, RZ, R19 ;  /* 0x000000ffff0d7224 */ /* 0x000fe200078e0013 */
[----:B------:R-:W-:Y:S01]  /*2930*/  MOV R14, R16 ;  /* 0x00000010000e7202 */ /* 0x000fe20000000f00 */
[----:B------:R-:W-:Y:S01]  /*2940*/  IMAD.MOV.U32 R11, RZ, RZ, R17 ;  /* 0x000000ffff0b7224 */ /* 0x000fe200078e0011 */
[----:B------:R-:W-:-:S07]  /*2950*/  MOV R12, 0x2970 ;  /* 0x00002970000c7802 */ /* 0x000fce0000000f00 */
[----:B------:R-:W-:Y:S05]  /*2960*/  CALL.REL.NOINC `($__internal_14_$__cuda_sm20_div_s64) ;  /* 0x00000040004c7944 */ /* 0x000fea0003c00000 */
        /* <DEDUP_REMOVED lines=10> */
.L_x_630:
[----:B------:R-:W-:Y:S05]  /*2a10*/  BSYNC.RECONVERGENT B1 ;  /* 0x0000000000017941 */ /* 0x000fea0003800200 */
.L_x_628:
[----:B------:R-:W-:Y:S01]  /*2a20*/  MOV R36, R22 ;  /* 0x0000001600247202 */ /* 0x000fe20000000f00 */
[----:B------:R-:W-:Y:S02]  /*2a30*/  IMAD R11, R11, R38, RZ ;  /* 0x000000260b0b7224 */ /* 0x000fe400078e02ff */
[----:B------:R-:W-:Y:S02]  /*2a40*/  VIADD R8, R8, 0xfffffffe ;  /* 0xfffffffe08087836 */ /* 0x000fe40000000000 */
[----:B------:R-:W-:-:S04]  /*2a50*/  IMAD.WIDE.U32 R22, R38, R10, R36 ;  /* 0x0000000a26167225 */ /* 0x000fc800078e0024 */
[----:B------:R-:W-:-:S05]  /*2a60*/  IMAD R11, R39, R10, R11 ;  /* 0x0000000a270b7224 */ /* 0x000fca00078e020b */
[----:B------:R-:W-:-:S07]  /*2a70*/  IADD3 R23, PT, PT, R23, R11, RZ ;  /* 0x0000000b17177210 */ /* 0x000fce0007ffe0ff */
.L_x_618:
        /* <DEDUP_REMOVED lines=30> */
.L_x_632:
[----:B------:R-:W-:Y:S01]  /*2c60*/  MOV R18, R6 ;  /* 0x0000000600127202 */ /* 0x000fe20000000f00 */
[----:B------:R-:W-:Y:S01]  /*2c70*/  IMAD.MOV.U32 R19, RZ, RZ, R7 ;  /* 0x000000ffff137224 */ /* 0x000fe200078e0007 */
[----:B------:R-:W-:Y:S01]  /*2c80*/  MOV R24, R10 ;  /* 0x0000000a00187202 */ /* 0x000fe20000000f00 */
[----:B------:R-:W-:Y:S01]  /*2c90*/  IMAD.MOV.U32 R21, RZ, RZ, R11 ;  /* 0x000000ffff157224 */ /* 0x000fe200078e000b */
[----:B------:R-:W-:-:S07]  /*2ca0*/  MOV R26, 0x2cc0 ;  /* 0x00002cc0001a7802 */ /* 0x000fce0000000f00 */
[----:B------:R-:W-:Y:S05]  /*2cb0*/  CALL.REL.NOINC `($__internal_15_$__cuda_sm20_rem_s64) ;  /* 0x0000004000c47944 */ /* 0x000fea0003c00000 */
.L_x_633:
[----:B------:R-:W-:Y:S05]  /*2cc0*/  BSYNC.RECONVERGENT B1 ;  /* 0x0000000000017941 */ /* 0x000fea0003800200 */
.L_x_631:
        /* <DEDUP_REMOVED lines=30> */
.L_x_635:
[----:B------:R-:W-:Y:S01]  /*2eb0*/  MOV R24, R10 ;  /* 0x0000000a00187202 */ /* 0x000fe20000000f00 */
[----:B------:R-:W-:Y:S01]  /*2ec0*/  IMAD.MOV.U32 R21, RZ, RZ, R11 ;  /* 0x000000ffff157224 */ /* 0x000fe200078e000b */
[----:B------:R-:W-:Y:S01]  /*2ed0*/  MOV R18, R20 ;  /* 0x0000001400127202 */ /* 0x000fe20000000f00 */
[----:B------:R-:W-:Y:S01]  /*2ee0*/  IMAD.MOV.U32 R19, RZ, RZ, R9 ;  /* 0x000000ffff137224 */ /* 0x000fe200078e0009 */
[----:B------:R-:W-:-:S07]  /*2ef0*/  MOV R26, 0x2f10 ;  /* 0x00002f10001a7802 */ /* 0x000fce0000000f00 */
[----:B------:R-:W-:Y:S05]  /*2f00*/  CALL.REL.NOINC `($__internal_15_$__cuda_sm20_rem_s64) ;  /* 0x0000004000307944 */ /* 0x000fea0003c00000 */
.L_x_636:
[----:B------:R-:W-:Y:S05]  /*2f10*/  BSYNC.RECONVERGENT B1 ;  /* 0x0000000000017941 */ /* 0x000fea0003800200 */
.L_x_634:
[----:B------:R-:W-:Y:S02]  /*2f20*/  IMAD R7, R7, R16, RZ ;  /* 0x0000001007077224 */ /* 0x000fe400078e02ff */
[----:B------:R-:W-:-:S04]  /*2f30*/  IMAD.WIDE.U32 R22, R16, R6, R22 ;  /* 0x0000000610167225 */ /* 0x000fc800078e0016 */
[----:B------:R-:W-:-:S05]  /*2f40*/  IMAD R7, R17, R6, R7 ;  /* 0x0000000611077224 */ /* 0x000fca00078e0207 */
[----:B------:R-:W-:-:S07]  /*2f50*/  IADD3 R23, PT, PT, R23, R7, RZ ;  /* 0x0000000717177210 */ /* 0x000fce0007ffe0ff */
.L_x_591:
[----:B------:R-:W0:Y:S02]  /*2f60*/  LDCU.64 UR4, c[0x0][0x388] ;  /* 0x00007100ff0477ac */ /* 0x000e240008000a00 */
[----:B0-----:R-:W-:Y:S02]  /*2f70*/  LEA R8, P1, R22, UR4, 0x2 ;  /* 0x0000000416087c11 */ /* 0x001fe4000f8210ff */
[----:B------:R-:W-:Y:S02]  /*2f80*/  LEA R6, P0, R4, UR4, 0x2 ;  /* 0x0000000404067c11 */ /* 0x000fe4000f8010ff */
[----:B------:R-:W-:Y:S02]  /*2f90*/  LEA.HI.X R9, R22, UR5, R23, 0x2, P1 ;  /* 0x0000000516097c11 */ /* 0x000fe400088f1417 */
[----:B------:R-:W-:-:S04]  /*2fa0*/  LEA.HI.X R7, R4, UR5, R5, 0x2, P0 ;  /* 0x0000000504077c11 */ /* 0x000fc800080f1405 */
[----:B------:R-:W2:Y:S04]  /*2fb0*/  LDG.E R9, desc[UR12][R8.64] ;  /* 0x0000000c08097981 */ /* 0x000ea8000c1e1900 */
[----:B------:R-:W2:Y:S02]  /*2fc0*/  LDG.E R6, desc[UR12][R6.64] ;  /* 0x0000000c06067981 */ /* 0x000ea4000c1e1900 */
[----:B--2---:R-:W-:-:S05]  /*2fd0*/  FADD R4, |R6|, |R9| ;  /* 0x4000000906047221 */ /* 0x004fca0000000200 */
[----:B------:R0:W-:Y:S01]  /*2fe0*/  STS [R3], R4 ;  /* 0x0000000403007388 */ /* 0x0001e20000000800 */
[----:B------:R-:W-:Y:S05]  /*2ff0*/  BRA `(.L_x_637) ;  /* 0x0000003400b87947 */ /* 0x000fea0003800000 */
.L_x_590:
        /* <DEDUP_REMOVED lines=18> */
.L_x_664:
        /* <DEDUP_REMOVED lines=30> */
.L_x_641:
        /* <DEDUP_REMOVED lines=15> */
.L_x_642:
[----:B------:R-:W-:Y:S05]  /*33f0*/  BSYNC.RECONVERGENT B1 ;  /* 0x0000000000017941 */ /* 0x000fea0003800200 */
.L_x_640:
        /* <DEDUP_REMOVED lines=39> */
.L_x_644:
        /* <DEDUP_REMOVED lines=17> */
.L_x_645:
[----:B------:R-:W-:Y:S05]  /*3780*/  BSYNC.RECONVERGENT B1 ;  /* 0x0000000000017941 */ /* 0x000fea0003800200 */
.L_x_643:
        /* <DEDUP_REMOVED lines=37> */
.L_x_647:
        /* <DEDUP_REMOVED lines=17> */
.L_x_648:
[----:B------:R-:W-:Y:S05]  /*3af0*/  BSYNC.RECONVERGENT B1 ;  /* 0x0000000000017941 */ /* 0x000fea0003800200 */
.L_x_646:
        /* <DEDUP_REMOVED lines=38> */
.L_x_650:
[----:B------:R-:W-:Y:S01]  /*3d60*/  IMAD.MOV.U32 R26, RZ, RZ, R20 ;  /* 0x000000ffff1a7224 */ /* 0x000fe200078e0014 */
[----:B------:R-:W-:Y:S01]  /*3d70*/  MOV R13, R21 ;  /* 0x00000015000d7202 */ /* 0x000fe20000000f00 */
[----:B------:R-:W-:Y:S01]  /*3d80*/  IMAD.MOV.U32 R14, RZ, RZ, R36 ;  /* 0x000000ffff0e7224 */ /* 0x000fe200078e0024 */
[----:B------:R-:W-:Y:S02]  /*3d90*/  MOV R11, R37 ;  /* 0x00000025000b7202 */ /* 0x000fe40000000f00 */
[----:B------:R-:W-:-:S07]  /*3da0*/  MOV R12, 0x3dc0 ;  /* 0x00003dc0000c7802 */ /* 0x000fce0000000f00 */
[----:B-1----:R-:W-:Y:S05]  /*3db0*/  CALL.REL.NOINC `($__internal_14_$__cuda_sm20_div_s64) ;  /* 0x0000002c00387944 */ /* 0x002fea0003c00000 */
        /* <DEDUP_REMOVED lines=11> */
.L_x_651:
[----:B------:R-:W-:Y:S05]  /*3e70*/  BSYNC.RECONVERGENT B1 ;  /* 0x0000000000017941 */ /* 0x000fea0003800200 */
.L_x_649:
        /* <DEDUP_REMOVED lines=38> */
.L_x_653:
        /* <DEDUP_REMOVED lines=17> */
.L_x_654:
[----:B------:R-:W-:Y:S05]  /*41f0*/  BSYNC.RECONVERGENT B1 ;  /* 0x0000000000017941 */ /* 0x000fea0003800200 */
.L_x_652:
        /* <DEDUP_REMOVED lines=40> */
.L_x_656:
        /* <DEDUP_REMOVED lines=17> */
.L_x_657:
[----:B------:R-:W-:Y:S05]  /*4590*/  BSYNC.RECONVERGENT B1 ;  /* 0x0000000000017941 */ /* 0x000fea0003800200 */
.L_x_655:
        /* <DEDUP_REMOVED lines=40> */
.L_x_659:
        /* <DEDUP_REMOVED lines=17> */
.L_x_660:
[----:B------:R-:W-:Y:S05]  /*4930*/  BSYNC.RECONVERGENT B1 ;  /* 0x0000000000017941 */ /* 0x000fea0003800200 */
.L_x_658:
        /* <DEDUP_REMOVED lines=38> */
.L_x_662:
[----:B------:R-:W-:Y:S01]  /*4ba0*/  MOV R26, R20 ;  /* 0x00000014001a7202 */ /* 0x000fe20000000f00 */
[----:B------:R-:W-:Y:S01]  /*4bb0*/  IMAD.MOV.U32 R14, RZ, RZ, R22 ;  /* 0x000000ffff0e7224 */ /* 0x000fe200078e0016 */
[----:B------:R-:W-:Y:S02]  /*4bc0*/  MOV R13, R21 ;  /* 0x00000015000d7202 */ /* 0x000fe40000000f00 */
[----:B------:R-:W-:Y:S02]  /*4bd0*/  MOV R11, R23 ;  /* 0x00000017000b7202 */ /* 0x000fe40000000f00 */
[----:B------:R-:W-:-:S07]  /*4be0*/  MOV R12, 0x4c00 ;  /* 0x00004c00000c7802 */ /* 0x000fce0000000f00 */
[----:B-1----:R-:W-:Y:S05]  /*4bf0*/  CALL.REL.NOINC `($__internal_14_$__cuda_sm20_div_s64) ;  /* 0x0000001c00a87944 */ /* 0x002fea0003c00000 */
        /* <DEDUP_REMOVED lines=11> */
.L_x_663:
[----:B------:R-:W-:Y:S05]  /*4cb0*/  BSYNC.RECONVERGENT B1 ;  /* 0x0000000000017941 */ /* 0x000fea0003800200 */
.L_x_661:
        /* <DEDUP_REMOVED lines=14> */
[----:B------:R-:W-:-:S07]  /*4da0*/  IADD3 R10, PT, PT, R10, 0x3, RZ ;  /* 0x000000030a0a7810 */ /* 0x000fce0007ffe0ff */
.L_x_639:
        /* <DEDUP_REMOVED lines=37> */
.L_x_667:
[----:B------:R-:W-:Y:S01]  /*5000*/  MOV R26, R18 ;  /* 0x00000012001a7202 */ /* 0x000fe20000000f00 */
[----:B------:R-:W-:Y:S01]  /*5010*/  IMAD.MOV.U32 R13, RZ, RZ, R19 ;  /* 0x000000ffff0d7224 */ /* 0x000fe200078e0013 */
[----:B------:R-:W-:Y:S02]  /*5020*/  MOV R14, R6 ;  /* 0x00000006000e7202 */ /* 0x000fe40000000f00 */
[----:B------:R-:W-:Y:S02]  /*5030*/  MOV R11, R7 ;  /* 0x00000007000b7202 */ /* 0x000fe40000000f00 */
[----:B------:R-:W-:-:S07]  /*5040*/  MOV R12, 0x5060 ;  /* 0x00005060000c7802 */ /* 0x000fce0000000f00 */
[----:B------:R-:W-:Y:S05]  /*5050*/  CALL.REL.NOINC `($__internal_14_$__cuda_sm20_div_s64) ;  /* 0x0000001800907944 */ /* 0x000fea0003c00000 */
        /* <DEDUP_REMOVED lines=9> */
.L_x_668:
[----:B------:R-:W-:Y:S05]  /*50f0*/  BSYNC.RECONVERGENT B1 ;  /* 0x0000000000017941 */ /* 0x000fea0003800200 */
.L_x_666:
        /* <DEDUP_REMOVED lines=39> */
.L_x_670:
        /* <DEDUP_REMOVED lines=17> */
.L_x_671:
[----:B------:R-:W-:Y:S05]  /*5480*/  BSYNC.RECONVERGENT B1 ;  /* 0x0000000000017941 */ /* 0x000fea0003800200 */
.L_x_669:
        /* <DEDUP_REMOVED lines=40> */
.L_x_673:
[----:B------:R-:W-:Y:S01]  /*5710*/  MOV R26, R18 ;  /* 0x00000012001a7202 */ /* 0x000fe20000000f00 */
[----:B------:R-:W-:Y:S01]  /*5720*/  IMAD.MOV.U32 R14, RZ, RZ, R20 ;  /* 0x000000ffff0e7224 */ /* 0x000fe200078e0014 */
[----:B------:R-:W-:Y:S02]  /*5730*/  MOV R13, R19 ;  /* 0x00000013000d7202 */ /* 0x000fe40000000f00 */
[----:B------:R-:W-:Y:S02]  /*5740*/  MOV R11, R21 ;  /* 0x00000015000b7202 */ /* 0x000fe40000000f00 */
[----:B------:R-:W-:-:S07]  /*5750*/  MOV R12, 0x5770 ;  /* 0x00005770000c7802 */ /* 0x000fce0000000f00 */
[----:B------:R-:W-:Y:S05]  /*5760*/  CALL.REL.NOINC `($__internal_14_$__cuda_sm20_div_s64) ;  /* 0x0000001000cc7944 */ /* 0x000fea0003c00000 */
        /* <DEDUP_REMOVED lines=11> */
.L_x_674:
[----:B------:R-:W-:Y:S05]  /*5820*/  BSYNC.RECONVERGENT B1 ;  /* 0x0000000000017941 */ /* 0x000fea0003800200 */
.L_x_672:
        /* <DEDUP_REMOVED lines=40> */
.L_x_676:
[----:B------:R-:W-:Y:S01]  /*5ab0*/  MOV R26, R18 ;  /* 0x00000012001a7202 */ /* 0x000fe20000000f00 */
[----:B------:R-:W-:Y:S01]  /*5ac0*/  IMAD.MOV.U32 R13, RZ, RZ, R19 ;  /* 0x000000ffff0d7224 */ /* 0x000fe200078e0013 */
[----:B------:R-:W-:Y:S02]  /*5ad0*/  MOV R14, R20 ;  /* 0x00000014000e7202 */ /* 0x000fe40000000f00 */
[----:B------:R-:W-:Y:S02]  /*5ae0*/  MOV R11, R21 ;  /* 0x00000015000b7202 */ /* 0x000fe40000000f00 */
[----:B------:R-:W-:-:S07]  /*5af0*/  MOV R12, 0x5b10 ;  /* 0x00005b10000c7802 */ /* 0x000fce0000000f00 */
[----:B------:R-:W-:Y:S05]  /*5b00*/  CALL.REL.NOINC `($__internal_14_$__cuda_sm20_div_s64) ;  /* 0x0000000c00e47944 */ /* 0x000fea0003c00000 */
        /* <DEDUP_REMOVED lines=11> */
.L_x_677:
[----:B------:R-:W-:Y:S05]  /*5bc0*/  BSYNC.RECONVERGENT B1 ;  /* 0x0000000000017941 */ /* 0x000fea0003800200 */
.L_x_675:
        /* <DEDUP_REMOVED lines=11> */
.L_x_665:
        /* <DEDUP_REMOVED lines=35> */
.L_x_680:
[----:B------:R-:W-:Y:S01]  /*5eb0*/  IMAD.MOV.U32 R26, RZ, RZ, R18 ;  /* 0x000000ffff1a7224 */ /* 0x000fe200078e0012 */
[----:B------:R-:W-:Y:S01]  /*5ec0*/  MOV R13, R19 ;  /* 0x00000013000d7202 */ /* 0x000fe20000000f00 */
[----:B------:R-:W-:Y:S01]  /*5ed0*/  IMAD.MOV.U32 R11, RZ, RZ, R5 ;  /* 0x000000ffff0b7224 */ /* 0x000fe200078e0005 */
[----:B------:R-:W-:Y:S02]  /*5ee0*/  MOV R14, R4 ;  /* 0x00000004000e7202 */ /* 0x000fe40000000f00 */
[----:B------:R-:W-:-:S07]  /*5ef0*/  MOV R12, 0x5f10 ;  /* 0x00005f10000c7802 */ /* 0x000fce0000000f00 */
[----:B------:R-:W-:Y:S05]  /*5f00*/  CALL.REL.NOINC `($__internal_14_$__cuda_sm20_div_s64) ;  /* 0x0000000800e47944 */ /* 0x000fea0003c00000 */
        /* <DEDUP_REMOVED lines=8> */
.L_x_681:
[----:B------:R-:W-:Y:S05]  /*5f90*/  BSYNC.RECONVERGENT B1 ;  /* 0x0000000000017941 */ /* 0x000fea0003800200 */
.L_x_679:
        /* <DEDUP_REMOVED lines=39> */
.L_x_683:
        /* <DEDUP_REMOVED lines=17> */
.L_x_684:
[----:B------:R-:W-:Y:S05]  /*6320*/  BSYNC.RECONVERGENT B1 ;  /* 0x0000000000017941 */ /* 0x000fea0003800200 */
.L_x_682:
        /* <DEDUP_REMOVED lines=11> */
.L_x_678:
        /* <DEDUP_REMOVED lines=31> */
.L_x_686:
[----:B------:R-:W-:Y:S02]  /*65d0*/  MOV R24, R20 ;  /* 0x0000001400187202 */ /* 0x000fe40000000f00 */
[----:B------:R-:W-:-:S07]  /*65e0*/  MOV R26, 0x6600 ;  /* 0x00006600001a7802 */ /* 0x000fce0000000f00 */
[----:B------:R-:W-:Y:S05]  /*65f0*/  CALL.REL.NOINC `($__internal_15_$__cuda_sm20_rem_s64) ;  /* 0x0000000800747944 */ /* 0x000fea0003c00000 */
[----:B------:R-:W-:Y:S01]  /*6600*/  MOV R4, R6 ;  /* 0x0000000600047202 */ /* 0x000fe20000000f00 */
[----:B------:R-:W-:-:S07]  /*6610*/  IMAD.MOV.U32 R5, RZ, RZ, R7 ;  /* 0x000000ffff057224 */ /* 0x000fce00078e0007 */
.L_x_687:
[----:B------:R-:W-:Y:S05]  /*6620*/  BSYNC.RECONVERGENT B1 ;  /* 0x0000000000017941 */ /* 0x000fea0003800200 */
.L_x_685:
        /* <DEDUP_REMOVED lines=9> */
.L_x_638:
[----:B------:R-:W2:Y:S04]  /*66c0*/  LDG.E R8, desc[UR12][R8.64] ;  /* 0x0000000c08087981 */ /* 0x000ea8000c1e1900 */
[----:B--2---:R1:W-:Y:S02]  /*66d0*/  STS [R3], R8 ;  /* 0x0000000803007388 */ /* 0x0043e40000000800 */
.L_x_637:
[----:B------:R-:W-:Y:S05]  /*66e0*/  BSYNC.RECONVERGENT B0 ;  /* 0x0000000000007941 */ /* 0x000fea0003800200 */
.L_x_589:
[----:B------:R-:W-:Y:S01]  /*66f0*/  BAR.SYNC.DEFER_BLOCKING 0x0 ;  /* 0x0000000000007b1d */ /* 0x000fe20000010000 */
[----:B------:R-:W-:Y:S02]  /*6700*/  ISETP.GE.U32.AND P0, PT, R2, 0x42, PT ;  /* 0x000000420200780c */ /* 0x000fe40003f06070 */
[----:B------:R-:W-:-:S11]  /*6710*/  ISETP.GT.U32.AND P1, PT, R0, 0x1f, PT ;  /* 0x0000001f0000780c */ /* 0x000fd60003f24070 */
[----:B------:R-:W-:Y:S05]  /*6720*/  @!P0 BRA `(.L_x_688) ;  /* 0x00000000002c8947 */ /* 0x000fea0003800000 */
.L_x_689:
[----:B------:R-:W-:-:S04]  /*6730*/  SHF.R.U32.HI R6, RZ, 0x1, R2 ;  /* 0x00000001ff067819 */ /* 0x000fc80000011602 */
[----:B------:R-:W-:-:S13]  /*6740*/  ISETP.GE.U32.AND P0, PT, R0, R6, PT ;  /* 0x000000060000720c */ /* 0x000fda0003f06070 */
[----:B------:R-:W-:Y:S01]  /*6750*/  @!P0 LEA R5, R6, R3, 0x2 ;  /* 0x0000000306058211 */ /* 0x000fe200078e10ff */
[----:B0-----:R-:W-:Y:S05]  /*6760*/  @!P0 LDS R4, [R3] ;  /* 0x0000000003048984 */ /* 0x001fea0000000800 */
[----:B------:R-:W0:Y:S02]  /*6770*/  @!P0 LDS R5, [R5] ;  /* 0x0000000005058984 */ /* 0x000e240000000800 */
[----:B0-----:R-:W-:-:S05]  /*6780*/  @!P0 FADD R4, |R4|, |R5| ;  /* 0x4000000504048221 */ /* 0x001fca0000000200 */
[----:B------:R2:W-:Y:S01]  /*6790*/  @!P0 STS [R3], R4 ;  /* 0x0000000403008388 */ /* 0x0005e20000000800 */
[----:B------:R-:W-:Y:S01]  /*67a0*/  BAR.SYNC.DEFER_BLOCKING 0x0 ;  /* 0x0000000000007b1d */ /* 0x000fe20000010000 */
[----:B------:R-:W-:Y:S01]  /*67b0*/  ISETP.GT.U32.AND P0, PT, R2, 0x83, PT ;  /* 0x000000830200780c */ /* 0x000fe20003f04070 */
[----:B------:R-:W-:-:S12]  /*67c0*/  IMAD.MOV.U32 R2, RZ, RZ, R6 ;  /* 0x000000ffff027224 */ /* 0x000fd800078e0006 */
[----:B--2---:R-:W-:Y:S05]  /*67d0*/  @P0 BRA `(.L_x_689) ;  /* 0xfffffffc00d40947 */ /* 0x004fea000383ffff */
.L_x_688:
[----:B------:R-:W-:Y:S05]  /*67e0*/  @P1 EXIT ;  /* 0x000000000000194d */ /* 0x000fea0003800000 */
[----:B------:R-:W-:Y:S01]  /*67f0*/  LDS R2, [R3] ;  /* 0x0000000003027984 */ /* 0x000fe20000000800 */
[----:B------:R-:W-:-:S03]  /*6800*/  ISETP.NE.AND P0, PT, R0, RZ, PT ;  /* 0x000000ff0000720c */ /* 0x000fc60003f05270 */
[----:B------:R-:W2:Y:S02]  /*6810*/  LDS R5, [R3+0x80] ;  /* 0x0000800003057984 */ /* 0x000ea40000000800 */
[----:B--2---:R-:W-:-:S05]  /*6820*/  FADD R2, |R2|, |R5| ;  /* 0x4000000502027221 */ /* 0x004fca0000000200 */
[----:B------:R-:W-:Y:S04]  /*6830*/  STS [R3], R2 ;  /* 0x0000000203007388 */ /* 0x000fe80000000800 */
[----:B0-----:R-:W-:Y:S04]  /*6840*/  LDS R4, [R3] ;  /* 0x0000000003047984 */ /* 0x001fe80000000800 */
        /* <DEDUP_REMOVED lines=8> */
[----:B-1----:R-:W0:Y:S02]  /*68d0*/  LDS R8, [R3+0x10] ;  /* 0x0000100003087984 */ /* 0x002e240000000800 */
        /* <DEDUP_REMOVED lines=18> */
[----:B------:R-:W1:Y:S01]  /*6a00*/  LDS R5, [UR4] ;  /* 0x00000004ff057984 */ /* 0x000e620008000800 */
[----:B------:R-:W-:Y:S02]  /*6a10*/  UMOV UR4, UR6 ;  /* 0x0000000600047c82 */ /* 0x000fe40008000000 */
[----:B--2---:R-:W-:-:S04]  /*6a20*/  UIMAD.WIDE.U32 UR4, UR7, UR8, UR4 ;  /* 0x00000008070472a5 */ /* 0x004fc8000f8e0004 */
[----:B------:R-:W-:Y:S02]  /*6a30*/  UIMAD UR7, UR7, UR9, UR5 ;  /* 0x00000009070772a4 */ /* 0x000fe4000f8e0205 */
[----:B---3--:R-:W-:-:S04]  /*6a40*/  ULEA UR5, UP0, UR4, UR10, 0x2 ;  /* 0x0000000a04057291 */ /* 0x008fc8000f8010ff */
[----:B------:R-:W-:Y:S02]  /*6a50*/  ULEA.HI.X UR4, UR4, UR11, UR7, 0x2, UP0 ;  /* 0x0000000b04047291 */ /* 0x000fe400080f1407 */
[----:B------:R-:W-:-:S04]  /*6a60*/  MOV R2, UR5 ;  /* 0x0000000500027c02 */ /* 0x000fc80008000f00 */
[----:B0-----:R-:W-:-:S05]  /*6a70*/  MOV R3, UR4 ;  /* 0x0000000400037c02 */ /* 0x001fca0008000f00 */
[----:B-1----:R-:W-:Y:S01]  /*6a80*/  STG.E desc[UR12][R2.64], R5 ;  /* 0x0000000502007986 */ /* 0x002fe2000c10190c */
[----:B------:R-:W-:Y:S05]  /*6a90*/  EXIT ;  /* 0x000000000000794d */ /* 0x000fea0003800000 */
        .weak           $__internal_14_$__cuda_sm20_div_s64
        .type           $__internal_14_$__cuda_sm20_div_s64,@function
        .size           $__internal_14_$__cuda_sm20_div_s64,($__internal_15_$__cuda_sm20_rem_s64 - $__internal_14_$__cuda_sm20_div_s64)
$__internal_14_$__cuda_sm20_div_s64:
        /* <DEDUP_REMOVED lines=82> */
[----:B------:R-:W-:Y:S06]  /*6fc0*/  RET.REL.NODEC R12 `(contiguous_reduce2_f32) ;  /* 0xffffff900c0c7950 */ /* 0x000fec0003c3ffff */
        .weak           $__internal_15_$__cuda_sm20_rem_s64
        .type           $__internal_15_$__cuda_sm20_rem_s64,@function
        .size           $__internal_15_$__cuda_sm20_rem_s64,(.L_x_3192 - $__internal_15_$__cuda_sm20_rem_s64)
$__internal_15_$__cuda_sm20_rem_s64:
        /* <DEDUP_REMOVED lines=76> */
[----:B------:R-:W-:Y:S06]  /*7490*/  RET.REL.NODEC R26 `(contiguous_reduce2_f32) ;  /* 0xffffff881ad87950 */ /* 0x000fec0003c3ffff */
.L_x_690:
        /* <DEDUP_REMOVED lines=14> */
.L_x_3192:


//--------------------- .text.uncontiguous_reduce_f32 --------------------------
	.section	.text.uncontiguous_reduce_f32,"ax",@progbits
	.align	128
        .global         uncontiguous_reduce_f32
        .type           uncontiguous_reduce_f32,@function
        .size           uncontiguous_reduce_f32,(.L_x_3194 - uncontiguous_reduce_f32)
        .other          uncontiguous_reduce_f32,@"STO_CUDA_ENTRY STV_DEFAULT"
uncontiguous_reduce_f32:
.text.uncontiguous_reduce_f32:
        /* <DEDUP_REMOVED lines=16> */
[----:B------:R0:W-:Y:S02]  /*0100*/  STS [R3], RZ ;  /* 0x000000ff03007388 */ /* 0x0001e40000000800 */
        /* <DEDUP_REMOVED lines=24> */
.L_x_719:
        /* <DEDUP_REMOVED lines=33> */
.L_x_696:
[----:B------:R-:W-:Y:S01]  /*04a0*/  IMAD.MOV.U32 R29, RZ, RZ, R14 ;  /* 0x000000ffff1d7224 */ /* 0x000fe200078e000e */
[----:B------:R-:W-:Y:S01]  /*04b0*/  MOV R26, R15 ;  /* 0x0000000f001a7202 */ /* 0x000fe20000000f00 */
[----:B------:R-:W-:Y:S01]  /*04c0*/  IMAD.MOV.U32 R13, RZ, RZ, R16 ;  /* 0x000000ffff0d7224 */ /* 0x000fe200078e0010 */
[----:B------:R-:W-:Y:S02]  /*04d0*/  MOV R12, R17 ;  /* 0x00000011000c7202 */ /* 0x000fe40000000f00 */
[----:B------:R-:W-:-:S07]  /*04e0*/  MOV R11, 0x500 ;  /* 0x00000500000b7802 */ /* 0x000fce0000000f00 */
[----:B------:R-:W-:Y:S05]  /*04f0*/  CALL.REL.NOINC `($__internal_16_$__cuda_sm20_div_s64) ;  /* 0x0000006400d07944 */ /* 0x000fea0003c00000 */
        /* <DEDUP_REMOVED lines=9> */
.L_x_697:
[----:B------:R-:W-:Y:S05]  /*0590*/  BSYNC.RECONVERGENT B1 ;  /* 0x0000000000017941 */ /* 0x000fea0003800200 */
.L_x_695:
        /* <DEDUP_REMOVED lines=36> */
.L_x_699:
[----:B------:R-:W-:Y:S01]  /*07e0*/  IMAD.MOV.U32 R29, RZ, RZ, R7 ;  /* 0x000000ffff1d7224 */ /* 0x000fe200078e0007 */
[----:B------:R-:W-:Y:S01]  /*07f0*/  MOV R26, R8 ;  /* 0x00000008001a7202 */ /* 0x000fe20000000f00 */
[----:B------:R-:W-:Y:S01]  /*0800*/  IMAD.MOV.U32 R13, RZ, RZ, R16 ;  /* 0x000000ffff0d7224 */ /* 0x000fe200078e0010 */
[----:B------:R-:W-:Y:S02]  /*0810*/  MOV R12, R17 ;  /* 0x00000011000c7202 */ /* 0x000fe40000000f00 */
[----:B------:R-:W-:-:S07]  /*0820*/  MOV R11, 0x840 ;  /* 0x00000840000b7802 */ /* 0x000fce0000000f00 */
[----:B------:R-:W-:Y:S05]  /*0830*/  CALL.REL.NOINC `($__internal_16_$__cuda_sm20_div_s64) ;  /* 0x0000006400007944 */ /* 0x000fea0003c00000 */
        /* <DEDUP_REMOVED lines=10> */
.L_x_700:
[----:B------:R-:W-:Y:S05]  /*08e0*/  BSYNC.RECONVERGENT B1 ;  /* 0x0000000000017941 */ /* 0x000fea0003800200 */
.L_x_698:
        /* <DEDUP_REMOVED lines=37> */
.L_x_702:
[----:B------:R-:W-:Y:S01]  /*0b40*/  MOV R29, R14 ;  /* 0x0000000e001d7202 */ /* 0x000fe20000000f00 */
[----:B------:R-:W-:Y:S01]  /*0b50*/  IMAD.MOV.U32 R26, RZ, RZ, R15 ;  /* 0x000000ffff1a7224 */ /* 0x000fe200078e000f */
[----:B------:R-:W-:Y:S01]  /*0b60*/  MOV R13, R16 ;  /* 0x00000010000d7202 */ /* 0x000fe20000000f00 */
[----:B------:R-:W-:Y:S01]  /*0b70*/  IMAD.MOV.U32 R12, RZ, RZ, R17 ;  /* 0x000000ffff0c7224 */ /* 0x000fe200078e0011 */
[----:B------:R-:W-:-:S07]  /*0b80*/  MOV R11, 0xba0 ;  /* 0x00000ba0000b7802 */ /* 0x000fce0000000f00 */
[----:B------:R-:W-:Y:S05]  /*0b90*/  CALL.REL.NOINC `($__internal_16_$__cuda_sm20_div_s64) ;  /* 0x0000006000287944 */ /* 0x000fea0003c00000 */
        /* <DEDUP_REMOVED lines=10> */
.L_x_703:
[----:B------:R-:W-:Y:S05]  /*0c40*/  BSYNC.RECONVERGENT B1 ;  /* 0x0000000000017941 */ /* 0x000fea0003800200 */
.L_x_701:
        /* <DEDUP_REMOVED lines=34> */
.L_x_705:
        /* <DEDUP_REMOVED lines=16> */
.L_x_706:
[----:B------:R-:W-:Y:S05]  /*0f70*/  BSYNC.RECONVERGENT B1 ;  /* 0x0000000000017941 */ /* 0x000fea0003800200 */
.L_x_704:
        /* <DEDUP_REMOVED lines=37> */
.L_x_708:
        /* <DEDUP_REMOVED lines=17> */
.L_x_709:
[----:B------:R-:W-:Y:S05]  /*12e0*/  BSYNC.RECONVERGENT B1 ;  /* 0x0000000000017941 */ /* 0x000fea0003800200 */
.L_x_707:
        /* <DEDUP_REMOVED lines=35> */
.L_x_711:
        /* <DEDUP_REMOVED lines=16> */
.L_x_712:
[----:B------:R-:W-:Y:S05]  /*1620*/  BSYNC.RECONVERGENT B1 ;  /* 0x0000000000017941 */ /* 0x000fea0003800200 */
.L_x_710:
        /* <DEDUP_REMOVED lines=36> */
.L_x_714:
[----:B------:R-:W-:Y:S01]  /*1870*/  MOV R29, R14 ;  /* 0x0000000e001d7202 */ /* 0x000fe20000000f00 */
[----:B------:R-:W-:Y:S01]  /*1880*/  IMAD.MOV.U32 R26, RZ, RZ, R15 ;  /* 0x000000ffff1a7224 */ /* 0x000fe200078e000f */
[----:B------:R-:W-:Y:S01]  /*1890*/  MOV R13, R16 ;  /* 0x00000010000d7202 */ /* 0x000fe20000000f00 */
[----:B------:R-:W-:Y:S01]  /*18a0*/  IMAD.MOV.U32 R12, RZ, RZ, R17 ;  /* 0x000000ffff0c7224 */ /* 0x000fe200078e0011 */
[----:B------:R-:W-:-:S07]  /*18b0*/  MOV R11, 0x18d0 ;  /* 0x000018d0000b7802 */ /* 0x000fce0000000f00 */
[----:B------:R-:W-:Y:S05]  /*18c0*/  CALL.REL.NOINC `($__internal_16_$__cuda_sm20_div_s64) ;  /* 0x0000005000dc7944 */ /* 0x000fea0003c00000 */
        /* <DEDUP_REMOVED lines=11> */
.L_x_715:
[----:B------:R-:W-:Y:S05]  /*1980*/  BSYNC.RECONVERGENT B1 ;  /* 0x0000000000017941 */ /* 0x000fea0003800200 */
.L_x_713:
        /* <DEDUP_REMOVED lines=36> */
.L_x_717:
        /* <DEDUP_REMOVED lines=17> */
.L_x_718:
[----:B------:R-:W-:Y:S05]  /*1ce0*/  BSYNC.RECONVERGENT B1 ;  /* 0x0000000000017941 */ /* 0x000fea0003800200 */
.L_x_716:
        /* <DEDUP_REMOVED lines=10> */
.L_x_694:
        /* <DEDUP_REMOVED lines=36> */
.L_x_722:
[----:B------:R-:W-:Y:S01]  /*1fd0*/  MOV R29, R14 ;  /* 0x0000000e001d7202 */ /* 0x000fe20000000f00 */
[----:B------:R-:W-:Y:S01]  /*1fe0*/  IMAD.MOV.U32 R26, RZ, RZ, R15 ;  /* 0x000000ffff1a7224 */ /* 0x000fe200078e000f */
[----:B------:R-:W-:Y:S01]  /*1ff0*/  MOV R13, R16 ;  /* 0x00000010000d7202 */ /* 0x000fe20000000f00 */
[----:B------:R-:W-:Y:S01]  /*2000*/  IMAD.MOV.U32 R12, RZ, RZ, R17 ;  /* 0x000000ffff0c7224 */ /* 0x000fe200078e0011 */
[----:B------:R-:W-:-:S07]  /*2010*/  MOV R11, 0x2030 ;  /* 0x00002030000b7802 */ /* 0x000fce0000000f00 */
[----:B------:R-:W-:Y:S05]  /*2020*/  CALL.REL.NOINC `($__internal_16_$__cuda_sm20_div_s64) ;  /* 0x0000004c00047944 */ /* 0x000fea0003c00000 */
        /* <DEDUP_REMOVED lines=9> */
.L_x_723:
[----:B------:R-:W-:Y:S05]  /*20c0*/  BSYNC.RECONVERGENT B1 ;  /* 0x0000000000017941 */ /* 0x000fea0003800200 */
.L_x_721:
        /* <DEDUP_REMOVED lines=36> */
.L_x_725:
        /* <DEDUP_REMOVED lines=17> */
.L_x_726:
[----:B------:R-:W-:Y:S05]  /*2420*/  BSYNC.RECONVERGENT B1 ;  /* 0x0000000000017941 */ /* 0x000fea0003800200 */
.L_x_724:
        /* <DEDUP_REMOVED lines=38> */
.L_x_728:
        /* <DEDUP_REMOVED lines=16> */
.L_x_729:
[----:B------:R-:W-:Y:S05]  /*2790*/  BSYNC.RECONVERGENT B1 ;  /* 0x0000000000017941 */ /* 0x000fea0003800200 */
.L_x_727:
        /* <DEDUP_REMOVED lines=36> */
.L_x_731:
        /* <DEDUP_REMOVED lines=16> */
.L_x_732:
[----:B------:R-:W-:Y:S05]  /*2ae0*/  BSYNC.RECONVERGENT B1 ;  /* 0x0000000000017941 */ /* 0x000fea0003800200 */
.L_x_730:
[----:B------:R-:W-:Y:S01]  /*2af0*/  IMAD R5, R5, R38, RZ ;  /* 0x0000002605057224 */ /* 0x000fe200078e02ff */
[----:B------:R-:W-:Y:S01]  /*2b00*/  IADD3 R9, PT, PT, R9, -0x2, RZ ;  /* 0xfffffffe09097810 */ /* 0x000fe20007ffe0ff */
[----:B------:R-:W-:Y:S02]  /*2b10*/  IMAD.MOV.U32 R34, RZ, RZ, R20 ;  /* 0x000000ffff227224 */ /* 0x000fe400078e0014 */
[-C--:B------:R-:W-:Y:S02]  /*2b20*/  IMAD R5, R39, R10.reuse, R5 ;  /* 0x0000000a27057224 */ /* 0x080fe400078e0205 */
[----:B------:R-:W-:-:S04]  /*2b30*/  IMAD.WIDE.U32 R34, R38, R10, R34 ;  /* 0x0000000a26227225 */ /* 0x000fc800078e0022 */
[----:B------:R-:W-:Y:S01]  /*2b40*/  IMAD.IADD R6, R35, 0x1, R5 ;  /* 0x0000000123067824 */ /* 0x000fe200078e0205 */
[----:B------:R-:W-:-:S07]  /*2b50*/  MOV R5, R34 ;  /* 0x0000002200057202 */ /* 0x000fce0000000f00 */
.L_x_720:
        /* <DEDUP_REMOVED lines=31> */
.L_x_734:
[----:B------:R-:W-:Y:S01]  /*2d50*/  IMAD.MOV.U32 R20, RZ, RZ, R14 ;  /* 0x000000ffff147224 */ /* 0x000fe200078e000e */
[----:B------:R-:W-:Y:S01]  /*2d60*/  MOV R24, R15 ;  /* 0x0000000f00187202 */ /* 0x000fe20000000f00 */
[----:B------:R-:W-:Y:S01]  /*2d70*/  IMAD.MOV.U32 R21, RZ, RZ, R16 ;  /* 0x000000ffff157224 */ /* 0x000fe200078e0010 */
[----:B------:R-:W-:Y:S02]  /*2d80*/  MOV R22, R17 ;  /* 0x0000001100167202 */ /* 0x000fe40000000f00 */
[----:B------:R-:W-:-:S07]  /*2d90*/  MOV R23, 0x2db0 ;  /* 0x00002db000177802 */ /* 0x000fce0000000f00 */
[----:B------:R-:W-:Y:S05]  /*2da0*/  CALL.REL.NOINC `($__internal_17_$__cuda_sm20_rem_s64) ;  /* 0x0000004000f47944 */ /* 0x000fea0003c00000 */
[----:B------:R-:W-:Y:S01]  /*2db0*/  IMAD.MOV.U32 R10, RZ, RZ, R12 ;  /* 0x000000ffff0a7224 */ /* 0x000fe200078e000c */
[----:B------:R-:W-:-:S07]  /*2dc0*/  MOV R11, R13 ;  /* 0x0000000d000b7202 */ /* 0x000fce0000000f00 */
.L_x_735:
[----:B------:R-:W-:Y:S05]  /*2dd0*/  BSYNC.RECONVERGENT B1 ;  /* 0x0000000000017941 */ /* 0x000fea0003800200 */
.L_x_733:
        /* <DEDUP_REMOVED lines=33> */
.L_x_737:
[----:B------:R-:W-:Y:S01]  /*2ff0*/  MOV R21, R16 ;  /* 0x0000001000157202 */ /* 0x000fe20000000f00 */
[----:B------:R-:W-:Y:S01]  /*3000*/  IMAD.MOV.U32 R22, RZ, RZ, R17 ;  /* 0x000000ffff167224 */ /* 0x000fe200078e0011 */
[----:B------:R-:W-:Y:S01]  /*3010*/  MOV R20, R7 ;  /* 0x0000000700147202 */ /* 0x000fe20000000f00 */
[----:B------:R-:W-:Y:S01]  /*3020*/  IMAD.MOV.U32 R24, RZ, RZ, R8 ;  /* 0x000000ffff187224 */ /* 0x000fe200078e0008 */
[----:B------:R-:W-:-:S07]  /*3030*/  MOV R23, 0x3050 ;  /* 0x0000305000177802 */ /* 0x000fce0000000f00 */
[----:B------:R-:W-:Y:S05]  /*3040*/  CALL.REL.NOINC `($__internal_17_$__cuda_sm20_rem_s64) ;  /* 0x00000040004c7944 */ /* 0x000fea0003c00000 */
[----:B------:R-:W-:Y:S01]  /*3050*/  MOV R8, R12 ;  /* 0x0000000c00087202 */ /* 0x000fe20000000f00 */
[----:B------:R-:W-:-:S07]  /*3060*/  IMAD.MOV.U32 R9, RZ, RZ, R13 ;  /* 0x000000ffff097224 */ /* 0x000fce00078e000d */
.L_x_738:
[----:B------:R-:W-:Y:S05]  /*3070*/  BSYNC.RECONVERGENT B1 ;  /* 0x0000000000017941 */ /* 0x000fea0003800200 */
.L_x_736:
[----:B------:R-:W-:Y:S01]  /*3080*/  MOV R10, R5 ;  /* 0x00000005000a7202 */ /* 0x000fe20000000f00 */
[----:B------:R-:W-:Y:S02]  /*3090*/  IMAD R7, R9, R18, RZ ;  /* 0x0000001209077224 */ /* 0x000fe400078e02ff */
[----:B------:R-:W-:Y:S02]  /*30a0*/  IMAD.MOV.U32 R11, RZ, RZ, R6 ;  /* 0x000000ffff0b7224 */ /* 0x000fe400078e0006 */
[-C--:B------:R-:W-:Y:S02]  /*30b0*/  IMAD R7, R19, R8.reuse, R7 ;  /* 0x0000000813077224 */ /* 0x080fe400078e0207 */
[----:B------:R-:W-:-:S04]  /*30c0*/  IMAD.WIDE.U32 R10, R18, R8, R10 ;  /* 0x00000008120a7225 */ /* 0x000fc800078e000a */
[----:B------:R-:W-:Y:S01]  /*30d0*/  IMAD.MOV.U32 R5, RZ, RZ, R10 ;  /* 0x000000ffff057224 */ /* 0x000fe200078e000a */
[----:B------:R-:W-:-:S07]  /*30e0*/  IADD3 R6, PT, PT, R11, R7, RZ ;  /* 0x000000070b067210 */ /* 0x000fce0007ffe0ff */
.L_x_693:
        /* <DEDUP_REMOVED lines=10> */
.L_x_692:
        /* <DEDUP_REMOVED lines=20> */
.L_x_766:
        /* <DEDUP_REMOVED lines=33> */
.L_x_743:
[----:B------:R-:W-:Y:S01]  /*34e0*/  IMAD.MOV.U32 R29, RZ, RZ, R15 ;  /* 0x000000ffff1d7224 */ /* 0x000fe200078e000f */
[----:B------:R-:W-:Y:S01]  /*34f0*/  MOV R26, R14 ;  /* 0x0000000e001a7202 */ /* 0x000fe20000000f00 */
[----:B------:R-:W-:Y:S01]  /*3500*/  IMAD.MOV.U32 R13, RZ, RZ, R34 ;  /* 0x000000ffff0d7224 */ /* 0x000fe200078e0022 */
[----:B------:R-:W-:Y:S02]  /*3510*/  MOV R12, R35 ;  /* 0x00000023000c7202 */ /* 0x000fe40000000f00 */
[----:B------:R-:W-:-:S07]  /*3520*/  MOV R11, 0x3540 ;  /* 0x00003540000b7802 */ /* 0x000fce0000000f00 */
[----:B-123--:R-:W-:Y:S05]  /*3530*/  CALL.REL.NOINC `($__internal_16_$__cuda_sm20_div_s64) ;  /* 0x0000003400c07944 */ /* 0x00efea0003c00000 */
        /* <DEDUP_REMOVED lines=11> */
.L_x_744:
[----:B------:R-:W-:Y:S05]  /*35f0*/  BSYNC.RECONVERGENT B1 ;  /* 0x0000000000017941 */ /* 0x000fea0003800200 */
.L_x_742:
        /* <DEDUP_REMOVED lines=39> */
.L_x_746:
[----:B------:R-:W-:Y:S01]  /*3870*/  IMAD.MOV.U32 R29, RZ, RZ, R34 ;  /* 0x000000ffff1d7224 */ /* 0x000fe200078e0022 */
[----:B------:R-:W-:Y:S01]  /*3880*/  MOV R26, R35 ;  /* 0x00000023001a7202 */ /* 0x000fe20000000f00 */
[----:B------:R-:W-:Y:S01]  /*3890*/  IMAD.MOV.U32 R13, RZ, RZ, R36 ;  /* 0x000000ffff0d7224 */ /* 0x000fe200078e0024 */
[----:B------:R-:W-:Y:S02]  /*38a0*/  MOV R12, R37 ;  /* 0x00000025000c7202 */ /* 0x000fe40000000f00 */
[----:B------:R-:W-:-:S07]  /*38b0*/  MOV R11, 0x38d0 ;  /* 0x000038d0000b7802 */ /* 0x000fce0000000f00 */
[----:B-1----:R-:W-:Y:S05]  /*38c0*/  CALL.REL.NOINC `($__internal_16_$__cuda_sm20_div_s64) ;  /* 0x0000003000dc7944 */ /* 0x002fea0003c00000 */
        /* <DEDUP_REMOVED lines=11> */
.L_x_747:
[----:B------:R-:W-:Y:S05]  /*3980*/  BSYNC.RECONVERGENT B1 ;  /* 0x0000000000017941 */ /* 0x000fea0003800200 */
.L_x_745:
        /* <DEDUP_REMOVED lines=38> */
.L_x_749:
[----:B------:R-:W-:Y:S01]  /*3bf0*/  MOV R29, R34 ;  /* 0x00000022001d7202 */ /* 0x000fe20000000f00 */
[----:B------:R-:W-:Y:S01]  /*3c00*/  IMAD.MOV.U32 R26, RZ, RZ, R35 ;  /* 0x000000ffff1a7224 */ /* 0x000fe200078e0023 */
[----:B------:R-:W-:Y:S01]  /*3c10*/  MOV R13, R36 ;  /* 0x00000024000d7202 */ /* 0x000fe20000000f00 */
[----:B------:R-:W-:Y:S01]  /*3c20*/  IMAD.MOV.U32 R12, RZ, RZ, R37 ;  /* 0x000000ffff0c7224 */ /* 0x000fe200078e0025 */
[----:B------:R-:W-:-:S07]  /*3c30*/  MOV R11, 0x3c50 ;  /* 0x00003c50000b7802 */ /* 0x000fce0000000f00 */
[----:B-1----:R-:W-:Y:S05]  /*3c40*/  CALL.REL.NOINC `($__internal_16_$__cuda_sm20_div_s64) ;  /* 0x0000002c00fc7944 */ /* 0x002fea0003c00000 */
        /* <DEDUP_REMOVED lines=11> */
.L_x_750:
[----:B------:R-:W-:Y:S05]  /*3d00*/  BSYNC.RECONVERGENT B1 ;  /* 0x0000000000017941 */ /* 0x000fea0003800200 */
.L_x_748:
        /* <DEDUP_REMOVED lines=38> */
.L_x_752:
        /* <DEDUP_REMOVED lines=17> */
.L_x_753:
[----:B------:R-:W-:Y:S05]  /*4080*/  BSYNC.RECONVERGENT B1 ;  /* 0x0000000000017941 */ /* 0x000fea0003800200 */
.L_x_751:
        /* <DEDUP_REMOVED lines=39> */
.L_x_755:
        /* <DEDUP_REMOVED lines=17> */
.L_x_756:
[----:B------:R-:W-:Y:S05]  /*4410*/  BSYNC.RECONVERGENT B1 ;  /* 0x0000000000017941 */ /* 0x000fea0003800200 */
.L_x_754:
        /* <DEDUP_REMOVED lines=38> */
.L_x_758:
        /* <DEDUP_REMOVED lines=17> */
.L_x_759:
[----:B------:R-:W-:Y:S05]  /*4790*/  BSYNC.RECONVERGENT B1 ;  /* 0x0000000000017941 */ /* 0x000fea0003800200 */
.L_x_757:
        /* <DEDUP_REMOVED lines=38> */
.L_x_761:
        /* <DEDUP_REMOVED lines=17> */
.L_x_762:
[----:B------:R-:W-:Y:S05]  /*4b10*/  BSYNC.RECONVERGENT B1 ;  /* 0x0000000000017941 */ /* 0x000fea0003800200 */
.L_x_760:
        /* <DEDUP_REMOVED lines=36> */
.L_x_764:
        /* <DEDUP_REMOVED lines=17> */
.L_x_765:
[----:B------:R-:W-:Y:S05]  /*4e70*/  BSYNC.RECONVERGENT B1 ;  /* 0x0000000000017941 */ /* 0x000fea0003800200 */
.L_x_763:
[----:B-1----:R-:W-:-:S05]  /*4e80*/  IMAD.WIDE.U32 R24, R6, 0x8, R16 ;  /* 0x0000000806187825 */ /* 0x002fca00078e0010 */
[----:B------:R-:W2:Y:S01]  /*4e90*/  LDG.E.64 R6, desc[UR6][R24.64] ;  /* 0x0000000618067981 */ /* 0x000ea2000c1e1b00 */
[----:B------:R-:W-:Y:S01]  /*4ea0*/  MOV R12, R38 ;  /* 0x00000026000c7202 */ /* 0x000fe20000000f00 */
        /* <DEDUP_REMOVED lines=9> */
.L_x_741:
        /* <DEDUP_REMOVED lines=35> */
.L_x_769:
[----:B------:R-:W-:Y:S01]  /*5170*/  MOV R29, R15 ;  /* 0x0000000f001d7202 */ /* 0x000fe20000000f00 */
[----:B------:R-:W-:Y:S01]  /*5180*/  IMAD.MOV.U32 R26, RZ, RZ, R14 ;  /* 0x000000ffff1a7224 */ /* 0x000fe200078e000e */
[----:B------:R-:W-:Y:S02]  /*5190*/  MOV R13, R16 ;  /* 0x00000010000d7202 */ /* 0x000fe40000000f00 */
[----:B------:R-:W-:Y:S02]  /*51a0*/  MOV R12, R17 ;  /* 0x00000011000c7202 */ /* 0x000fe40000000f00 */
[----:B------:R-:W-:-:S07]  /*51b0*/  MOV R11, 0x51d0 ;  /* 0x000051d0000b7802 */ /* 0x000fce0000000f00 */
[----:B------:R-:W-:Y:S05]  /*51c0*/  CALL.REL.NOINC `($__internal_16_$__cuda_sm20_div_s64) ;  /* 0x00000018009c7944 */ /* 0x000fea0003c00000 */
[----:B------:R-:W-:Y:S02]  /*51d0*/  IADD3 R19, P0, PT, RZ, -R24, RZ ;  /* 0x80000018ff137210 */ /* 0x000fe40007f1e0ff */
[----:B------:R-:W-:Y:S02]  /*51e0*/  MOV R10, R15 ;  /* 0x0000000f000a7202 */ /* 0x000fe40000000f00 */
[----:B------:R-:W-:Y:S01]  /*51f0*/  MOV R11, R14 ;  /* 0x0000000e000b7202 */ /* 0x000fe20000000f00 */
[----:B------:R-:W-:Y:S01]  /*5200*/  IMAD.X R13, RZ, RZ, ~R25, P0 ;  /* 0x000000ffff0d7224 */ /* 0x000fe200000e0e19 */
[----:B------:R-:W-:-:S03]  /*5210*/  MOV R18, R24 ;  /* 0x0000001800127202 */ /* 0x000fc60000000f00 */
[----:B------:R-:W-:Y:S02]  /*5220*/  IMAD R13, R13, R16, RZ ;  /* 0x000000100d0d7224 */ /* 0x000fe400078e02ff */
[----:B------:R-:W-:-:S04]  /*5230*/  IMAD.WIDE.U32 R10, R16, R19, R10 ;  /* 0x00000013100a7225 */ /* 0x000fc800078e000a */
[----:B------:R-:W-:Y:S02]  /*5240*/  IMAD R13, R17, R19, R13 ;  /* 0x00000013110d7224 */ /* 0x000fe400078e020d */
[----:B------:R-:W-:Y:S02]  /*5250*/  IMAD.MOV.U32 R15, RZ, RZ, R10 ;  /* 0x000000ffff0f7224 */ /* 0x000fe400078e000a */
[----:B------:R-:W-:Y:S01]  /*5260*/  IMAD.MOV.U32 R19, RZ, RZ, R25 ;  /* 0x000000ffff137224 */ /* 0x000fe200078e0019 */
[----:B------:R-:W-:-:S07]  /*5270*/  IADD3 R10, PT, PT, R11, R13, RZ ;  /* 0x0000000d0b0a7210 */ /* 0x000fce0007ffe0ff */
.L_x_770:
[----:B------:R-:W-:Y:S05]  /*5280*/  BSYNC.RECONVERGENT B1 ;  /* 0x0000000000017941 */ /* 0x000fea0003800200 */
.L_x_768:
        /* <DEDUP_REMOVED lines=41> */
.L_x_772:
[----:B------:R-:W-:Y:S01]  /*5520*/  MOV R29, R18 ;  /* 0x00000012001d7202 */ /* 0x000fe20000000f00 */
[----:B------:R-:W-:Y:S01]  /*5530*/  IMAD.MOV.U32 R13, RZ, RZ, R16 ;  /* 0x000000ffff0d7224 */ /* 0x000fe200078e0010 */
[----:B------:R-:W-:Y:S02]  /*5540*/  MOV R26, R19 ;  /* 0x00000013001a7202 */ /* 0x000fe40000000f00 */
[----:B------:R-:W-:Y:S02]  /*5550*/  MOV R12, R17 ;  /* 0x00000011000c7202 */ /* 0x000fe40000000f00 */
[----:B------:R-:W-:-:S07]  /*5560*/  MOV R11, 0x5580 ;  /* 0x00005580000b7802 */ /* 0x000fce0000000f00 */
[----:B------:R-:W-:Y:S05]  /*5570*/  CALL.REL.NOINC `($__internal_16_$__cuda_sm20_div_s64) ;  /* 0x0000001400b07944 */ /* 0x000fea0003c00000 */
        /* <DEDUP_REMOVED lines=11> */
.L_x_773:
[----:B------:R-:W-:Y:S05]  /*5630*/  BSYNC.RECONVERGENT B1 ;  /* 0x0000000000017941 */ /* 0x000fea0003800200 */
.L_x_771:
        /* <DEDUP_REMOVED lines=40> */
.L_x_775:
        /* <DEDUP_REMOVED lines=17> */
.L_x_776:
[----:B------:R-:W-:Y:S05]  /*59d0*/  BSYNC.RECONVERGENT B1 ;  /* 0x0000000000017941 */ /* 0x000fea0003800200 */
.L_x_774:
        /* <DEDUP_REMOVED lines=39> */
.L_x_778:
[----:B------:R-:W-:Y:S01]  /*5c50*/  MOV R29, R18 ;  /* 0x00000012001d7202 */ /* 0x000fe20000000f00 */
[----:B------:R-:W-:Y:S01]  /*5c60*/  IMAD.MOV.U32 R26, RZ, RZ, R19 ;  /* 0x000000ffff1a7224 */ /* 0x000fe200078e0013 */
[----:B------:R-:W-:Y:S02]  /*5c70*/  MOV R13, R20 ;  /* 0x00000014000d7202 */ /* 0x000fe40000000f00 */
[----:B------:R-:W-:Y:S02]  /*5c80*/  MOV R12, R21 ;  /* 0x00000015000c7202 */ /* 0x000fe40000000f00 */
[----:B------:R-:W-:-:S07]  /*5c90*/  MOV R11, 0x5cb0 ;  /* 0x00005cb0000b7802 */ /* 0x000fce0000000f00 */
[----:B------:R-:W-:Y:S05]  /*5ca0*/  CALL.REL.NOINC `($__internal_16_$__cuda_sm20_div_s64) ;  /* 0x0000000c00e47944 */ /* 0x000fea0003c00000 */
        /* <DEDUP_REMOVED lines=11> */
.L_x_779:
[----:B------:R-:W-:Y:S05]  /*5d60*/  BSYNC.RECONVERGENT B1 ;  /* 0x0000000000017941 */ /* 0x000fea0003800200 */
.L_x_777:
        /* <DEDUP_REMOVED lines=10> */
.L_x_767:
        /* <DEDUP_REMOVED lines=34> */
.L_x_782:
        /* <DEDUP_REMOVED lines=17> */
.L_x_783:
[----:B------:R-:W-:Y:S05]  /*6140*/  BSYNC.RECONVERGENT B1 ;  /* 0x0000000000017941 */ /* 0x000fea0003800200 */
.L_x_781:
        /* <DEDUP_REMOVED lines=41> */
.L_x_785:
        /* <DEDUP_REMOVED lines=17> */
.L_x_786:
[----:B------:R-:W-:Y:S05]  /*64f0*/  BSYNC.RECONVERGENT B1 ;  /* 0x0000000000017941 */ /* 0x000fea0003800200 */
.L_x_784:
        /* <DEDUP_REMOVED lines=10> */
.L_x_780:
        /* <DEDUP_REMOVED lines=31> */
.L_x_788:
[----:B------:R-:W-:Y:S01]  /*6790*/  MOV R21, R10 ;  /* 0x0000000a00157202 */ /* 0x000fe20000000f00 */
[----:B------:R-:W-:Y:S01]  /*67a0*/  IMAD.MOV.U32 R20, RZ, RZ, R15 ;  /* 0x000000ffff147224 */ /* 0x000fe200078e000f */
[----:B------:R-:W-:Y:S02]  /*67b0*/  MOV R22, R11 ;  /* 0x0000000b00167202 */ /* 0x000fe40000000f00 */
[----:B------:R-:W-:Y:S02]  /*67c0*/  MOV R24, R14 ;  /* 0x0000000e00187202 */ /* 0x000fe40000000f00 */
[----:B------:R-:W-:-:S07]  /*67d0*/  MOV R23, 0x67f0 ;  /* 0x000067f000177802 */ /* 0x000fce0000000f00 */
[----:B------:R-:W-:Y:S05]  /*67e0*/  CALL.REL.NOINC `($__internal_17_$__cuda_sm20_rem_s64) ;  /* 0x0000000800647944 */ /* 0x000fea0003c00000 */
[----:B------:R-:W-:Y:S01]  /*67f0*/  MOV R10, R12 ;  /* 0x0000000c000a7202 */ /* 0x000fe20000000f00 */
[----:B------:R-:W-:-:S07]  /*6800*/  IMAD.MOV.U32 R11, RZ, RZ, R13 ;  /* 0x000000ffff0b7224 */ /* 0x000fce00078e000d */
.L_x_789:
[----:B------:R-:W-:Y:S05]  /*6810*/  BSYNC.RECONVERGENT B1 ;  /* 0x0000000000017941 */ /* 0x000fea0003800200 */
.L_x_787:
        /* <DEDUP_REMOVED lines=10> */
.L_x_740:
[----:B------:R-:W0:Y:S02]  /*68c0*/  LDCU.64 UR4, c[0x0][0x388] ;  /* 0x00007100ff0477ac */ /* 0x000e240008000a00 */
[----:B0-----:R-:W-:-:S04]  /*68d0*/  LEA R8, P0, R7, UR4, 0x2 ;  /* 0x0000000407087c11 */ /* 0x001fc8000f8010ff */
[----:B------:R-:W-:-:S05]  /*68e0*/  LEA.HI.X R9, R7, UR5, R6, 0x2, P0 ;  /* 0x0000000507097c11 */ /* 0x000fca00080f1406 */
[----:B------:R-:W2:Y:S04]  /*68f0*/  LDG.E R8, desc[UR6][R8.64] ;  /* 0x0000000608087981 */ /* 0x000ea8000c1e1900 */
[----:B--2---:R0:W-:Y:S02]  /*6900*/  STS [R3], R8 ;  /* 0x0000000803007388 */ /* 0x0041e40000000800 */
.L_x_739:
[----:B------:R-:W-:Y:S05]  /*6910*/  BSYNC.RECONVERGENT B0 ;  /* 0x0000000000007941 */ /* 0x000fea0003800200 */
.L_x_691:
[----:B------:R-:W-:Y:S01]  /*6920*/  BAR.SYNC.DEFER_BLOCKING 0x0 ;  /* 0x0000000000007b1d */ /* 0x000fe20000010000 */
[----:B------:R-:W-:Y:S02]  /*6930*/  ISETP.GE.U32.AND P0, PT, R4, 0x42, PT ;  /* 0x000000420400780c */ /* 0x000fe40003f06070 */
[----:B------:R-:W-:-:S11]  /*6940*/  ISETP.GT.U32.AND P1, PT, R2, 0x1f, PT ;  /* 0x0000001f0200780c */ /* 0x000fd60003f24070 */
[----:B------:R-:W-:Y:S05]  /*6950*/  @!P0 BRA `(.L_x_790) ;  /* 0x00000000002c8947 */ /* 0x000fea0003800000 */
.L_x_791:
[----:B------:R-:W-:-:S04]  /*6960*/  SHF.R.U32.HI R7, RZ, 0x1, R4 ;  /* 0x00000001ff077819 */ /* 0x000fc80000011604 */
[----:B------:R-:W-:-:S13]  /*6970*/  ISETP.GE.U32.AND P0, PT, R2, R7, PT ;  /* 0x000000070200720c */ /* 0x000fda0003f06070 */
[----:B-1----:R-:W-:Y:S01]  /*6980*/  @!P0 LEA R6, R7, R3, 0x2 ;  /* 0x0000000307068211 */ /* 0x002fe200078e10ff */
[----:B------:R-:W-:Y:S05]  /*6990*/  @!P0 LDS R5, [R3] ;  /* 0x0000000003058984 */ /* 0x000fea0000000800 */
[----:B------:R-:W0:Y:S02]  /*69a0*/  @!P0 LDS R6, [R6] ;  /* 0x0000000006068984 */ /* 0x000e240000000800 */
[----:B0-----:R-:W-:-:S05]  /*69b0*/  @!P0 FADD R8, |R5|, |R6| ;  /* 0x4000000605088221 */ /* 0x001fca0000000200 */
[----:B------:R2:W-:Y:S01]  /*69c0*/  @!P0 STS [R3], R8 ;  /* 0x0000000803008388 */ /* 0x0005e20000000800 */
[----:B------:R-:W-:Y:S01]  /*69d0*/  BAR.SYNC.DEFER_BLOCKING 0x0 ;  /* 0x0000000000007b1d */ /* 0x000fe20000010000 */
[----:B------:R-:W-:Y:S01]  /*69e0*/  ISETP.GT.U32.AND P0, PT, R4, 0x83, PT ;  /* 0x000000830400780c */ /* 0x000fe20003f04070 */
[----:B------:R-:W-:-:S12]  /*69f0*/  IMAD.MOV.U32 R4, RZ, RZ, R7 ;  /* 0x000000ffff047224 */ /* 0x000fd800078e0007 */
[----:B--2---:R-:W-:Y:S05]  /*6a00*/  @P0 BRA `(.L_x_791) ;  /* 0xfffffffc00d40947 */ /* 0x004fea000383ffff */
.L_x_790:
[----:B------:R-:W-:Y:S05]  /*6a10*/  @P1 EXIT ;  /* 0x000000000000194d */ /* 0x000fea0003800000 */
[----:B------:R-:W-:Y:S01]  /*6a20*/  LDS R4, [R3] ;  /* 0x0000000003047984 */ /* 0x000fe20000000800 */
[----:B------:R-:W-:-:S03]  /*6a30*/  ISETP.NE.AND P0, PT, R2, RZ, PT ;  /* 0x000000ff0200720c */ /* 0x000fc60003f05270 */
[----:B------:R-:W2:Y:S02]  /*6a40*/  LDS R5, [R3+0x80] ;  /* 0x0000800003057984 */ /* 0x000ea40000000800 */
[----:B--2---:R-:W-:-:S05]  /*6a50*/  FADD R4, |R4|, |R5| ;  /* 0x4000000504047221 */ /* 0x004fca0000000200 */
[----:B------:R-:W-:Y:S04]  /*6a60*/  STS [R3], R4 ;  /* 0x0000000403007388 */ /* 0x000fe80000000800 */
[----:B------:R-:W-:Y:S04]  /*6a70*/  LDS R5, [R3] ;  /* 0x0000000003057984 */ /* 0x000fe80000000800 */
[----:B-1----:R-:W1:Y:S02]  /*6a80*/  LDS R6, [R3+0x40] ;  /* 0x0000400003067984 */ /* 0x002e640000000800 */
[----:B-1----:R-:W-:-:S05]  /*6a90*/  FADD R6, |R5|, |R6| ;  /* 0x4000000605067221 */ /* 0x002fca0000000200 */
[----:B------:R-:W-:Y:S04]  /*6aa0*/  STS [R3], R6 ;  /* 0x0000000603007388 */ /* 0x000fe80000000800 */
[----:B------:R-:W-:Y:S04]  /*6ab0*/  LDS R5, [R3] ;  /* 0x0000000003057984 */ /* 0x000fe80000000800 */
[----:B0-----:R-:W0:Y:S02]  /*6ac0*/  LDS R8, [R3+0x20] ;  /* 0x0000200003087984 */ /* 0x001e240000000800 */
        /* <DEDUP_REMOVED lines=16> */
[----:B------:R-:W-:-:S07]  /*6bd0*/  UMOV UR4, 0x400 ;  /* 0x0000040000047882 */ /* 0x000fce0000000000 */
[----:B0-----:R-:W0:Y:S01]  /*6be0*/  LDC.64 R2, c[0x0][0x380] ;  /* 0x0000e000ff027b82 */ /* 0x001e220000000a00 */
[----:B-1----:R-:W-:Y:S01]  /*6bf0*/  ULEA UR4, UR5, UR4, 0x18 ;  /* 0x0000000405047291 */ /* 0x002fe2000f8ec0ff */
[----:B0-----:R-:W-:-:S08]  /*6c00*/  IMAD.WIDE.U32 R2, R0, 0x4, R2 ;  /* 0x0000000400027825 */ /* 0x001fd000078e0002 */
[----:B------:R-:W0:Y:S04]  /*6c10*/  LDS R5, [UR4] ;  /* 0x00000004ff057984 */ /* 0x000e280008000800 */
[----:B0-----:R-:W-:Y:S01]  /*6c20*/  STG.E desc[UR6][R2.64], R5 ;  /* 0x0000000502007986 */ /* 0x001fe2000c101906 */
[----:B------:R-:W-:Y:S05]  /*6c30*/  EXIT ;  /* 0x000000000000794d */ /* 0x000fea0003800000 */
        .weak           $__internal_16_$__cuda_sm20_div_s64
        .type           $__internal_16_$__cuda_sm20_div_s64,@function
        .size           $__internal_16_$__cuda_sm20_div_s64,($__internal_17_$__cuda_sm20_rem_s64 - $__internal_16_$__cuda_sm20_div_s64)
$__internal_16_$__cuda_sm20_div_s64:
        /* <DEDUP_REMOVED lines=83> */
[----:B------:R-:W-:Y:S05]  /*7170*/  RET.REL.NODEC R12 `(uncontiguous_reduce_f32) ;  /* 0xffffff8c0ca07950 */ /* 0x000fea0003c3ffff */
        .weak           $__internal_17_$__cuda_sm20_rem_s64
        .type           $__internal_17_$__cuda_sm20_rem_s64,@function
        .size           $__internal_17_$__cuda_sm20_rem_s64,(.L_x_3194 - $__internal_17_$__cuda_sm20_rem_s64)
$__internal_17_$__cuda_sm20_rem_s64:
        /* <DEDUP_REMOVED lines=77> */
[----:B------:R-:W-:Y:S06]  /*7650*/  RET.REL.NODEC R10 `(uncontiguous_reduce_f32) ;  /* 0xffffff880a687950 */ /* 0x000fec0003c3ffff */
.L_x_792:
        /* <DEDUP_REMOVED lines=10> */
.L_x_3194:


//--------------------- .text.contiguous_reduce_f32 --------------------------
	.section	.text.contiguous_reduce_f32,"ax",@progbits
	.align	128
        .global         contiguous_reduce_f32
        .type           contiguous_reduce_f32,@function
        .size           contiguous_reduce_f32,(.L_x_3266 - contiguous_reduce_f32)
        .other          contiguous_reduce_f32,@"STO_CUDA_ENTRY STV_DEFAULT"
contiguous_reduce_f32:
.text.contiguous_reduce_f32:
        /* <DEDUP_REMOVED lines=15> */
[----:B-1----:R-:W-:-:S05]  /*00f0*/  @!P0 IMAD.WIDE.U32 R4, R9, 0x4, R4 ;  /* 0x0000000409048825 */ /* 0x002fca00078e0004 */
[----:B---3--:R-:W2:Y:S04]  /*0100*/  @!P0 LDG.E R7, desc[UR6][R6.64] ;  /* 0x0000000606078981 */ /* 0x008ea8000c1e1900 */
[----:B------:R-:W2:Y:S01]  /*0110*/  @!P0 LDG.E R4, desc[UR6][R4.64] ;  /* 0x0000000604048981 */ /* 0x000ea2000c1e1900 */
[----:B------:R-:W0:Y:S01]  /*0120*/  S2UR UR5, SR_CgaCtaId ;  /* 0x00000000000579c3 */ /* 0x000e220000008800 */
[----:B------:R-:W-:Y:S02]  /*0130*/  UMOV UR4, 0x400 ;  /* 0x0000040000047882 */ /* 0x000fe40000000000 */
[----:B0-----:R-:W-:-:S06]  /*0140*/  ULEA UR4, UR5, UR4, 0x18 ;  /* 0x0000000405047291 */ /* 0x001fcc000f8ec0ff */
[----:B------:R-:W-:-:S05]  /*0150*/  LEA R3, R2, UR4, 0x2 ;  /* 0x0000000402037c11 */ /* 0x000fca000f8e10ff */
[----:B------:R0:W-:Y:S01]  /*0160*/  STS [R3], RZ ;  /* 0x000000ff03007388 */ /* 0x0001e20000000800 */
[----:B------:R-:W-:Y:S01]  /*0170*/  MOV R8, UR8 ;  /* 0x0000000800087c02 */ /* 0x000fe20008000f00 */
[----:B------:R-:W-:Y:S01]  /*0180*/  BSSY.RECONVERGENT B0, `(.L_x_793) ;  /* 0x000000e000007945 */ /* 0x000fe20003800200 */
[----:B------:R-:W-:Y:S02]  /*0190*/  ISETP.GT.U32.AND P1, PT, R2, 0x1f, PT ;  /* 0x0000001f0200780c */ /* 0x000fe40003f24070 */
[----:B------:R-:W-:Y:S01]  /*01a0*/  ISETP.GE.U32.AND P2, PT, R8, 0x42, PT ;  /* 0x000000420800780c */ /* 0x000fe20003f46070 */
[----:B--2---:R-:W-:-:S05]  /*01b0*/  @!P0 FADD R10, |R4|, |R7| ;  /* 0x40000007040a8221 */ /* 0x004fca0000000200 */
[----:B------:R0:W-:Y:S01]  /*01c0*/  @!P0 STS [R3], R10 ;  /* 0x0000000a03008388 */ /* 0x0001e20000000800 */
[----:B------:R-:W-:Y:S06]  /*01d0*/  @!P0 BRA `(.L_x_794) ;  /* 0x0000000000208947 */ /* 0x000fec0003800000 */
[----:B------:R-:W-:-:S04]  /*01e0*/  ISETP.GE.U32.AND P0, PT, R9, UR10, PT ;  /* 0x0000000a09007c0c */ /* 0x000fc8000bf06070 */
[----:B------:R-:W-:-:S13]  /*01f0*/  ISETP.GE.U32.AND.EX P0, PT, RZ, UR11, PT, P0 ;  /* 0x0000000bff007c0c */ /* 0x000fda000bf06100 */
[----:B------:R-:W-:Y:S05]  /*0200*/  @P0 BRA `(.L_x_794) ;  /* 0x0000000000140947 */ /* 0x000fea0003800000 */
[----:B------:R-:W1:Y:S02]  /*0210*/  LDCU.64 UR4, c[0x0][0x388] ;  /* 0x00007100ff0477ac */ /* 0x000e640008000a00 */
[----:B-1----:R-:W-:-:S04]  /*0220*/  LEA R4, P0, R9, UR4, 0x2 ;  /* 0x0000000409047c11 */ /* 0x002fc8000f8010ff */
[----:B------:R-:W-:-:S05]  /*0230*/  LEA.HI.X R5, R9, UR5, RZ, 0x2, P0 ;  /* 0x0000000509057c11 */ /* 0x000fca00080f14ff */
[----:B------:R-:W2:Y:S04]  /*0240*/  LDG.E R4, desc[UR6][R4.64] ;  /* 0x0000000604047981 */ /* 0x000ea8000c1e1900 */
[----:B--2---:R1:W-:Y:S02]  /*0250*/  STS [R3], R4 ;  /* 0x0000000403007388 */ /* 0x0043e40000000800 */
.L_x_794:
[----:B------:R-:W-:Y:S05]  /*0260*/  BSYNC.RECONVERGENT B0 ;  /* 0x0000000000007941 */ /* 0x000fea0003800200 */
.L_x_793:
[----:B------:R-:W-:Y:S06]  /*0270*/  BAR.SYNC.DEFER_BLOCKING 0x0 ;  /* 0x0000000000007b1d */ /* 0x000fec0000010000 */
[----:B------:R-:W-:Y:S05]  /*0280*/  @!P2 BRA `(.L_x_795) ;  /* 0x00000000002ca947 */ /* 0x000fea0003800000 */
.L_x_796:
[----:B------:R-:W-:-:S04]  /*0290*/  SHF.R.U32.HI R6, RZ, 0x1, R8 ;  /* 0x00000001ff067819 */ /* 0x000fc80000011608 */
[----:B------:R-:W-:-:S13]  /*02a0*/  ISETP.GE.U32.AND P0, PT, R2, R6, PT ;  /* 0x000000060200720c */ /* 0x000fda0003f06070 */
[----:B------:R-:W-:Y:S01]  /*02b0*/  @!P0 IMAD R5, R6, 0x4, R3 ;  /* 0x0000000406058824 */ /* 0x000fe200078e0203 */
[----:B-1----:R-:W-:Y:S05]  /*02c0*/  @!P0 LDS R4, [R3] ;  /* 0x0000000003048984 */ /* 0x002fea0000000800 */
[----:B------:R-:W1:Y:S02]  /*02d0*/  @!P0 LDS R5, [R5] ;  /* 0x0000000005058984 */ /* 0x000e640000000800 */
[----:B-1----:R-:W-:-:S05]  /*02e0*/  @!P0 FADD R4, |R4|, |R5| ;  /* 0x4000000504048221 */ /* 0x002fca0000000200 */
[----:B------:R2:W-:Y:S01]  /*02f0*/  @!P0 STS [R3], R4 ;  /* 0x0000000403008388 */ /* 0x0005e20000000800 */
[----:B------:R-:W-:Y:S01]  /*0300*/  BAR.SYNC.DEFER_BLOCKING 0x0 ;  /* 0x0000000000007b1d */ /* 0x000fe20000010000 */
[----:B------:R-:W-:Y:S02]  /*0310*/  ISETP.GT.U32.AND P0, PT, R8, 0x83, PT ;  /* 0x000000830800780c */ /* 0x000fe40003f04070 */
[----:B------:R-:W-:-:S11]  /*0320*/  MOV R8, R6 ;  /* 0x0000000600087202 */ /* 0x000fd60000000f00 */
[----:B--2---:R-:W-:Y:S05]  /*0330*/  @P0 BRA `(.L_x_796) ;  /* 0xfffffffc00d40947 */ /* 0x004fea000383ffff */
.L_x_795:
[----:B------:R-:W-:Y:S05]  /*0340*/  @P1 EXIT ;  /* 0x000000000000194d */ /* 0x000fea0003800000 */
[----:B-1----:R-:W-:Y:S01]  /*0350*/  LDS R4, [R3] ;  /* 0x0000000003047984 */ /* 0x002fe20000000800 */
[----:B------:R-:W-:-:S03]  /*0360*/  ISETP.NE.AND P0, PT, R2, RZ, PT ;  /* 0x000000ff0200720c */ /* 0x000fc60003f05270 */
[----:B------:R-:W1:Y:S02]  /*0370*/  LDS R5, [R3+0x80] ;  /* 0x0000800003057984 */ /* 0x000e640000000800 */
[----:B-1----:R-:W-:-:S05]  /*0380*/  FADD R4, |R4|, |R5| ;  /* 0x4000000504047221 */ /* 0x002fca0000000200 */
[----:B------:R-:W-:Y:S04]  /*0390*/  STS [R3], R4 ;  /* 0x0000000403007388 */ /* 0x000fe80000000800 */
[----:B------:R-:W-:Y:S04]  /*03a0*/  LDS R5, [R3] ;  /* 0x0000000003057984 */ /* 0x000fe80000000800 */
        /* <DEDUP_REMOVED lines=28> */
.L_x_797:
        /* <DEDUP_REMOVED lines=9> */
.L_x_3266:


//--------------------- .text.contiguous_reduce33_u64 --------------------------
	.section	.text.contiguous_reduce33_u64,"ax",@progbits
	.align	128
        .global         contiguous_reduce33_u64
        .type           contiguous_reduce33_u64,@function
        .size           contiguous_reduce33_u64,(.L_x_3267 - contiguous_reduce33_u64)
        .other          contiguous_reduce33_u64,@"STO_CUDA_ENTRY STV_DEFAULT"
contiguous_reduce33_u64:
.text.contiguous_reduce33_u64:
        /* <DEDUP_REMOVED lines=35> */
[----:B------:R-:W-:Y:S01]  /*0230*/  LEA R19, R13, UR4, 0x3 ;  /* 0x000000040d137c11 */ /* 0x000fe2000f8e18ff */
[C---:B------:R-:W-:Y:S02]  /*0240*/  VIADD R0, R15.reuse, 0xfffffffe ;  /* 0xfffffffe0f007836 */ /* 0x040fe40000000000 */
[----:B------:R-:W-:Y:S02]  /*0250*/  VIADD R20, R15, 0xffffffff ;  /* 0xffffffff0f147836 */ /* 0x000fe40000000000 */
[----:B--2---:R2:W3:Y:S01]  /*0260*/  LDS.64 R10, [R19] ;  /* 0x00000000130a7984 */ /* 0x0044e20000000a00 */
[----:B------:R-:W-:Y:S01]  /*0270*/  ISETP.GE.U32.AND P0, PT, R0, 0x7, PT ;  /* 0x000000070000780c */ /* 0x000fe20003f06070 */
[----:B------:R-:W-:Y:S01]  /*0280*/  IMAD.MOV.U32 R18, RZ, RZ, 0x1 ;  /* 0x00000001ff127424 */ /* 0x000fe200078e00ff */
[----:B------:R-:W-:-:S11]  /*0290*/  LOP3.LUT R21, R20, 0x7, RZ, 0xc0, !PT ;  /* 0x0000000714157812 */ /* 0x000fd600078ec0ff */
[----:B------:R-:W-:Y:S05]  /*02a0*/  @!P0 BRA `(.L_x_799) ;  /* 0x00000000009c8947 */ /* 0x000fea0003800000 */
[----:B------:R-:W-:Y:S01]  /*02b0*/  USHF.L.U32 UR5, UR8, 0x3, URZ ;  /* 0x0000000308057899 */ /* 0x000fe200080006ff */
[----:B------:R-:W-:Y:S01]  /*02c0*/  LOP3.LUT R22, R20, 0xfffffff8, RZ, 0xc0, !PT ;  /* 0xfffffff814167812 */ /* 0x000fe200078ec0ff */
[----:B------:R-:W-:Y:S02]  /*02d0*/  IMAD.MOV.U32 R23, RZ, RZ, 0x1 ;  /* 0x00000001ff177424 */ /* 0x000fe400078e00ff */
[----:B------:R-:W-:Y:S02]  /*02e0*/  IMAD.MOV.U32 R18, RZ, RZ, RZ ;  /* 0x000000ffff127224 */ /* 0x000fe400078e00ff */
[----:B------:R-:W-:Y:S01]  /*02f0*/  LEA R0, R13, UR5, 0x3 ;  /* 0x000000050d007c11 */ /* 0x000fe2000f8e18ff */
[----:B------:R-:W-:-:S04]  /*0300*/  IMAD.MOV R22, RZ, RZ, -R22 ;  /* 0x000000ffff167224 */ /* 0x000fc800078e0a16 */
[----:B------:R-:W-:-:S07]  /*0310*/  VIADD R0, R0, UR4 ;  /* 0x0000000400007c36 */ /* 0x000fce0008000000 */
.L_x_800:
[C---:B-1----:R-:W-:Y:S01]  /*0320*/  IMAD R6, R23.reuse, UR8, RZ ;  /* 0x0000000817067c24 */ /* 0x042fe2000f8e02ff */
[----:B------:R1:W-:Y:S01]  /*0330*/  LDS.64 R12, [R0] ;  /* 0x00000000000c7984 */ /* 0x0003e20000000a00 */
[----:B------:R-:W1:Y:S01]  /*0340*/  LDC R29, c[0x0][0x360] ;  /* 0x0000d800ff1d7b82 */ /* 0x000e620000000800 */
[----:B------:R-:W-:Y:S01]  /*0350*/  VIADD R22, R22, 0x8 ;  /* 0x0000000816167836 */ /* 0x000fe20000000000 */
[----:B------:R-:W-:Y:S01]  /*0360*/  IADD3 R23, PT, PT, R23, 0x8, RZ ;  /* 0x0000000817177810 */ /* 0x000fe20007ffe0ff */
[----:B------:R-:W-:Y:S02]  /*0370*/  IMAD R16, R6, 0x8, R19 ;  /* 0x0000000806107824 */ /* 0x000fe400078e0213 */
[----:B------:R-:W-:Y:S02]  /*0380*/  VIADD R18, R18, 0x8 ;  /* 0x0000000812127836 */ /* 0x000fe40000000000 */
[----:B------:R-:W-:Y:S01]  /*0390*/  VIADD R6, R16, UR5 ;  /* 0x0000000510067c36 */ /* 0x000fe20008000000 */
[----:B------:R-:W3:Y:S03]  /*03a0*/  LDS.64 R14, [R16+UR5] ;  /* 0x00000005100e7984 */ /* 0x000ee60008000a00 */
[----:B------:R-:W-:-:S02]  /*03b0*/  VIADD R8, R6, UR5 ;  /* 0x0000000506087c36 */ /* 0x000fc40008000000 */
[----:B------:R-:W-:Y:S03]  /*03c0*/  LDS.64 R6, [R6+UR5] ;  /* 0x0000000506067984 */ /* 0x000fe60008000a00 */
[----:B------:R-:W-:Y:S02]  /*03d0*/  IADD3 R26, PT, PT, R8, UR5, RZ ;  /* 0x00000005081a7c10 */ /* 0x000fe4000fffe0ff */
[----:B0-----:R-:W0:Y:S03]  /*03e0*/  LDS.64 R8, [R8+UR5] ;  /* 0x0000000508087984 */ /* 0x001e260008000a00 */
[----:B------:R-:W-:Y:S02]  /*03f0*/  VIADD R17, R26, UR5 ;  /* 0x000000051a117c36 */ /* 0x000fe40008000000 */
[----:B-1----:R-:W-:-:S02]  /*0400*/  IMAD R0, R29, 0x40, R0 ;  /* 0x000000401d007824 */ /* 0x002fc400078e0200 */
[----:B------:R-:W-:Y:S02]  /*0410*/  VIADD R24, R17, UR5 ;  /* 0x0000000511187c36 */ /* 0x000fe40008000000 */
[----:B------:R-:W-:Y:S01]  /*0420*/  LDS.64 R16, [R17+UR5] ;  /* 0x0000000511107984 */ /* 0x000fe20008000a00 */
[----:B---3--:R-:W-:Y:S01]  /*0430*/  IADD3 R25, P0, P1, R14, R12, R10 ;  /* 0x0000000c0e197210 */ /* 0x008fe2000791e00a */
[----:B------:R-:W-:-:S03]  /*0440*/  VIADD R12, R24, UR5 ;  /* 0x00000005180c7c36 */ /* 0x000fc60008000000 */
[----:B------:R-:W-:Y:S02]  /*0450*/  IADD3.X R27, PT, PT, R15, R13, R11, P0, P1 ;  /* 0x0000000d0f1b7210 */ /* 0x000fe400007e240b */
[----:B------:R-:W1:Y:S04]  /*0460*/  LDS.64 R14, [R26+UR5] ;  /* 0x000000051a0e7984 */ /* 0x000e680008000a00 */
[----:B------:R-:W-:Y:S01]  /*0470*/  LDS.64 R10, [R24+UR5] ;  /* 0x00000005180a7984 */ /* 0x000fe20008000a00 */
[----:B0-----:R-:W-:-:S03]  /*0480*/  IADD3 R25, P0, P1, R8, R6, R25 ;  /* 0x0000000608197210 */ /* 0x001fc6000791e019 */
[----:B------:R-:W0:Y:S01]  /*0490*/  LDS.64 R12, [R12+UR5] ;  /* 0x000000050c0c7984 */ /* 0x000e220008000a00 */
[----:B------:R-:W-:Y:S02]  /*04a0*/  IADD3.X R27, PT, PT, R9, R7, R27, P0, P1 ;  /* 0x00000007091b7210 */ /* 0x000fe400007e241b */
[----:B-1----:R-:W-:-:S04]  /*04b0*/  IADD3 R7, P0, P1, R16, R14, R25 ;  /* 0x0000000e10077210 */ /* 0x002fc8000791e019 */
[----:B------:R-:W-:Y:S02]  /*04c0*/  IADD3.X R15, PT, PT, R17, R15, R27, P0, P1 ;  /* 0x0000000f110f7210 */ /* 0x000fe400007e241b */
[----:B------:R-:W-:Y:S02]  /*04d0*/  ISETP.NE.AND P0, PT, R22, RZ, PT ;  /* 0x000000ff1600720c */ /* 0x000fe40003f05270 */
[----:B0-----:R-:W-:-:S04]  /*04e0*/  IADD3 R10, P1, P2, R12, R10, R7 ;  /* 0x0000000a0c0a7210 */ /* 0x001fc80007a3e007 */
[----:B------:R-:W-:-:S07]  /*04f0*/  IADD3.X R11, PT, PT, R13, R11, R15, P1, P2 ;  /* 0x0000000b0d0b7210 */ /* 0x000fce0000fe440f */
[----:B------:R-:W-:Y:S05]  /*0500*/  @P0 BRA `(.L_x_800) ;  /* 0xfffffffc00840947 */ /* 0x000fea000383ffff */
[----:B------:R-:W-:-:S07]  /*0510*/  VIADD R18, R18, 0x1 ;  /* 0x0000000112127836 */ /* 0x000fce0000000000 */
.L_x_799:
[----:B------:R-:W-:-:S13]  /*0520*/  ISETP.NE.AND P0, PT, R21, RZ, PT ;  /* 0x000000ff1500720c */ /* 0x000fda0003f05270 */
[----:B------:R-:W-:Y:S05]  /*0530*/  @!P0 BRA `(.L_x_801) ;  /* 0x0000000000988947 */ /* 0x000fea0003800000 */
[----:B------:R-:W-:Y:S02]  /*0540*/  ISETP.GE.U32.AND P1, PT, R21, 0x4, PT ;  /* 0x000000041500780c */ /* 0x000fe40003f26070 */
[----:B------:R-:W-:-:S04]  /*0550*/  LOP3.LUT R16, R20, 0x3, RZ, 0xc0, !PT ;  /* 0x0000000314107812 */ /* 0x000fc800078ec0ff */
[----:B------:R-:W-:-:S07]  /*0560*/  ISETP.NE.AND P0, PT, R16, RZ, PT ;  /* 0x000000ff1000720c */ /* 0x000fce0003f05270 */
[----:B------:R-:W-:Y:S06]  /*0570*/  @!P1 BRA `(.L_x_802) ;  /* 0x00000000003c9947 */ /* 0x000fec0003800000 */
[----:B01----:R-:W0:Y:S01]  /*0580*/  LDC R9, c[0x0][0x360] ;  /* 0x0000d800ff097b82 */ /* 0x003e220000000800 */
[C---:B------:R-:W-:Y:S02]  /*0590*/  IMAD R0, R18.reuse, UR8, RZ ;  /* 0x0000000812007c24 */ /* 0x040fe4000f8e02ff */
[----:B------:R-:W-:Y:S02]  /*05a0*/  VIADD R18, R18, 0x4 ;  /* 0x0000000412127836 */ /* 0x000fe40000000000 */
[----:B------:R-:W-:-:S05]  /*05b0*/  IMAD R0, R0, 0x8, R19 ;  /* 0x0000000800007824 */ /* 0x000fca00078e0213 */
[----:B------:R-:W-:Y:S01]  /*05c0*/  LDS.64 R6, [R0] ;  /* 0x0000000000067984 */ /* 0x000fe20000000a00 */
[----:B0-----:R-:W-:-:S04]  /*05d0*/  IMAD R8, R9, 0x8, R0 ;  /* 0x0000000809087824 */ /* 0x001fc800078e0200 */
[----:B------:R-:W-:-:S04]  /*05e0*/  IMAD R12, R9, 0x8, R8 ;  /* 0x00000008090c7824 */ /* 0x000fc800078e0208 */
[----:B------:R-:W-:Y:S02]  /*05f0*/  IMAD R14, R9, 0x8, R12 ;  /* 0x00000008090e7824 */ /* 0x000fe400078e020c */
[----:B------:R-:W3:Y:S04]  /*0600*/  LDS.64 R8, [R8] ;  /* 0x0000000008087984 */ /* 0x000ee80000000a00 */
[----:B------:R-:W-:Y:S04]  /*0610*/  LDS.64 R12, [R12] ;  /* 0x000000000c0c7984 */ /* 0x000fe80000000a00 */
[----:B------:R-:W0:Y:S01]  /*0620*/  LDS.64 R14, [R14] ;  /* 0x000000000e0e7984 */ /* 0x000e220000000a00 */
[----:B---3--:R-:W-:-:S04]  /*0630*/  IADD3 R17, P1, P2, R8, R6, R10 ;  /* 0x0000000608117210 */ /* 0x008fc80007a3e00a */
[----:B------:R-:W-:Y:S02]  /*0640*/  IADD3.X R11, PT, PT, R9, R7, R11, P1, P2 ;  /* 0x00000007090b7210 */ /* 0x000fe40000fe440b */
[----:B0-----:R-:W-:-:S04]  /*0650*/  IADD3 R10, P3, P4, R14, R12, R17 ;  /* 0x0000000c0e0a7210 */ /* 0x001fc80007c7e011 */
[----:B------:R-:W-:-:S09]  /*0660*/  IADD3.X R11, PT, PT, R15, R13, R11, P3, P4 ;  /* 0x0000000d0f0b7210 */ /* 0x000fd20001fe840b */
.L_x_802:
[----:B------:R-:W-:Y:S05]  /*0670*/  @!P0 BRA `(.L_x_801) ;  /* 0x0000000000488947 */ /* 0x000fea0003800000 */
[----:B------:R-:W-:Y:S02]  /*0680*/  ISETP.NE.AND P0, PT, R16, 0x1, PT ;  /* 0x000000011000780c */ /* 0x000fe40003f05270 */
[----:B------:R-:W-:-:S04]  /*0690*/  LOP3.LUT R20, R20, 0x1, RZ, 0xc0, !PT ;  /* 0x0000000114147812 */ /* 0x000fc800078ec0ff */
[----:B------:R-:W-:-:S07]  /*06a0*/  ISETP.NE.U32.AND P1, PT, R20, 0x1, PT ;  /* 0x000000011400780c */ /* 0x000fce0003f25070 */
[----:B------:R-:W-:Y:S06]  /*06b0*/  @!P0 BRA `(.L_x_803) ;  /* 0x0000000000248947 */ /* 0x000fec0003800000 */
[----:B-1----:R-:W1:Y:S01]  /*06c0*/  LDC R7, c[0x0][0x360] ;  /* 0x0000d800ff077b82 */ /* 0x002e620000000800 */
[C---:B------:R-:W-:Y:S02]  /*06d0*/  IMAD R0, R18.reuse, UR8, RZ ;  /* 0x0000000812007c24 */ /* 0x040fe4000f8e02ff */
[----:B------:R-:W-:-:S03]  /*06e0*/  VIADD R18, R18, 0x2 ;  /* 0x0000000212127836 */ /* 0x000fc60000000000 */
[----:B------:R-:W-:-:S05]  /*06f0*/  LEA R0, R0, R19, 0x3 ;  /* 0x0000001300007211 */ /* 0x000fca00078e18ff */
[----:B-1----:R-:W-:Y:S02]  /*0700*/  IMAD R8, R7, 0x8, R0 ;  /* 0x0000000807087824 */ /* 0x002fe400078e0200 */
[----:B------:R-:W-:Y:S04]  /*0710*/  LDS.64 R6, [R0] ;  /* 0x0000000000067984 */ /* 0x000fe80000000a00 */
[----:B0-----:R-:W3:Y:S02]  /*0720*/  LDS.64 R8, [R8] ;  /* 0x0000000008087984 */ /* 0x001ee40000000a00 */
[----:B---3--:R-:W-:-:S04]  /*0730*/  IADD3 R10, P0, P2, R8, R6, R10 ;  /* 0x00000006080a7210 */ /* 0x008fc80007a1e00a */
[----:B------:R-:W-:-:S09]  /*0740*/  IADD3.X R11, PT, PT, R9, R7, R11, P0, P2 ;  /* 0x00000007090b7210 */ /* 0x000fd200007e440b */
.L_x_803:
[----:B------:R-:W-:-:S04]  /*0750*/  @!P1 IMAD R18, R18, UR8, RZ ;  /* 0x0000000812129c24 */ /* 0x000fc8000f8e02ff */
[----:B-1----:R-:W-:-:S06]  /*0760*/  @!P1 IMAD R6, R18, 0x8, R19 ;  /* 0x0000000812069824 */ /* 0x002fcc00078e0213 */
[----:B------:R-:W3:Y:S02]  /*0770*/  @!P1 LDS.64 R6, [R6] ;  /* 0x0000000006069984 */ /* 0x000ee40000000a00 */
[----:B---3--:R-:W-:-:S05]  /*0780*/  @!P1 IADD3 R10, P0, PT, R6, R10, RZ ;  /* 0x0000000a060a9210 */ /* 0x008fca0007f1e0ff */
[----:B------:R-:W-:-:S08]  /*0790*/  @!P1 IMAD.X R11, R7, 0x1, R11, P0 ;  /* 0x00000001070b9824 */ /* 0x000fd000000e060b */
.L_x_801:
[----:B---3--:R3:W-:Y:S02]  /*07a0*/  STS.64 [R19], R10 ;  /* 0x0000000a13007388 */ /* 0x0087e40000000a00 */
.L_x_798:
[----:B------:R-:W4:Y:S01]  /*07b0*/  LDCU.64 UR10, c[0x0][0x380] ;  /* 0x00007000ff0a77ac */ /* 0x000f220008000a00 */
[----:B------:R-:W-:Y:S02]  /*07c0*/  IMAD.MOV.U32 R3, RZ, RZ, RZ ;  /* 0x000000ffff037224 */ /* 0x000fe400078e00ff */
[----:B------:R-:W-:-:S04]  /*07d0*/  IMAD.WIDE.U32 R2, R4, UR9, R2 ;  /* 0x0000000904027c25 */ /* 0x000fc8000f8e0002 */
[----:B------:R-:W-:Y:S01]  /*07e0*/  IMAD R5, R5, UR9, R3 ;  /* 0x0000000905057c24 */ /* 0x000fe2000f8e0203 */
[----:B----4-:R-:W-:-:S04]  /*07f0*/  LEA R4, P0, R2, UR10, 0x3 ;  /* 0x0000000a02047c11 */ /* 0x010fc8000f8018ff */
[----:B------:R-:W-:-:S05]  /*0800*/  LEA.HI.X R5, R2, UR11, R5, 0x3, P0 ;  /* 0x0000000b02057c11 */ /* 0x000fca00080f1c05 */
[----:B--2---:R-:W-:Y:S01]  /*0810*/  STG.E.64 desc[UR6][R4.64], R10 ;  /* 0x0000000a04007986 */ /* 0x004fe2000c101b06 */
[----:B------:R-:W-:Y:S05]  /*0820*/  EXIT ;  /* 0x000000000000794d */ /* 0x000fea0003800000 */
.L_x_804:
        /* <DEDUP_REMOVED lines=13> */
.L_x_3267:


//--------------------- .text.contiguous_reduce3_u64 --------------------------
	.section	.text.contiguous_reduce3_u64,"ax",@progbits
	.align	128
        .global         contiguous_reduce3_u64
        .type           contiguous_reduce3_u64,@function
        .size           contiguous_reduce3_u64,(.L_x_3196 - contiguous_reduce3_u64)
        .other          contiguous_reduce3_u64,@"STO_CUDA_ENTRY STV_DEFAULT"
contiguous_reduce3_u64:
.text.contiguous_reduce3_u64:
        /* <DEDUP_REMOVED lines=43> */
.L_x_823:
        /* <DEDUP_REMOVED lines=27> */
.L_x_807:
[----:B------:R-:W-:Y:S01]  /*0460*/  MOV R30, R32 ;  /* 0x00000020001e7202 */ /* 0x000fe20000000f00 */
[----:B------:R-:W-:Y:S01]  /*0470*/  IMAD.MOV.U32 R0, RZ, RZ, R36 ;  /* 0x000000ffff007224 */ /* 0x000fe200078e0024 */
[----:B------:R-:W-:Y:S02]  /*0480*/  MOV R3, R37 ;  /* 0x0000002500037202 */ /* 0x000fe40000000f00 */
[----:B------:R-:W-:-:S07]  /*0490*/  MOV R8, 0x4b0 ;  /* 0x000004b000087802 */ /* 0x000fce0000000f00 */
[----:B01-3--:R-:W-:Y:S05]  /*04a0*/  CALL.REL.NOINC `($__internal_18_$__cuda_sm20_div_s64) ;  /* 0x0000003000cc7944 */ /* 0x00bfea0003c00000 */
        /* <DEDUP_REMOVED lines=9> */
.L_x_808:
        /* <DEDUP_REMOVED lines=33> */
.L_x_809:
[----:B------:R-:W-:Y:S01]  /*0750*/  IMAD.MOV.U32 R0, RZ, RZ, R36 ;  /* 0x000000ffff007224 */ /* 0x000fe200078e0024 */
[----:B------:R-:W-:Y:S02]  /*0760*/  MOV R3, R37 ;  /* 0x0000002500037202 */ /* 0x000fe40000000f00 */
[----:B------:R-:W-:-:S07]  /*0770*/  MOV R8, 0x790 ;  /* 0x0000079000087802 */ /* 0x000fce0000000f00 */
[----:B---3--:R-:W-:Y:S05]  /*0780*/  CALL.REL.NOINC `($__internal_18_$__cuda_sm20_div_s64) ;  /* 0x0000003000147944 */ /* 0x008fea0003c00000 */
        /* <DEDUP_REMOVED lines=10> */
.L_x_810:
        /* <DEDUP_REMOVED lines=34> */
.L_x_811:
[----:B------:R-:W-:Y:S01]  /*0a50*/  IMAD.MOV.U32 R30, RZ, RZ, R28 ;  /* 0x000000ffff1e7224 */ /* 0x000fe200078e001c */
[----:B------:R-:W-:Y:S01]  /*0a60*/  MOV R0, R36 ;  /* 0x0000002400007202 */ /* 0x000fe20000000f00 */
[----:B------:R-:W-:Y:S01]  /*0a70*/  IMAD.MOV.U32 R3, RZ, RZ, R37 ;  /* 0x000000ffff037224 */ /* 0x000fe200078e0025 */
[----:B------:R-:W-:-:S07]  /*0a80*/  MOV R8, 0xaa0 ;  /* 0x00000aa000087802 */ /* 0x000fce0000000f00 */
[----:B---3--:R-:W-:Y:S05]  /*0a90*/  CALL.REL.NOINC `($__internal_18_$__cuda_sm20_div_s64) ;  /* 0x0000002c00507944 */ /* 0x008fea0003c00000 */
        /* <DEDUP_REMOVED lines=10> */
.L_x_812:
        /* <DEDUP_REMOVED lines=33> */
.L_x_813:
[----:B------:R-:W-:Y:S01]  /*0d50*/  IMAD.MOV.U32 R0, RZ, RZ, R36 ;  /* 0x000000ffff007224 */ /* 0x000fe200078e0024 */
[----:B------:R-:W-:Y:S02]  /*0d60*/  MOV R3, R37 ;  /* 0x0000002500037202 */ /* 0x000fe40000000f00 */
[----:B------:R-:W-:-:S07]  /*0d70*/  MOV R8, 0xd90 ;  /* 0x00000d9000087802 */ /* 0x000fce0000000f00 */
[----:B---3--:R-:W-:Y:S05]  /*0d80*/  CALL.REL.NOINC `($__internal_18_$__cuda_sm20_div_s64) ;  /* 0x0000002800947944 */ /* 0x008fea0003c00000 */
        /* <DEDUP_REMOVED lines=9> */
.L_x_814:
        /* <DEDUP_REMOVED lines=34> */
.L_x_815:
[----:B------:R-:W-:Y:S01]  /*1040*/  MOV R30, R28 ;  /* 0x0000001c001e7202 */ /* 0x000fe20000000f00 */
        /* <DEDUP_REMOVED lines=13> */
.L_x_816:
        /* <DEDUP_REMOVED lines=34> */
.L_x_817:
        /* <DEDUP_REMOVED lines=14> */
.L_x_818:
        /* <DEDUP_REMOVED lines=34> */
.L_x_819:
[----:B------:R-:W-:Y:S01]  /*1640*/  MOV R30, R28 ;  /* 0x0000001c001e7202 */ /* 0x000fe20000000f00 */
        /* <DEDUP_REMOVED lines=14> */
.L_x_820:
        /* <DEDUP_REMOVED lines=34> */
.L_x_821:
[----:B------:R-:W-:Y:S01]  /*1950*/  IMAD.MOV.U32 R0, RZ, RZ, R36 ;  /* 0x000000ffff007224 */ /* 0x000fe200078e0024 */
[----:B------:R-:W-:Y:S02]  /*1960*/  MOV R3, R37 ;  /* 0x0000002500037202 */ /* 0x000fe40000000f00 */
[----:B------:R-:W-:-:S07]  /*1970*/  MOV R8, 0x1990 ;  /* 0x0000199000087802 */ /* 0x000fce0000000f00 */
[----:B---3--:R-:W-:Y:S05]  /*1980*/  CALL.REL.NOINC `($__internal_18_$__cuda_sm20_div_s64) ;  /* 0x0000001c00947944 */ /* 0x008fea0003c00000 */
        /* <DEDUP_REMOVED lines=9> */
.L_x_822:
        /* <DEDUP_REMOVED lines=13> */
.L_x_806:
        /* <DEDUP_REMOVED lines=33> */
.L_x_825:
[----:B------:R-:W-:Y:S01]  /*1d00*/  MOV R30, R32 ;  /* 0x00000020001e7202 */ /* 0x000fe20000000f00 */
[----:B------:R-:W-:Y:S01]  /*1d10*/  IMAD.MOV.U32 R0, RZ, RZ, R16 ;  /* 0x000000ffff007224 */ /* 0x000fe200078e0010 */
[----:B------:R-:W-:Y:S02]  /*1d20*/  MOV R3, R17 ;  /* 0x0000001100037202 */ /* 0x000fe40000000f00 */
[----:B------:R-:W-:-:S07]  /*1d30*/  MOV R8, 0x1d50 ;  /* 0x00001d5000087802 */ /* 0x000fce0000000f00 */
[----:B------:R-:W-:Y:S05]  /*1d40*/  CALL.REL.NOINC `($__internal_18_$__cuda_sm20_div_s64) ;  /* 0x0000001800a47944 */ /* 0x000fea0003c00000 */
        /* <DEDUP_REMOVED lines=9> */
.L_x_826:
        /* <DEDUP_REMOVED lines=35> */
.L_x_827:
        /* <DEDUP_REMOVED lines=13> */
.L_x_828:
        /* <DEDUP_REMOVED lines=36> */
.L_x_829:
[----:B------:R-:W-:Y:S01]  /*2320*/  MOV R30, R20 ;  /* 0x00000014001e7202 */ /* 0x000fe20000000f00 */
[----:B------:R-:W-:Y:S01]  /*2330*/  IMAD.MOV.U32 R0, RZ, RZ, R18 ;  /* 0x000000ffff007224 */ /* 0x000fe200078e0012 */
[----:B------:R-:W-:Y:S02]  /*2340*/  MOV R3, R19 ;  /* 0x0000001300037202 */ /* 0x000fe40000000f00 */
[----:B------:R-:W-:-:S07]  /*2350*/  MOV R8, 0x2370 ;  /* 0x0000237000087802 */ /* 0x000fce0000000f00 */
[----:B------:R-:W-:Y:S05]  /*2360*/  CALL.REL.NOINC `($__internal_18_$__cuda_sm20_div_s64) ;  /* 0x00000014001c7944 */ /* 0x000fea0003c00000 */
        /* <DEDUP_REMOVED lines=10> */
.L_x_830:
        /* <DEDUP_REMOVED lines=33> */
[--C-:B------:R-:W-:Y:S02]  /*2620*/  IMAD.MOV R19, RZ, RZ, -R9.reuse ;  /* 0x000000ffff137224 */ /* 0x100fe400078e0a09 */
[----:B------:R-:W-:Y:S02]  /*2630*/  IMAD.MOV.U32 R10, RZ, RZ, R9 ;  /* 0x000000ffff0a7224 */ /* 0x000fe400078e0009 */
[----:B------:R-:W-:Y:S01]  /*2640*/  IMAD R19, R18, R19, R30 ;  /* 0x0000001312137224 */ /* 0x000fe200078e021e */
[----:B------:R-:W-:Y:S06]  /*2650*/  BRA `(.L_x_832) ;  /* 0x0000000000307947 */ /* 0x000fec0003800000 */
.L_x_831:
[----:B------:R-:W-:Y:S01]  /*2660*/  MOV R0, R18 ;  /* 0x0000001200007202 */ /* 0x000fe20000000f00 */
[----:B------:R-:W-:Y:S01]  /*2670*/  IMAD.MOV.U32 R3, RZ, RZ, R19 ;  /* 0x000000ffff037224 */ /* 0x000fe200078e0013 */
[----:B------:R-:W-:-:S07]  /*2680*/  MOV R8, 0x26a0 ;  /* 0x000026a000087802 */ /* 0x000fce0000000f00 */
[----:B------:R-:W-:Y:S05]  /*2690*/  CALL.REL.NOINC `($__internal_18_$__cuda_sm20_div_s64) ;  /* 0x0000001000507944 */ /* 0x000fea0003c00000 */
[----:B------:R-:W-:Y:S01]  /*26a0*/  IADD3 R11, P0, PT, RZ, -R10, RZ ;  /* 0x8000000aff0b7210 */ /* 0x000fe20007f1e0ff */
[----:B------:R-:W-:-:S03]  /*26b0*/  IMAD.MOV.U32 R31, RZ, RZ, RZ ;  /* 0x000000ffff1f7224 */ /* 0x000fc600078e00ff */
[----:B------:R-:W-:Y:S01]  /*26c0*/  IADD3.X R3, PT, PT, RZ, ~R0, RZ, P0, !PT ;  /* 0x80000000ff037210 */ /* 0x000fe200007fe4ff */
[----:B------:R-:W-:-:S04]  /*26d0*/  IMAD.WIDE.U32 R8, R18, R11, R30 ;  /* 0x0000000b12087225 */ /* 0x000fc800078e001e */
[----:B------:R-:W-:-:S04]  /*26e0*/  IMAD R3, R3, R18, RZ ;  /* 0x0000001203037224 */ /* 0x000fc800078e02ff */
[----:B------:R-:W-:Y:S01]  /*26f0*/  IMAD R3, R19, R11, R3 ;  /* 0x0000000b13037224 */ /* 0x000fe200078e0203 */
[----:B------:R-:W-:-:S03]  /*2700*/  MOV R19, R8 ;  /* 0x0000000800137202 */ /* 0x000fc60000000f00 */
[----:B------:R-:W-:-:S07]  /*2710*/  IMAD.IADD R3, R9, 0x1, R3 ;  /* 0x0000000109037824 */ /* 0x000fce00078e0203 */
.L_x_832:
[----:B------:R-:W0:Y:S02]  /*2720*/  LDC.64 R8, c[0x0][0x398] ;  /* 0x0000e600ff087b82 */ /* 0x000e240000000a00 */
[----:B0-----:R-:W-:-:S06]  /*2730*/  IMAD.WIDE.U32 R8, R16, 0x8, R8 ;  /* 0x0000000810087825 */ /* 0x001fcc00078e0008 */
[----:B------:R-:W2:Y:S01]  /*2740*/  LDG.E.64 R8, desc[UR10][R8.64] ;  /* 0x0000000a08087981 */ /* 0x000ea2000c1e1b00 */
[----:B------:R-:W-:Y:S01]  /*2750*/  MOV R16, R20 ;  /* 0x0000001400107202 */ /* 0x000fe20000000f00 */
[----:B------:R-:W-:Y:S02]  /*2760*/  VIADD R2, R2, 0xfffffffc ;  /* 0xfffffffc02027836 */ /* 0x000fe40000000000 */
[----:B------:R-:W-:Y:S02]  /*2770*/  IMAD.MOV.U32 R32, RZ, RZ, R10 ;  /* 0x000000ffff207224 */ /* 0x000fe400078e000a */
[-C--:B--2---:R-:W-:Y:S02]  /*2780*/  IMAD R0, R9, R19.reuse, RZ ;  /* 0x0000001309007224 */ /* 0x084fe400078e02ff */
[----:B------:R-:W-:-:S04]  /*2790*/  IMAD.WIDE.U32 R28, R8, R19, R16 ;  /* 0x00000013081c7225 */ /* 0x000fc800078e0010 */
[----:B------:R-:W-:-:S05]  /*27a0*/  IMAD R3, R8, R3, R0 ;  /* 0x0000000308037224 */ /* 0x000fca00078e0200 */
[----:B------:R-:W-:-:S07]  /*27b0*/  IADD3 R29, PT, PT, R29, R3, RZ ;  /* 0x000000031d1d7210 */ /* 0x000fce0007ffe0ff */
.L_x_824:
        /* <DEDUP_REMOVED lines=31> */
.L_x_834:
[----:B------:R-:W-:Y:S01]  /*29b0*/  IMAD.MOV.U32 R30, RZ, RZ, R32 ;  /* 0x000000ffff1e7224 */ /* 0x000fe200078e0020 */
[----:B------:R-:W-:Y:S01]  /*29c0*/  MOV R0, R16 ;  /* 0x0000001000007202 */ /* 0x000fe20000000f00 */
[----:B------:R-:W-:Y:S01]  /*29d0*/  IMAD.MOV.U32 R3, RZ, RZ, R17 ;  /* 0x000000ffff037224 */ /* 0x000fe200078e0011 */
[----:B------:R-:W-:-:S07]  /*29e0*/  MOV R8, 0x2a00 ;  /* 0x00002a0000087802 */ /* 0x000fce0000000f00 */
[----:B------:R-:W-:Y:S05]  /*29f0*/  CALL.REL.NOINC `($__internal_18_$__cuda_sm20_div_s64) ;  /* 0x0000000c00787944 */ /* 0x000fea0003c00000 */
        /* <DEDUP_REMOVED lines=9> */
.L_x_835:
        /* <DEDUP_REMOVED lines=31> */
[----:B------:R-:W-:-:S04]  /*2c80*/  @!P2 LOP3.LUT R9, RZ, R18, RZ, 0x33, !PT ;  /* 0x00000012ff09a212 */ /* 0x000fc800078e33ff */
[----:B------:R-:W-:Y:S01]  /*2c90*/  MOV R10, R9 ;  /* 0x00000009000a7202 */ /* 0x000fe20000000f00 */
[----:B------:R-:W-:-:S04]  /*2ca0*/  IMAD.MOV R19, RZ, RZ, -R9 ;  /* 0x000000ffff137224 */ /* 0x000fc800078e0a09 */
[----:B------:R-:W-:Y:S01]  /*2cb0*/  IMAD R19, R18, R19, R30 ;  /* 0x0000001312137224 */ /* 0x000fe200078e021e */
[----:B------:R-:W-:Y:S06]  /*2cc0*/  BRA `(.L_x_837) ;  /* 0x0000000000307947 */ /* 0x000fec0003800000 */
.L_x_836:
[----:B------:R-:W-:Y:S01]  /*2cd0*/  IMAD.MOV.U32 R0, RZ, RZ, R18 ;  /* 0x000000ffff007224 */ /* 0x000fe200078e0012 */
[----:B------:R-:W-:Y:S02]  /*2ce0*/  MOV R3, R19 ;  /* 0x0000001300037202 */ /* 0x000fe40000000f00 */
        /* <DEDUP_REMOVED lines=8> */
[----:B------:R-:W-:-:S04]  /*2d70*/  MOV R19, R8 ;  /* 0x0000000800137202 */ /* 0x000fc80000000f00 */
[----:B------:R-:W-:-:S07]  /*2d80*/  IADD3 R3, PT, PT, R9, R3, RZ ;  /* 0x0000000309037210 */ /* 0x000fce0007ffe0ff */
.L_x_837:
[----:B------:R-:W0:Y:S02]  /*2d90*/  LDC.64 R8, c[0x0][0x398] ;  /* 0x0000e600ff087b82 */ /* 0x000e240000000a00 */
[----:B0-----:R-:W-:-:S06]  /*2da0*/  IMAD.WIDE.U32 R8, R16, 0x8, R8 ;  /* 0x0000000810087825 */ /* 0x001fcc00078e0008 */
[----:B------:R-:W2:Y:S01]  /*2db0*/  LDG.E.64 R8, desc[UR10][R8.64] ;  /* 0x0000000a08087981 */ /* 0x000ea2000c1e1b00 */
[----:B------:R-:W-:Y:S01]  /*2dc0*/  IMAD.MOV.U32 R16, RZ, RZ, R20 ;  /* 0x000000ffff107224 */ /* 0x000fe200078e0014 */
[----:B------:R-:W-:Y:S01]  /*2dd0*/  IADD3 R2, PT, PT, R2, -0x2, RZ ;  /* 0xfffffffe02027810 */ /* 0x000fe20007ffe0ff */
[----:B------:R-:W-:Y:S02]  /*2de0*/  IMAD.MOV.U32 R32, RZ, RZ, R10 ;  /* 0x000000ffff207224 */ /* 0x000fe400078e000a */
[-C--:B--2---:R-:W-:Y:S02]  /*2df0*/  IMAD R0, R9, R19.reuse, RZ ;  /* 0x0000001309007224 */ /* 0x084fe400078e02ff */
[----:B------:R-:W-:-:S04]  /*2e00*/  IMAD.WIDE.U32 R28, R8, R19, R16 ;  /* 0x00000013081c7225 */ /* 0x000fc800078e0010 */
[----:B------:R-:W-:-:S05]  /*2e10*/  IMAD R3, R8, R3, R0 ;  /* 0x0000000308037224 */ /* 0x000fca00078e0200 */
[----:B------:R-:W-:-:S07]  /*2e20*/  IADD3 R29, PT, PT, R29, R3, RZ ;  /* 0x000000031d1d7210 */ /* 0x000fce0007ffe0ff */
.L_x_833:
        /* <DEDUP_REMOVED lines=23> */
[----:B------:R-:W-:-:S04]  /*2fa0*/  @P0 IADD3 R3, PT, PT, -R8, R3, RZ ;  /* 0x0000000308030210 */ /* 0x000fc80007ffe1ff */
[----:B------:R-:W-:-:S13]  /*2fb0*/  ISETP.GE.U32.AND P0, PT, R3, R8, PT ;  /* 0x000000080300720c */ /* 0x000fda0003f06070 */
[----:B------:R-:W-:Y:S01]  /*2fc0*/  @P0 IMAD.IADD R3, R3, 0x1, -R8 ;  /* 0x0000000103030824 */ /* 0x000fe200078e0a08 */
[----:B------:R-:W-:-:S04]  /*2fd0*/  @!P1 LOP3.LUT R3, RZ, R8, RZ, 0x33, !PT ;  /* 0x00000008ff039212 */ /* 0x000fc800078e33ff */
[----:B------:R-:W-:Y:S01]  /*2fe0*/  MOV R8, R3 ;  /* 0x0000000300087202 */ /* 0x000fe20000000f00 */
[----:B------:R-:W-:Y:S06]  /*2ff0*/  BRA `(.L_x_839) ;  /* 0x0000000000107947 */ /* 0x000fec0003800000 */
.L_x_838:
[----:B------:R-:W-:-:S07]  /*3000*/  MOV R0, 0x3020 ;  /* 0x0000302000007802 */ /* 0x000fce0000000f00 */
[----:B------:R-:W-:Y:S05]  /*3010*/  CALL.REL.NOINC `($__internal_19_$__cuda_sm20_rem_s64) ;  /* 0x0000000c003c7944 */ /* 0x000fea0003c00000 */
[----:B------:R-:W-:Y:S01]  /*3020*/  IMAD.MOV.U32 R8, RZ, RZ, R3 ;  /* 0x000000ffff087224 */ /* 0x000fe200078e0003 */
[----:B------:R-:W-:-:S07]  /*3030*/  MOV R9, R10 ;  /* 0x0000000a00097202 */ /* 0x000fce0000000f00 */
.L_x_839:
[----:B------:R-:W0:Y:S02]  /*3040*/  LDC.64 R10, c[0x0][0x398] ;  /* 0x0000e600ff0a7b82 */ /* 0x000e240000000a00 */
[----:B0-----:R-:W-:-:S06]  /*3050*/  IMAD.WIDE.U32 R2, R2, 0x8, R10 ;  /* 0x0000000802027825 */ /* 0x001fcc00078e000a */
[----:B------:R-:W2:Y:S02]  /*3060*/  LDG.E.64 R2, desc[UR10][R2.64] ;  /* 0x0000000a02027981 */ /* 0x000ea4000c1e1b00 */
[-C--:B--2---:R-:W-:Y:S02]  /*3070*/  IMAD R11, R3, R8.reuse, RZ ;  /* 0x00000008030b7224 */ /* 0x084fe400078e02ff */
[----:B------:R-:W-:-:S04]  /*3080*/  IMAD.WIDE.U32 R28, R2, R8, R28 ;  /* 0x00000008021c7225 */ /* 0x000fc800078e001c */
[----:B------:R-:W-:-:S05]  /*3090*/  IMAD R11, R2, R9, R11 ;  /* 0x00000009020b7224 */ /* 0x000fca00078e020b */
[----:B------:R-:W-:-:S07]  /*30a0*/  IADD3 R29, PT, PT, R29, R11, RZ ;  /* 0x0000000b1d1d7210 */ /* 0x000fce0007ffe0ff */
.L_x_805:
        /* <DEDUP_REMOVED lines=11> */
[----:B0-----:R-:W-:-:S05]  /*3160*/  @!P0 LEA R3, R3, R0, 0x18 ;  /* 0x0000000003038211 */ /* 0x001fca00078ec0ff */
[----:B------:R-:W-:-:S06]  /*3170*/  @!P0 IMAD R2, R6, 0x8, R3 ;  /* 0x0000000806028824 */ /* 0x000fcc00078e0203 */
[----:B------:R-:W0:Y:S01]  /*3180*/  @!P0 LDS.64 R2, [R2] ;  /* 0x0000000002028984 */ /* 0x000e220000000a00 */
[----:B------:R-:W-:Y:S05]  /*3190*/  @!P0 BRA `(.L_x_840) ;  /* 0x00000004006c8947 */ /* 0x000fea0003800000 */
[----:B------:R-:W1:Y:S01]  /*31a0*/  S2UR UR5, SR_CgaCtaId ;  /* 0x00000000000579c3 */ /* 0x000e620000008800 */
[----:B------:R-:W-:Y:S01]  /*31b0*/  UMOV UR4, 0x400 ;  /* 0x0000040000047882 */ /* 0x000fe20000000000 */
[C---:B------:R-:W-:Y:S01]  /*31c0*/  IADD3 R4, PT, PT, R5.reuse, -0x2, RZ ;  /* 0xfffffffe05047810 */ /* 0x040fe20007ffe0ff */
[----:B------:R-:W-:Y:S01]  /*31d0*/  IMAD.MOV.U32 R20, RZ, RZ, 0x1 ;  /* 0x00000001ff147424 */ /* 0x000fe200078e00ff */
[----:B------:R-:W-:Y:S02]  /*31e0*/  IADD3 R5, PT, PT, R5, -0x1, RZ ;  /* 0xffffffff05057810 */ /* 0x000fe40007ffe0ff */
        /* <DEDUP_REMOVED lines=8> */
[----:B------:R-:W-:Y:S01]  /*3270*/  HFMA2 R27, -RZ, RZ, 0, 5.9604644775390625e-08 ;  /* 0x00000001ff1b7431 */ /* 0x000fe200000001ff */
[----:B------:R-:W-:-:S03]  /*3280*/  MOV R20, RZ ;  /* 0x000000ff00147202 */ /* 0x000fc60000000f00 */
[----:B------:R-:W-:Y:S01]  /*3290*/  LEA R6, R6, UR5, 0x3 ;  /* 0x0000000506067c11 */ /* 0x000fe2000f8e18ff */
[----:B------:R-:W-:-:S03]  /*32a0*/  IMAD.MOV R21, RZ, RZ, -R21 ;  /* 0x000000ffff157224 */ /* 0x000fc600078e0a15 */
[----:B------:R-:W-:-:S07]  /*32b0*/  IADD3 R26, PT, PT, R6, UR4, RZ ;  /* 0x00000004061a7c10 */ /* 0x000fce000fffe0ff */
.L_x_842:
[----:B------:R-:W-:Y:S01]  /*32c0*/  IMAD R7, R27, UR7, RZ ;  /* 0x000000071b077c24 */ /* 0x000fe2000f8e02ff */
[----:B------:R-:W2:Y:S01]  /*32d0*/  LDC R31, c[0x0][0x360] ;  /* 0x0000d800ff1f7b82 */ /* 0x000ea20000000800 */
[----:B------:R-:W-:Y:S01]  /*32e0*/  VIADD R21, R21, 0x8 ;  /* 0x0000000815157836 */ /* 0x000fe20000000000 */
[----:B------:R-:W-:Y:S01]  /*32f0*/  IADD3 R20, PT, PT, R20, 0x8, RZ ;  /* 0x0000000814147810 */ /* 0x000fe20007ffe0ff */
[----:B------:R-:W-:Y:S01]  /*3300*/  VIADD R27, R27, 0x8 ;  /* 0x000000081b1b7836 */ /* 0x000fe20000000000 */
[----:B------:R-:W-:Y:S02]  /*3310*/  LEA R8, R7, R0, 0x3 ;  /* 0x0000000007087211 */ /* 0x000fe400078e18ff */
[----:B------:R2:W-:Y:S03]  /*3320*/  LDS.64 R6, [R26] ;  /* 0x000000001a067984 */ /* 0x0005e60000000a00 */
[----:B------:R-:W-:-:S02]  /*3330*/  VIADD R10, R8, UR5 ;  /* 0x00000005080a7c36 */ /* 0x000fc40008000000 */
[----:B------:R-:W1:Y:S03]  /*3340*/  LDS.64 R8, [R8+UR5] ;  /* 0x0000000508087984 */ /* 0x000e660008000a00 */
[----:B------:R-:W-:Y:S02]  /*3350*/  IADD3 R12, PT, PT, R10, UR5, RZ ;  /* 0x000000050a0c7c10 */ /* 0x000fe4000fffe0ff */
[----:B------:R-:W-:Y:S02]  /*3360*/  LDS.64 R10, [R10+UR5] ;  /* 0x000000050a0a7984 */ /* 0x000fe40008000a00 */
[----:B------:R-:W-:Y:S02]  /*3370*/  IADD3 R16, PT, PT, R12, UR5, RZ ;  /* 0x000000050c107c10 */ /* 0x000fe4000fffe0ff */
[----:B------:R-:W3:Y:S03]  /*3380*/  LDS.64 R12, [R12+UR5] ;  /* 0x000000050c0c7984 */ /* 0x000ee60008000a00 */
[----:B------:R-:W-:Y:S01]  /*3390*/  VIADD R18, R16, UR5 ;  /* 0x0000000510127c36 */ /* 0x000fe20008000000 */
[----:B--2---:R-:W-:Y:S01]  /*33a0*/  LEA R26, R31, R26, 0x6 ;  /* 0x0000001a1f1a7211 */ /* 0x004fe200078e30ff */
[----:B------:R-:W-:Y:S03]  /*33b0*/  LDS.64 R16, [R16+UR5] ;  /* 0x0000000510107984 */ /* 0x000fe60008000a00 */
[----:B------:R-:W-:-:S02]  /*33c0*/  IADD3 R22, PT, PT, R18, UR5, RZ ;  /* 0x0000000512167c10 */ /* 0x000fc4000fffe0ff */
[----:B------:R-:W2:Y:S02]  /*33d0*/  LDS.64 R18, [R18+UR5] ;  /* 0x0000000512127984 */ /* 0x000ea40008000a00 */
[----:B------:R-:W-:Y:S02]  /*33e0*/  IADD3 R24, PT, PT, R22, UR5, RZ ;  /* 0x0000000516187c10 */ /* 0x000fe4000fffe0ff */
[----:B------:R-:W-:Y:S04]  /*33f0*/  LDS.64 R22, [R22+UR5] ;  /* 0x0000000516167984 */ /* 0x000fe80008000a00 */
[----:B------:R-:W4:Y:S01]  /*3400*/  LDS.64 R24, [R24+UR5] ;  /* 0x0000000518187984 */ /* 0x000f220008000a00 */
[----:B-1----:R-:W-:-:S04]  /*3410*/  IADD3 R29, P0, P1, R8, R6, R2 ;  /* 0x00000006081d7210 */ /* 0x002fc8000791e002 */
[----:B------:R-:W-:Y:S02]  /*3420*/  IADD3.X R7, PT, PT, R9, R7, R3, P0, P1 ;  /* 0x0000000709077210 */ /* 0x000fe400007e2403 */
[----:B---3--:R-:W-:-:S04]  /*3430*/  IADD3 R3, P0, P1, R12, R10, R29 ;  /* 0x0000000a0c037210 */ /* 0x008fc8000791e01d */
[----:B------:R-:W-:Y:S02]  /*3440*/  IADD3.X R11, PT, PT, R13, R11, R7, P0, P1 ;  /* 0x0000000b0d0b7210 */ /* 0x000fe400007e2407 */
[----:B--2---:R-:W-:-:S04]  /*3450*/  IADD3 R3, P0, P1, R18, R16, R3 ;  /* 0x0000001012037210 */ /* 0x004fc8000791e003 */
[----:B------:R-:W-:Y:S02]  /*3460*/  IADD3.X R17, PT, PT, R19, R17, R11, P0, P1 ;  /* 0x0000001113117210 */ /* 0x000fe400007e240b */
[----:B------:R-:W-:Y:S02]  /*3470*/  ISETP.NE.AND P0, PT, R21, RZ, PT ;  /* 0x000000ff1500720c */ /* 0x000fe40003f05270 */
[----:B----4-:R-:W-:-:S04]  /*3480*/  IADD3 R2, P1, P2, R24, R22, R3 ;  /* 0x0000001618027210 */ /* 0x010fc80007a3e003 */
[----:B------:R-:W-:-:S07]  /*3490*/  IADD3.X R3, PT, PT, R25, R23, R17, P1, P2 ;  /* 0x0000001719037210 */ /* 0x000fce0000fe4411 */
[----:B------:R-:W-:Y:S05]  /*34a0*/  @P0 BRA `(.L_x_842) ;  /* 0xfffffffc00840947 */ /* 0x000fea000383ffff */
[----:B------:R-:W-:-:S07]  /*34b0*/  IADD3 R20, PT, PT, R20, 0x1, RZ ;  /* 0x0000000114147810 */ /* 0x000fce0007ffe0ff */
.L_x_841:
[----:B------:R-:W-:-:S13]  /*34c0*/  ISETP.NE.AND P0, PT, R4, RZ, PT ;  /* 0x000000ff0400720c */ /* 0x000fda0003f05270 */
[----:B------:R-:W-:Y:S05]  /*34d0*/  @!P0 BRA `(.L_x_843) ;  /* 0x0000000000988947 */ /* 0x000fea0003800000 */
[----:B------:R-:W-:Y:S02]  /*34e0*/  ISETP.GE.U32.AND P1, PT, R4, 0x4, PT ;  /* 0x000000040400780c */ /* 0x000fe40003f26070 */
[----:B------:R-:W-:-:S04]  /*34f0*/  LOP3.LUT R16, R5, 0x3, RZ, 0xc0, !PT ;  /* 0x0000000305107812 */ /* 0x000fc800078ec0ff */
[----:B------:R-:W-:-:S07]  /*3500*/  ISETP.NE.AND P0, PT, R16, RZ, PT ;  /* 0x000000ff1000720c */ /* 0x000fce0003f05270 */
[----:B------:R-:W-:Y:S06]  /*3510*/  @!P1 BRA `(.L_x_844) ;  /* 0x00000000003c9947 */ /* 0x000fec0003800000 */
[----:B------:R-:W2:Y:S01]  /*3520*/  LDC R9, c[0x0][0x360] ;  /* 0x0000d800ff097b82 */ /* 0x000ea20000000800 */
[C---:B------:R-:W-:Y:S02]  /*3530*/  IMAD R7, R20.reuse, UR7, RZ ;  /* 0x0000000714077c24 */ /* 0x040fe4000f8e02ff */
[----:B------:R-:W-:-:S03]  /*3540*/  VIADD R20, R20, 0x4 ;  /* 0x0000000414147836 */ /* 0x000fc60000000000 */
[----:B------:R-:W-:-:S05]  /*3550*/  LEA R7, R7, R0, 0x3 ;  /* 0x0000000007077211 */ /* 0x000fca00078e18ff */
[C---:B--2---:R-:W-:Y:S02]  /*3560*/  IMAD R8, R9.reuse, 0x8, R7 ;  /* 0x0000000809087824 */ /* 0x044fe400078e0207 */
[----:B------:R-:W-:Y:S03]  /*3570*/  LDS.64 R6, [R7] ;  /* 0x0000000007067984 */ /* 0x000fe60000000a00 */
[----:B------:R-:W-:-:S04]  /*3580*/  LEA R10, R9, R8, 0x3 ;  /* 0x00000008090a7211 */ /* 0x000fc800078e18ff */
[----:B------:R-:W-:Y:S02]  /*3590*/  LEA R12, R9, R10, 0x3 ;  /* 0x0000000a090c7211 */ /* 0x000fe400078e18ff */
[----:B------:R-:W1:Y:S04]  /*35a0*/  LDS.64 R8, [R8] ;  /* 0x0000000008087984 */ /* 0x000e680000000a00 */
[----:B------:R-:W-:Y:S04]  /*35b0*/  LDS.64 R10, [R10] ;  /* 0x000000000a0a7984 */ /* 0x000fe80000000a00 */
[----:B------:R-:W2:Y:S01]  /*35c0*/  LDS.64 R12, [R12] ;  /* 0x000000000c0c7984 */ /* 0x000ea20000000a00 */
[----:B-1----:R-:W-:-:S04]  /*35d0*/  IADD3 R17, P1, P2, R8, R6, R2 ;  /* 0x0000000608117210 */ /* 0x002fc80007a3e002 */
[----:B------:R-:W-:Y:S02]  /*35e0*/  IADD3.X R3, PT, PT, R9, R7, R3, P1, P2 ;  /* 0x0000000709037210 */ /* 0x000fe40000fe4403 */
[----:B--2---:R-:W-:-:S04]  /*35f0*/  IADD3 R2, P3, P4, R12, R10, R17 ;  /* 0x0000000a0c027210 */ /* 0x004fc80007c7e011 */
[----:B------:R-:W-:-:S09]  /*3600*/  IADD3.X R3, PT, PT, R13, R11, R3, P3, P4 ;  /* 0x0000000b0d037210 */ /* 0x000fd20001fe8403 */
.L_x_844:
[----:B------:R-:W-:Y:S05]  /*3610*/  @!P0 BRA `(.L_x_843) ;  /* 0x0000000000488947 */ /* 0x000fea0003800000 */
[----:B------:R-:W-:Y:S02]  /*3620*/  ISETP.NE.AND P0, PT, R16, 0x1, PT ;  /* 0x000000011000780c */ /* 0x000fe40003f05270 */
[----:B------:R-:W-:-:S04]  /*3630*/  LOP3.LUT R5, R5, 0x1, RZ, 0xc0, !PT ;  /* 0x0000000105057812 */ /* 0x000fc800078ec0ff */
[----:B------:R-:W-:-:S07]  /*3640*/  ISETP.NE.U32.AND P1, PT, R5, 0x1, PT ;  /* 0x000000010500780c */ /* 0x000fce0003f25070 */
[----:B------:R-:W-:Y:S06]  /*3650*/  @!P0 BRA `(.L_x_845) ;  /* 0x0000000000248947 */ /* 0x000fec0003800000 */
[----:B------:R-:W2:Y:S01]  /*3660*/  LDC R6, c[0x0][0x360] ;  /* 0x0000d800ff067b82 */ /* 0x000ea20000000800 */
[C---:B------:R-:W-:Y:S02]  /*3670*/  IMAD R5, R20.reuse, UR7, RZ ;  /* 0x0000000714057c24 */ /* 0x040fe4000f8e02ff */
[----:B------:R-:W-:-:S03]  /*3680*/  VIADD R20, R20, 0x2 ;  /* 0x0000000214147836 */ /* 0x000fc60000000000 */
[----:B------:R-:W-:-:S04]  /*3690*/  LEA R5, R5, R0, 0x3 ;  /* 0x0000000005057211 */ /* 0x000fc800078e18ff */
[----:B--2---:R-:W-:Y:S02]  /*36a0*/  LEA R6, R6, R5, 0x3 ;  /* 0x0000000506067211 */ /* 0x004fe400078e18ff */
[----:B------:R-:W-:Y:S04]  /*36b0*/  LDS.64 R4, [R5] ;  /* 0x0000000005047984 */ /* 0x000fe80000000a00 */
[----:B------:R-:W1:Y:S02]  /*36c0*/  LDS.64 R6, [R6] ;  /* 0x0000000006067984 */ /* 0x000e640000000a00 */
[----:B-1----:R-:W-:-:S04]  /*36d0*/  IADD3 R2, P0, P2, R6, R4, R2 ;  /* 0x0000000406027210 */ /* 0x002fc80007a1e002 */
[----:B------:R-:W-:-:S09]  /*36e0*/  IADD3.X R3, PT, PT, R7, R5, R3, P0, P2 ;  /* 0x0000000507037210 */ /* 0x000fd200007e4403 */
.L_x_845:
[----:B------:R-:W-:-:S05]  /*36f0*/  @!P1 IMAD R5, R20, UR7, RZ ;  /* 0x0000000714059c24 */ /* 0x000fca000f8e02ff */
[----:B------:R-:W-:-:S06]  /*3700*/  @!P1 LEA R5, R5, R0, 0x3 ;  /* 0x0000000005059211 */ /* 0x000fcc00078e18ff */
[----:B------:R-:W1:Y:S02]  /*3710*/  @!P1 LDS.64 R4, [R5] ;  /* 0x0000000005049984 */ /* 0x000e640000000a00 */
[----:B-1----:R-:W-:-:S04]  /*3720*/  @!P1 IADD3 R2, P0, PT, R4, R2, RZ ;  /* 0x0000000204029210 */ /* 0x002fc80007f1e0ff */
[----:B------:R-:W-:-:S09]  /*3730*/  @!P1 IADD3.X R3, PT, PT, R5, R3, RZ, P0, !PT ;  /* 0x0000000305039210 */ /* 0x000fd200007fe4ff */
.L_x_843:
[----:B-1----:R1:W-:Y:S02]  /*3740*/  STS.64 [R0], R2 ;  /* 0x0000000200007388 */ /* 0x0023e40000000a00 */
.L_x_840:
        /* <DEDUP_REMOVED lines=9> */
        .weak           $__internal_18_$__cuda_sm20_div_s64
        .type           $__internal_18_$__cuda_sm20_div_s64,@function
        .size           $__internal_18_$__cuda_sm20_div_s64,($__internal_19_$__cuda_sm20_rem_s64 - $__internal_18_$__cuda_sm20_div_s64)
$__internal_18_$__cuda_sm20_div_s64:
        /* <DEDUP_REMOVED lines=82> */
[----:B------:R-:W-:Y:S06]  /*3d00*/  RET.REL.NODEC R8 `(contiguous_reduce3_u64) ;  /* 0xffffffc008bc7950 */ /* 0x000fec0003c3ffff */
        .weak           $__internal_19_$__cuda_sm20_rem_s64
        .type           $__internal_19_$__cuda_sm20_rem_s64,@function
        .size           $__internal_19_$__cuda_sm20_rem_s64,(.L_x_3196 - $__internal_19_$__cuda_sm20_rem_s64)
$__internal_19_$__cuda_sm20_rem_s64:
        /* <DEDUP_REMOVED lines=66> */
[----:B------:R-:W-:Y:S06]  /*4130*/  RET.REL.NODEC R8 `(contiguous_reduce3_u64) ;  /* 0xffffffbc08b07950 */ /* 0x000fec0003c3ffff */
.L_x_846:
        /* <DEDUP_REMOVED lines=12> */
.L_x_3196:


//--------------------- .text.contiguous_reduce22_u64 --------------------------
	.section	.text.contiguous_reduce22_u64,"ax",@progbits
	.align	128
        .global         contiguous_reduce22_u64
        .type           contiguous_reduce22_u64,@function
        .size           contiguous_reduce22_u64,(.L_x_3269 - contiguous_reduce22_u64)
        .other          contiguous_reduce22_u64,@"STO_CUDA_ENTRY STV_DEFAULT"
contiguous_reduce22_u64:
.text.contiguous_reduce22_u64:
        /* <DEDUP_REMOVED lines=9> */
[----:B-1----:R-:W-:-:S04]  /*0090*/  IMAD R5, R3, UR6, RZ ;  /* 0x0000000603057c24 */ /* 0x002fc8000f8e02ff */
[----:B0-----:R-:W-:Y:S01]  /*00a0*/  IMAD R4, R5, 0x2, R0 ;  /* 0x0000000205047824 */ /* 0x001fe200078e0200 */
[----:B----4-:R-:W-:-:S03]  /*00b0*/  ULEA UR4, UR5, UR4, 0x18 ;  /* 0x0000000405047291 */ /* 0x010fc6000f8ec0ff */
[----:B------:R-:W-:-:S03]  /*00c0*/  IMAD.IADD R6, R4, 0x1, R3 ;  /* 0x0000000104067824 */ /* 0x000fc600078e0203 */
[----:B------:R-:W-:Y:S02]  /*00d0*/  LEA R2, R0, UR4, 0x3 ;  /* 0x0000000400027c11 */ /* 0x000fe4000f8e18ff */
[----:B--2---:R-:W-:-:S03]  /*00e0*/  ISETP.GE.U32.AND P0, PT, R6, UR8, PT ;  /* 0x0000000806007c0c */ /* 0x004fc6000bf06070 */
[----:B------:R0:W-:Y:S01]  /*00f0*/  STS.64 [R2], RZ ;  /* 0x000000ff02007388 */ /* 0x0001e20000000a00 */
[----:B------:R-:W-:-:S13]  /*0100*/  ISETP.GE.U32.AND.EX P0, PT, RZ, UR9, PT, P0 ;  /* 0x00000009ff007c0c */ /* 0x000fda000bf06100 */
[----:B0--3--:R-:W-:Y:S05]  /*0110*/  @P0 BRA `(.L_x_848) ;  /* 0x00000000004c0947 */ /* 0x009fea0003800000 */
[----:B------:R-:W0:Y:S01]  /*0120*/  S2R R9, SR_CTAID.Y ;  /* 0x0000000000097919 */ /* 0x000e220000002600 */
[----:B------:R-:W1:Y:S01]  /*0130*/  LDCU.64 UR4, c[0x0][0x388] ;  /* 0x00007100ff0477ac */ /* 0x000e620008000a00 */
[----:B------:R-:W-:Y:S02]  /*0140*/  IMAD.MOV.U32 R5, RZ, RZ, RZ ;  /* 0x000000ffff057224 */ /* 0x000fe400078e00ff */
[----:B------:R-:W-:Y:S02]  /*0150*/  IMAD.MOV.U32 R7, RZ, RZ, RZ ;  /* 0x000000ffff077224 */ /* 0x000fe400078e00ff */
[----:B0-----:R-:W-:-:S04]  /*0160*/  IMAD.WIDE.U32 R4, R9, UR8, R4 ;  /* 0x0000000809047c25 */ /* 0x001fc8000f8e0004 */
[C---:B------:R-:W-:Y:S01]  /*0170*/  IMAD R11, R9.reuse, UR9, RZ ;  /* 0x00000009090b7c24 */ /* 0x040fe2000f8e02ff */
[----:B-1----:R-:W-:Y:S01]  /*0180*/  LEA R8, P0, R4, UR4, 0x3 ;  /* 0x0000000404087c11 */ /* 0x002fe2000f8018ff */
[----:B------:R-:W-:-:S04]  /*0190*/  IMAD.WIDE.U32 R6, R9, UR8, R6 ;  /* 0x0000000809067c25 */ /* 0x000fc8000f8e0006 */
[----:B------:R-:W-:Y:S01]  /*01a0*/  IMAD.IADD R9, R5, 0x1, R11 ;  /* 0x0000000105097824 */ /* 0x000fe200078e020b */
[----:B------:R-:W-:Y:S01]  /*01b0*/  LEA R10, P1, R6, UR4, 0x3 ;  /* 0x00000004060a7c11 */ /* 0x000fe2000f8218ff */
[----:B------:R-:W-:-:S03]  /*01c0*/  IMAD.IADD R5, R11, 0x1, R7 ;  /* 0x000000010b057824 */ /* 0x000fc600078e0207 */
[----:B------:R-:W-:Y:S02]  /*01d0*/  LEA.HI.X R9, R4, UR5, R9, 0x3, P0 ;  /* 0x0000000504097c11 */ /* 0x000fe400080f1c09 */
[----:B------:R-:W-:-:S03]  /*01e0*/  LEA.HI.X R11, R6, UR5, R5, 0x3, P1 ;  /* 0x00000005060b7c11 */ /* 0x000fc600088f1c05 */
[----:B------:R-:W2:Y:S04]  /*01f0*/  LDG.E.64 R4, desc[UR12][R8.64] ;  /* 0x0000000c08047981 */ /* 0x000ea8000c1e1b00 */
[----:B------:R-:W2:Y:S02]  /*0200*/  LDG.E.64 R6, desc[UR12][R10.64] ;  /* 0x0000000c0a067981 */ /* 0x000ea4000c1e1b00 */
[----:B--2---:R-:W-:-:S05]  /*0210*/  IADD3 R4, P0, PT, R4, R6, RZ ;  /* 0x0000000604047210 */ /* 0x004fca0007f1e0ff */
[----:B------:R-:W-:-:S05]  /*0220*/  IMAD.X R5, R5, 0x1, R7, P0 ;  /* 0x0000000105057824 */ /* 0x000fca00000e0607 */
[----:B------:R1:W-:Y:S01]  /*0230*/  STS.64 [R2], R4 ;  /* 0x0000000402007388 */ /* 0x0003e20000000a00 */
[----:B------:R-:W-:Y:S05]  /*0240*/  BRA `(.L_x_849) ;  /* 0x0000000000307947 */ /* 0x000fea0003800000 */
.L_x_848:
[----:B------:R-:W-:-:S04]  /*0250*/  ISETP.GE.U32.AND P0, PT, R4, UR8, PT ;  /* 0x0000000804007c0c */ /* 0x000fc8000bf06070 */
[----:B------:R-:W-:-:S13]  /*0260*/  ISETP.GE.U32.AND.EX P0, PT, RZ, UR9, PT, P0 ;  /* 0x00000009ff007c0c */ /* 0x000fda000bf06100 */
[----:B------:R-:W-:Y:S05]  /*0270*/  @P0 BRA `(.L_x_849) ;  /* 0x0000000000240947 */ /* 0x000fea0003800000 */
[----:B------:R-:W0:Y:S01]  /*0280*/  S2R R7, SR_CTAID.Y ;  /* 0x0000000000077919 */ /* 0x000e220000002600 */
        /* <DEDUP_REMOVED lines=8> */
.L_x_849:
[----:B------:R-:W-:Y:S05]  /*0310*/  BSYNC.RECONVERGENT B0 ;  /* 0x0000000000007941 */ /* 0x000fea0003800200 */
.L_x_847:
[----:B------:R-:W-:Y:S01]  /*0320*/  BAR.SYNC.DEFER_BLOCKING 0x0 ;  /* 0x0000000000007b1d */ /* 0x000fe20000010000 */
[----:B------:R-:W-:Y:S02]  /*0330*/  ISETP.GE.U32.AND P1, PT, R3, 0x42, PT ;  /* 0x000000420300780c */ /* 0x000fe40003f26070 */
[----:B------:R-:W-:-:S11]  /*0340*/  ISETP.GT.U32.AND P0, PT, R0, 0x1f, PT ;  /* 0x0000001f0000780c */ /* 0x000fd60003f04070 */
[----:B------:R-:W-:Y:S05]  /*0350*/  @!P1 BRA `(.L_x_850) ;  /* 0x0000000000309947 */ /* 0x000fea0003800000 */
.L_x_851:
[----:B------:R-:W-:-:S04]  /*0360*/  SHF.R.U32.HI R9, RZ, 0x1, R3 ;  /* 0x00000001ff097819 */ /* 0x000fc80000011603 */
[----:B------:R-:W-:-:S13]  /*0370*/  ISETP.GE.U32.AND P1, PT, R0, R9, PT ;  /* 0x000000090000720c */ /* 0x000fda0003f26070 */
[----:B0-----:R-:W-:Y:S01]  /*0380*/  @!P1 IMAD R6, R9, 0x8, R2 ;  /* 0x0000000809069824 */ /* 0x001fe200078e0202 */
[----:B-1----:R-:W-:Y:S05]  /*0390*/  @!P1 LDS.64 R4, [R2] ;  /* 0x0000000002049984 */ /* 0x002fea0000000a00 */
[----:B------:R-:W0:Y:S02]  /*03a0*/  @!P1 LDS.64 R6, [R6] ;  /* 0x0000000006069984 */ /* 0x000e240000000a00 */
[----:B0-----:R-:W-:-:S05]  /*03b0*/  @!P1 IADD3 R4, P2, PT, R4, R6, RZ ;  /* 0x0000000604049210 */ /* 0x001fca0007f5e0ff */
[----:B------:R-:W-:-:S05]  /*03c0*/  @!P1 IMAD.X R5, R5, 0x1, R7, P2 ;  /* 0x0000000105059824 */ /* 0x000fca00010e0607 */
[----:B------:R2:W-:Y:S01]  /*03d0*/  @!P1 STS.64 [R2], R4 ;  /* 0x0000000402009388 */ /* 0x0005e20000000a00 */
[----:B------:R-:W-:Y:S01]  /*03e0*/  BAR.SYNC.DEFER_BLOCKING 0x0 ;  /* 0x0000000000007b1d */ /* 0x000fe20000010000 */
[----:B------:R-:W-:Y:S01]  /*03f0*/  ISETP.GT.U32.AND P1, PT, R3, 0x83, PT ;  /* 0x000000830300780c */ /* 0x000fe20003f24070 */
[----:B------:R-:W-:-:S12]  /*0400*/  IMAD.MOV.U32 R3, RZ, RZ, R9 ;  /* 0x000000ffff037224 */ /* 0x000fd800078e0009 */
[----:B--2---:R-:W-:Y:S05]  /*0410*/  @P1 BRA `(.L_x_851) ;  /* 0xfffffffc00d01947 */ /* 0x004fea000383ffff */
.L_x_850:
[----:B------:R-:W-:Y:S05]  /*0420*/  @P0 EXIT ;  /* 0x000000000000094d */ /* 0x000fea0003800000 */
[----:B-1----:R-:W-:Y:S04]  /*0430*/  LDS.64 R4, [R2] ;  /* 0x0000000002047984 */ /* 0x002fe80000000a00 */
[----:B0-----:R-:W0:Y:S02]  /*0440*/  LDS.64 R6, [R2+0x100] ;  /* 0x0001000002067984 */ /* 0x001e240000000a00 */
[----:B0-----:R-:W-:-:S05]  /*0450*/  IADD3 R8, P0, PT, R4, R6, RZ ;  /* 0x0000000604087210 */ /* 0x001fca0007f1e0ff */
[----:B------:R-:W-:-:S05]  /*0460*/  IMAD.X R9, R5, 0x1, R7, P0 ;  /* 0x0000000105097824 */ /* 0x000fca00000e0607 */
[----:B------:R-:W-:Y:S04]  /*0470*/  STS.64 [R2], R8 ;  /* 0x0000000802007388 */ /* 0x000fe80000000a00 */
[----:B------:R-:W-:Y:S04]  /*0480*/  LDS.64 R4, [R2] ;  /* 0x0000000002047984 */ /* 0x000fe80000000a00 */
[----:B------:R-:W0:Y:S02]  /*0490*/  LDS.64 R6, [R2+0x80] ;  /* 0x0000800002067984 */ /* 0x000e240000000a00 */
        /* <DEDUP_REMOVED lines=16> */
[----:B------:R-:W-:Y:S01]  /*05a0*/  IMAD.X R11, R5, 0x1, R7, P0 ;  /* 0x00000001050b7824 */ /* 0x000fe200000e0607 */
[----:B------:R-:W-:-:S04]  /*05b0*/  ISETP.NE.AND P0, PT, R0, RZ, PT ;  /* 0x000000ff0000720c */ /* 0x000fc80003f05270 */
[----:B------:R-:W-:Y:S04]  /*05c0*/  STS.64 [R2], R10 ;  /* 0x0000000a02007388 */ /* 0x000fe80000000a00 */
[----:B------:R-:W-:Y:S04]  /*05d0*/  LDS.64 R4, [R2] ;  /* 0x0000000002047984 */ /* 0x000fe80000000a00 */
[----:B------:R-:W0:Y:S02]  /*05e0*/  LDS.64 R6, [R2+0x8] ;  /* 0x0000080002067984 */ /* 0x000e240000000a00 */
[----:B0-----:R-:W-:-:S05]  /*05f0*/  IADD3 R4, P1, PT, R4, R6, RZ ;  /* 0x0000000604047210 */ /* 0x001fca0007f3e0ff */
[----:B------:R-:W-:-:S05]  /*0600*/  IMAD.X R5, R5, 0x1, R7, P1 ;  /* 0x0000000105057824 */ /* 0x000fca00008e0607 */
        /* <DEDUP_REMOVED lines=19> */
.L_x_852:
        /* <DEDUP_REMOVED lines=12> */
.L_x_3269:


//--------------------- .text.contiguous_reduce2_u64 --------------------------
	.section	.text.contiguous_reduce2_u64,"ax",@progbits
	.align	128
        .global         contiguous_reduce2_u64
        .type           contiguous_reduce2_u64,@function
        .size           contiguous_reduce2_u64,(.L_x_3198 - contiguous_reduce2_u64)
        .other          contiguous_reduce2_u64,@"STO_CUDA_ENTRY STV_DEFAULT"
contiguous_reduce2_u64:
.text.contiguous_reduce2_u64:
        /* <DEDUP_REMOVED lines=46> */
.L_x_881:
        /* <DEDUP_REMOVED lines=32> */
.L_x_858:
[----:B------:R-:W-:Y:S01]  /*04e0*/  MOV R26, R6 ;  /* 0x00000006001a7202 */ /* 0x000fe20000000f00 */
[----:B------:R-:W-:Y:S01]  /*04f0*/  IMAD.MOV.U32 R13, RZ, RZ, R7 ;  /* 0x000000ffff0d7224 */ /* 0x000fe200078e0007 */
[----:B------:R-:W-:Y:S01]  /*0500*/  MOV R14, R34 ;  /* 0x00000022000e7202 */ /* 0x000fe20000000f00 */
[----:B------:R-:W-:Y:S01]  /*0510*/  IMAD.MOV.U32 R11, RZ, RZ, R35 ;  /* 0x000000ffff0b7224 */ /* 0x000fe200078e0023 */
[----:B------:R-:W-:-:S07]  /*0520*/  MOV R12, 0x540 ;  /* 0x00000540000c7802 */ /* 0x000fce0000000f00 */
[----:B-1----:R-:W-:Y:S05]  /*0530*/  CALL.REL.NOINC `($__internal_20_$__cuda_sm20_div_s64) ;  /* 0x0000006400787944 */ /* 0x002fea0003c00000 */
        /* <DEDUP_REMOVED lines=9> */
.L_x_859:
[----:B------:R-:W-:Y:S05]  /*05d0*/  BSYNC.RECONVERGENT B1 ;  /* 0x0000000000017941 */ /* 0x000fea0003800200 */
.L_x_857:
        /* <DEDUP_REMOVED lines=34> */
.L_x_861:
[----:B------:R-:W-:Y:S01]  /*0800*/  IMAD.MOV.U32 R26, RZ, RZ, R20 ;  /* 0x000000ffff1a7224 */ /* 0x000fe200078e0014 */
[----:B------:R-:W-:Y:S01]  /*0810*/  MOV R13, R9 ;  /* 0x00000009000d7202 */ /* 0x000fe20000000f00 */
[----:B------:R-:W-:Y:S01]  /*0820*/  IMAD.MOV.U32 R14, RZ, RZ, R34 ;  /* 0x000000ffff0e7224 */ /* 0x000fe200078e0022 */
[----:B------:R-:W-:Y:S02]  /*0830*/  MOV R11, R35 ;  /* 0x00000023000b7202 */ /* 0x000fe40000000f00 */
[----:B------:R-:W-:-:S07]  /*0840*/  MOV R12, 0x860 ;  /* 0x00000860000c7802 */ /* 0x000fce0000000f00 */
[----:B------:R-:W-:Y:S05]  /*0850*/  CALL.REL.NOINC `($__internal_20_$__cuda_sm20_div_s64) ;  /* 0x0000006000b07944 */ /* 0x000fea0003c00000 */
        /* <DEDUP_REMOVED lines=9> */
.L_x_862:
[----:B------:R-:W-:Y:S05]  /*08f0*/  BSYNC.RECONVERGENT B1 ;  /* 0x0000000000017941 */ /* 0x000fea0003800200 */
.L_x_860:
        /* <DEDUP_REMOVED lines=33> */
.L_x_864:
[----:B------:R-:W-:Y:S01]  /*0b10*/  IMAD.MOV.U32 R26, RZ, RZ, R36 ;  /* 0x000000ffff1a7224 */ /* 0x000fe200078e0024 */
[----:B------:R-:W-:Y:S01]  /*0b20*/  MOV R13, R37 ;  /* 0x00000025000d7202 */ /* 0x000fe20000000f00 */
[----:B------:R-:W-:Y:S01]  /*0b30*/  IMAD.MOV.U32 R14, RZ, RZ, R20 ;  /* 0x000000ffff0e7224 */ /* 0x000fe200078e0014 */
[----:B------:R-:W-:Y:S02]  /*0b40*/  MOV R11, R21 ;  /* 0x00000015000b7202 */ /* 0x000fe40000000f00 */
[----:B------:R-:W-:-:S07]  /*0b50*/  MOV R12, 0xb70 ;  /* 0x00000b70000c7802 */ /* 0x000fce0000000f00 */
[----:B------:R-:W-:Y:S05]  /*0b60*/  CALL.REL.NOINC `($__internal_20_$__cuda_sm20_div_s64) ;  /* 0x0000005c00ec7944 */ /* 0x000fea0003c00000 */
        /* <DEDUP_REMOVED lines=10> */
.L_x_865:
[----:B------:R-:W-:Y:S05]  /*0c10*/  BSYNC.RECONVERGENT B1 ;  /* 0x0000000000017941 */ /* 0x000fea0003800200 */
.L_x_863:
        /* <DEDUP_REMOVED lines=35> */
.L_x_867:
[----:B------:R-:W-:Y:S01]  /*0e50*/  MOV R26, R34 ;  /* 0x00000022001a7202 */ /* 0x000fe20000000f00 */
[----:B------:R-:W-:Y:S01]  /*0e60*/  IMAD.MOV.U32 R13, RZ, RZ, R35 ;  /* 0x000000ffff0d7224 */ /* 0x000fe200078e0023 */
[----:B------:R-:W-:Y:S01]  /*0e70*/  MOV R14, R20 ;  /* 0x00000014000e7202 */ /* 0x000fe20000000f00 */
[----:B------:R-:W-:Y:S01]  /*0e80*/  IMAD.MOV.U32 R11, RZ, RZ, R21 ;  /* 0x000000ffff0b7224 */ /* 0x000fe200078e0015 */
[----:B------:R-:W-:-:S07]  /*0e90*/  MOV R12, 0xeb0 ;  /* 0x00000eb0000c7802 */ /* 0x000fce0000000f00 */
[----:B------:R-:W-:Y:S05]  /*0ea0*/  CALL.REL.NOINC `($__internal_20_$__cuda_sm20_div_s64) ;  /* 0x0000005c001c7944 */ /* 0x000fea0003c00000 */
        /* <DEDUP_REMOVED lines=11> */
.L_x_868:
[----:B------:R-:W-:Y:S05]  /*0f60*/  BSYNC.RECONVERGENT B1 ;  /* 0x0000000000017941 */ /* 0x000fea0003800200 */
.L_x_866:
        /* <DEDUP_REMOVED lines=36> */
.L_x_870:
        /* <DEDUP_REMOVED lines=16> */
.L_x_871:
[----:B------:R-:W-:Y:S05]  /*12b0*/  BSYNC.RECONVERGENT B1 ;  /* 0x0000000000017941 */ /* 0x000fea0003800200 */
.L_x_869:
        /* <DEDUP_REMOVED lines=35> */
.L_x_873:
        /* <DEDUP_REMOVED lines=17> */
.L_x_874:
[----:B------:R-:W-:Y:S05]  /*1600*/  BSYNC.RECONVERGENT B1 ;  /* 0x0000000000017941 */ /* 0x000fea0003800200 */
.L_x_872:
        /* <DEDUP_REMOVED lines=35> */
.L_x_876:
        /* <DEDUP_REMOVED lines=16> */
.L_x_877:
[----:B------:R-:W-:Y:S05]  /*1940*/  BSYNC.RECONVERGENT B1 ;  /* 0x0000000000017941 */ /* 0x000fea0003800200 */
.L_x_875:
        /* <DEDUP_REMOVED lines=35> */
.L_x_879:
        /* <DEDUP_REMOVED lines=16> */
.L_x_880:
[----:B------:R-:W-:Y:S05]  /*1c80*/  BSYNC.RECONVERGENT B1 ;  /* 0x0000000000017941 */ /* 0x000fea0003800200 */
.L_x_878:
        /* <DEDUP_REMOVED lines=8> */
.L_x_856:
        /* <DEDUP_REMOVED lines=36> */
.L_x_884:
[----:B------:R-:W-:Y:S01]  /*1f50*/  MOV R26, R6 ;  /* 0x00000006001a7202 */ /* 0x000fe20000000f00 */
[----:B------:R-:W-:Y:S01]  /*1f60*/  IMAD.MOV.U32 R13, RZ, RZ, R7 ;  /* 0x000000ffff0d7224 */ /* 0x000fe200078e0007 */
[----:B------:R-:W-:Y:S01]  /*1f70*/  MOV R14, R16 ;  /* 0x00000010000e7202 */ /* 0x000fe20000000f00 */
[----:B------:R-:W-:Y:S01]  /*1f80*/  IMAD.MOV.U32 R11, RZ, RZ, R17 ;  /* 0x000000ffff0b7224 */ /* 0x000fe200078e0011 */
[----:B------:R-:W-:-:S07]  /*1f90*/  MOV R12, 0x1fb0 ;  /* 0x00001fb0000c7802 */ /* 0x000fce0000000f00 */
[----:B------:R-:W-:Y:S05]  /*1fa0*/  CALL.REL.NOINC `($__internal_20_$__cuda_sm20_div_s64) ;  /* 0x0000004800dc7944 */ /* 0x000fea0003c00000 */
        /* <DEDUP_REMOVED lines=9> */
.L_x_885:
[----:B------:R-:W-:Y:S05]  /*2040*/  BSYNC.RECONVERGENT B1 ;  /* 0x0000000000017941 */ /* 0x000fea0003800200 */
.L_x_883:
        /* <DEDUP_REMOVED lines=34> */
.L_x_887:
        /* <DEDUP_REMOVED lines=17> */
.L_x_888:
[----:B------:R-:W-:Y:S05]  /*2380*/  BSYNC.RECONVERGENT B1 ;  /* 0x0000000000017941 */ /* 0x000fea0003800200 */
.L_x_886:
        /* <DEDUP_REMOVED lines=36> */
.L_x_890:
        /* <DEDUP_REMOVED lines=16> */
.L_x_891:
[----:B------:R-:W-:Y:S05]  /*26d0*/  BSYNC.RECONVERGENT B1 ;  /* 0x0000000000017941 */ /* 0x000fea0003800200 */
.L_x_889:
        /* <DEDUP_REMOVED lines=35> */
.L_x_893:
[----:B------:R-:W-:Y:S01]  /*2910*/  MOV R26, R18 ;  /* 0x00000012001a7202 */ /* 0x000fe20000000f00 */
[----:B------:R-:W-:Y:S01]  /*2920*/  IMAD.MOV.U32 R13, RZ, RZ, R19 ;  /* 0x000000ffff0d7224 */ /* 0x000fe200078e0013 */
[----:B------:R-:W-:Y:S01]  /*2930*/  MOV R14, R16 ;  /* 0x00000010000e7202 */ /* 0x000fe20000000f00 */
[----:B------:R-:W-:Y:S01]  /*2940*/  IMAD.MOV.U32 R11, RZ, RZ, R17 ;  /* 0x000000ffff0b7224 */ /* 0x000fe200078e0011 */
[----:B------:R-:W-:-:S07]  /*2950*/  MOV R12, 0x2970 ;  /* 0x00002970000c7802 */ /* 0x000fce0000000f00 */
[----:B------:R-:W-:Y:S05]  /*2960*/  CALL.REL.NOINC `($__internal_20_$__cuda_sm20_div_s64) ;  /* 0x00000040006c7944 */ /* 0x000fea0003c00000 */
        /* <DEDUP_REMOVED lines=10> */
.L_x_894:
[----:B------:R-:W-:Y:S05]  /*2a10*/  BSYNC.RECONVERGENT B1 ;  /* 0x0000000000017941 */ /* 0x000fea0003800200 */
.L_x_892:
[----:B------:R-:W-:Y:S01]  /*2a20*/  MOV R36, R22 ;  /* 0x0000001600247202 */ /* 0x000fe20000000f00 */
[----:B------:R-:W-:Y:S02]  /*2a30*/  IMAD R11, R11, R38, RZ ;  /* 0x000000260b0b7224 */ /* 0x000fe400078e02ff */
[----:B------:R-:W-:Y:S02]  /*2a40*/  VIADD R8, R8, 0xfffffffe ;  /* 0xfffffffe08087836 */ /* 0x000fe40000000000 */
[----:B------:R-:W-:-:S04]  /*2a50*/  IMAD.WIDE.U32 R22, R38, R10, R36 ;  /* 0x0000000a26167225 */ /* 0x000fc800078e0024 */
[----:B------:R-:W-:-:S05]  /*2a60*/  IMAD R11, R39, R10, R11 ;  /* 0x0000000a270b7224 */ /* 0x000fca00078e020b */
[----:B------:R-:W-:-:S07]  /*2a70*/  IADD3 R23, PT, PT, R23, R11, RZ ;  /* 0x0000000b17177210 */ /* 0x000fce0007ffe0ff */
.L_x_882:
        /* <DEDUP_REMOVED lines=30> */
.L_x_896:
[----:B------:R-:W-:Y:S01]  /*2c60*/  MOV R18, R6 ;  /* 0x0000000600127202 */ /* 0x000fe20000000f00 */
[----:B------:R-:W-:Y:S01]  /*2c70*/  IMAD.MOV.U32 R19, RZ, RZ, R7 ;  /* 0x000000ffff137224 */ /* 0x000fe200078e0007 */
[----:B------:R-:W-:Y:S01]  /*2c80*/  MOV R24, R10 ;  /* 0x0000000a00187202 */ /* 0x000fe20000000f00 */
[----:B------:R-:W-:Y:S01]  /*2c90*/  IMAD.MOV.U32 R21, RZ, RZ, R11 ;  /* 0x000000ffff157224 */ /* 0x000fe200078e000b */
[----:B------:R-:W-:-:S07]  /*2ca0*/  MOV R26, 0x2cc0 ;  /* 0x00002cc0001a7802 */ /* 0x000fce0000000f00 */
[----:B------:R-:W-:Y:S05]  /*2cb0*/  CALL.REL.NOINC `($__internal_21_$__cuda_sm20_rem_s64) ;  /* 0x0000004000e47944 */ /* 0x000fea0003c00000 */
.L_x_897:
[----:B------:R-:W-:Y:S05]  /*2cc0*/  BSYNC.RECONVERGENT B1 ;  /* 0x0000000000017941 */ /* 0x000fea0003800200 */
.L_x_895:
        /* <DEDUP_REMOVED lines=30> */
.L_x_899:
[----:B------:R-:W-:Y:S01]  /*2eb0*/  MOV R24, R10 ;  /* 0x0000000a00187202 */ /* 0x000fe20000000f00 */
[----:B------:R-:W-:Y:S01]  /*2ec0*/  IMAD.MOV.U32 R21, RZ, RZ, R11 ;  /* 0x000000ffff157224 */ /* 0x000fe200078e000b */
[----:B------:R-:W-:Y:S01]  /*2ed0*/  MOV R18, R20 ;  /* 0x0000001400127202 */ /* 0x000fe20000000f00 */
[----:B------:R-:W-:Y:S01]  /*2ee0*/  IMAD.MOV.U32 R19, RZ, RZ, R9 ;  /* 0x000000ffff137224 */ /* 0x000fe200078e0009 */
[----:B------:R-:W-:-:S07]  /*2ef0*/  MOV R26, 0x2f10 ;  /* 0x00002f10001a7802 */ /* 0x000fce0000000f00 */
[----:B------:R-:W-:Y:S05]  /*2f00*/  CALL.REL.NOINC `($__internal_21_$__cuda_sm20_rem_s64) ;  /* 0x0000004000507944 */ /* 0x000fea0003c00000 */
.L_x_900:
[----:B------:R-:W-:Y:S05]  /*2f10*/  BSYNC.RECONVERGENT B1 ;  /* 0x0000000000017941 */ /* 0x000fea0003800200 */
.L_x_898:
[----:B------:R-:W-:Y:S02]  /*2f20*/  IMAD R7, R7, R16, RZ ;  /* 0x0000001007077224 */ /* 0x000fe400078e02ff */
[----:B------:R-:W-:-:S04]  /*2f30*/  IMAD.WIDE.U32 R22, R16, R6, R22 ;  /* 0x0000000610167225 */ /* 0x000fc800078e0016 */
[----:B------:R-:W-:-:S05]  /*2f40*/  IMAD R7, R17, R6, R7 ;  /* 0x0000000611077224 */ /* 0x000fca00078e0207 */
[----:B------:R-:W-:-:S07]  /*2f50*/  IADD3 R23, PT, PT, R23, R7, RZ ;  /* 0x0000000717177210 */ /* 0x000fce0007ffe0ff */
.L_x_855:
[----:B------:R-:W0:Y:S02]  /*2f60*/  LDCU.64 UR4, c[0x0][0x388] ;  /* 0x00007100ff0477ac */ /* 0x000e240008000a00 */
[----:B0-----:R-:W-:Y:S02]  /*2f70*/  LEA R6, P1, R22, UR4, 0x3 ;  /* 0x0000000416067c11 */ /* 0x001fe4000f8218ff */
[----:B------:R-:W-:Y:S02]  /*2f80*/  LEA R8, P0, R4, UR4, 0x3 ;  /* 0x0000000404087c11 */ /* 0x000fe4000f8018ff */
[----:B------:R-:W-:Y:S02]  /*2f90*/  LEA.HI.X R7, R22, UR5, R23, 0x3, P1 ;  /* 0x0000000516077c11 */ /* 0x000fe400088f1c17 */
[----:B------:R-:W-:-:S04]  /*2fa0*/  LEA.HI.X R9, R4, UR5, R5, 0x3, P0 ;  /* 0x0000000504097c11 */ /* 0x000fc800080f1c05 */
[----:B------:R-:W2:Y:S04]  /*2fb0*/  LDG.E.64 R6, desc[UR12][R6.64] ;  /* 0x0000000c06067981 */ /* 0x000ea8000c1e1b00 */
[----:B------:R-:W2:Y:S02]  /*2fc0*/  LDG.E.64 R4, desc[UR12][R8.64] ;  /* 0x0000000c08047981 */ /* 0x000ea4000c1e1b00 */
[----:B--2---:R-:W-:-:S05]  /*2fd0*/  IADD3 R4, P0, PT, R4, R6, RZ ;  /* 0x0000000604047210 */ /* 0x004fca0007f1e0ff */
[----:B------:R-:W-:-:S05]  /*2fe0*/  IMAD.X R5, R5, 0x1, R7, P0 ;  /* 0x0000000105057824 */ /* 0x000fca00000e0607 */
[----:B------:R0:W-:Y:S01]  /*2ff0*/  STS.64 [R3], R4 ;  /* 0x0000000403007388 */ /* 0x0001e20000000a00 */
[----:B------:R-:W-:Y:S05]  /*3000*/  BRA `(.L_x_901) ;  /* 0x0000003400b87947 */ /* 0x000fea0003800000 */
.L_x_854:
        /* <DEDUP_REMOVED lines=17> */
[----:B------:R-:W1:Y:S05]  /*3120*/  LDC.64 R16, c[0x0][0x398] ;  /* 0x0000e600ff107b82 */ /* 0x000e6a0000000a00 */
.L_x_928:
[----:B------:R-:W-:-:S05]  /*3130*/  IADD3 R5, PT, PT, R10, 0x3, RZ ;  /* 0x000000030a057810 */ /* 0x000fca0007ffe0ff */
        /* <DEDUP_REMOVED lines=29> */
.L_x_905:
[----:B------:R-:W-:Y:S01]  /*3310*/  IMAD.MOV.U32 R26, RZ, RZ, R18 ;  /* 0x000000ffff1a7224 */ /* 0x000fe200078e0012 */
[----:B------:R-:W-:Y:S01]  /*3320*/  MOV R13, R19 ;  /* 0x00000013000d7202 */ /* 0x000fe20000000f00 */
[----:B------:R-:W-:Y:S01]  /*3330*/  IMAD.MOV.U32 R14, RZ, RZ, R20 ;  /* 0x000000ffff0e7224 */ /* 0x000fe200078e0014 */
[----:B------:R-:W-:Y:S02]  /*3340*/  MOV R11, R21 ;  /* 0x00000015000b7202 */ /* 0x000fe40000000f00 */
[----:B------:R-:W-:-:S07]  /*3350*/  MOV R12, 0x3370 ;  /* 0x00003370000c7802 */ /* 0x000fce0000000f00 */
[----:B-1----:R-:W-:Y:S05]  /*3360*/  CALL.REL.NOINC `($__internal_20_$__cuda_sm20_div_s64) ;  /* 0x0000003400ec7944 */ /* 0x002fea0003c00000 */
[-C--:B------:R-:W-:Y:S01]  /*3370*/  IADD3 R11, P0, PT, RZ, -R24.reuse, RZ ;  /* 0x80000018ff0b7210 */ /* 0x080fe20007f1e0ff */
[----:B------:R-:W-:Y:S01]  /*3380*/  IMAD.MOV.U32 R37, RZ, RZ, R25 ;  /* 0x000000ffff257224 */ /* 0x000fe200078e0019 */
[----:B------:R-:W-:-:S03]  /*3390*/  MOV R36, R24 ;  /* 0x0000001800247202 */ /* 0x000fc60000000f00 */
[----:B------:R-:W-:Y:S02]  /*33a0*/  IMAD.X R7, RZ, RZ, ~R25, P0 ;  /* 0x000000ffff077224 */ /* 0x000fe400000e0e19 */
[----:B------:R-:W-:-:S04]  /*33b0*/  IMAD.WIDE.U32 R12, R20, R11, R18 ;  /* 0x0000000b140c7225 */ /* 0x000fc800078e0012 */
[----:B------:R-:W-:-:S04]  /*33c0*/  IMAD R7, R7, R20, RZ ;  /* 0x0000001407077224 */ /* 0x000fc800078e02ff */
[----:B------:R-:W-:Y:S01]  /*33d0*/  IMAD R7, R21, R11, R7 ;  /* 0x0000000b15077224 */ /* 0x000fe200078e0207 */
[----:B------:R-:W-:-:S03]  /*33e0*/  MOV R21, R12 ;  /* 0x0000000c00157202 */ /* 0x000fc60000000f00 */
[----:B------:R-:W-:-:S07]  /*33f0*/  IMAD.IADD R11, R13, 0x1, R7 ;  /* 0x000000010d0b7824 */ /* 0x000fce00078e0207 */
.L_x_906:
[----:B------:R-:W-:Y:S05]  /*3400*/  BSYNC.RECONVERGENT B1 ;  /* 0x0000000000017941 */ /* 0x000fea0003800200 */
.L_x_904:
[----:B------:R-:W0:Y:S01]  /*3410*/  LDC.64 R18, c[0x0][0x390] ;  /* 0x0000e400ff127b82 */ /* 0x000e220000000a00 */
[----:B------:R-:W-:-:S07]  /*3420*/  IADD3 R7, PT, PT, R10, 0x2, RZ ;  /* 0x000000020a077810 */ /* 0x000fce0007ffe0ff */
        /* <DEDUP_REMOVED lines=37> */
.L_x_908:
[----:B------:R-:W-:Y:S01]  /*3680*/  IMAD.MOV.U32 R26, RZ, RZ, R36 ;  /* 0x000000ffff1a7224 */ /* 0x000fe200078e0024 */
[----:B------:R-:W-:Y:S01]  /*3690*/  MOV R13, R37 ;  /* 0x00000025000d7202 */ /* 0x000fe20000000f00 */
[----:B------:R-:W-:Y:S01]  /*36a0*/  IMAD.MOV.U32 R14, RZ, RZ, R38 ;  /* 0x000000ffff0e7224 */ /* 0x000fe200078e0026 */
[----:B------:R-:W-:Y:S02]  /*36b0*/  MOV R11, R39 ;  /* 0x00000027000b7202 */ /* 0x000fe40000000f00 */
[----:B------:R-:W-:-:S07]  /*36c0*/  MOV R12, 0x36e0 ;  /* 0x000036e0000c7802 */ /* 0x000fce0000000f00 */
[----:B-1----:R-:W-:Y:S05]  /*36d0*/  CALL.REL.NOINC `($__internal_20_$__cuda_sm20_div_s64) ;  /* 0x0000003400107944 */ /* 0x002fea0003c00000 */
        /* <DEDUP_REMOVED lines=11> */
.L_x_909:
[----:B------:R-:W-:Y:S05]  /*3790*/  BSYNC.RECONVERGENT B1 ;  /* 0x0000000000017941 */ /* 0x000fea0003800200 */
.L_x_907:
        /* <DEDUP_REMOVED lines=37> */
.L_x_911:
        /* <DEDUP_REMOVED lines=14> */
[----:B------:R-:W-:Y:S01]  /*3ad0*/  MOV R41, R12 ;  /* 0x0000000c00297202 */ /* 0x000fe20000000f00 */
[----:B------:R-:W-:Y:S02]  /*3ae0*/  IMAD.MOV.U32 R21, RZ, RZ, R25 ;  /* 0x000000ffff157224 */ /* 0x000fe400078e0019 */
[----:B------:R-:W-:-:S07]  /*3af0*/  IMAD.IADD R11, R13, 0x1, R11 ;  /* 0x000000010d0b7824 */ /* 0x000fce00078e020b */
.L_x_912:
[----:B------:R-:W-:Y:S05]  /*3b00*/  BSYNC.RECONVERGENT B1 ;  /* 0x0000000000017941 */ /* 0x000fea0003800200 */
.L_x_910:
        /* <DEDUP_REMOVED lines=38> */
.L_x_914:
        /* <DEDUP_REMOVED lines=17> */
.L_x_915:
[----:B------:R-:W-:Y:S05]  /*3e80*/  BSYNC.RECONVERGENT B1 ;  /* 0x0000000000017941 */ /* 0x000fea0003800200 */
.L_x_913:
[C---:B------:R-:W-:Y:S02]  /*3e90*/  VIADD R4, R10.reuse, 0xffffffff ;  /* 0xffffffff0a047836 */ /* 0x040fe40000000000 */
        /* <DEDUP_REMOVED lines=37> */
.L_x_917:
        /* <DEDUP_REMOVED lines=17> */
.L_x_918:
[----:B------:R-:W-:Y:S05]  /*4200*/  BSYNC.RECONVERGENT B1 ;  /* 0x0000000000017941 */ /* 0x000fea0003800200 */
.L_x_916:
        /* <DEDUP_REMOVED lines=40> */
.L_x_920:
        /* <DEDUP_REMOVED lines=17> */
.L_x_921:
[----:B------:R-:W-:Y:S05]  /*45a0*/  BSYNC.RECONVERGENT B1 ;  /* 0x0000000000017941 */ /* 0x000fea0003800200 */
.L_x_919:
        /* <DEDUP_REMOVED lines=40> */
.L_x_923:
        /* <DEDUP_REMOVED lines=17> */
.L_x_924:
[----:B------:R-:W-:Y:S05]  /*4940*/  BSYNC.RECONVERGENT B1 ;  /* 0x0000000000017941 */ /* 0x000fea0003800200 */
.L_x_922:
[----:B------:R-:W0:Y:S08]  /*4950*/  LDC.64 R22, c[0x0][0x390] ;  /* 0x0000e400ff167b82 */ /* 0x000e300000000a00 */
        /* <DEDUP_REMOVED lines=37> */
.L_x_926:
        /* <DEDUP_REMOVED lines=10> */
[----:B------:R-:W-:Y:S01]  /*4c50*/  IADD3.X R11, PT, PT, RZ, ~R25, RZ, P0, !PT ;  /* 0x80000019ff0b7210 */ /* 0x000fe200007fe4ff */
[----:B------:R-:W-:-:S04]  /*4c60*/  IMAD.WIDE.U32 R12, R22, R19, R12 ;  /* 0x00000013160c7225 */ /* 0x000fc800078e000c */
[----:B------:R-:W-:Y:S01]  /*4c70*/  IMAD R11, R11, R22, RZ ;  /* 0x000000160b0b7224 */ /* 0x000fe200078e02ff */
[----:B------:R-:W-:-:S03]  /*4c80*/  MOV R21, R12 ;  /* 0x0000000c00157202 */ /* 0x000fc60000000f00 */
[----:B------:R-:W-:Y:S01]  /*4c90*/  IMAD R11, R23, R19, R11 ;  /* 0x00000013170b7224 */ /* 0x000fe200078e020b */
[----:B------:R-:W-:-:S03]  /*4ca0*/  MOV R19, R25 ;  /* 0x0000001900137202 */ /* 0x000fc60000000f00 */
[----:B------:R-:W-:-:S07]  /*4cb0*/  IMAD.IADD R11, R13, 0x1, R11 ;  /* 0x000000010d0b7824 */ /* 0x000fce00078e020b */
.L_x_927:
[----:B------:R-:W-:Y:S05]  /*4cc0*/  BSYNC.RECONVERGENT B1 ;  /* 0x0000000000017941 */ /* 0x000fea0003800200 */
.L_x_925:
[----:B-1----:R-:W-:-:S06]  /*4cd0*/  IMAD.WIDE.U32 R4, R5, 0x8, R16 ;  /* 0x0000000805047825 */ /* 0x002fcc00078e0010 */
[----:B------:R-:W2:Y:S01]  /*4ce0*/  LDG.E.64 R4, desc[UR12][R4.64] ;  /* 0x0000000c04047981 */ /* 0x000ea2000c1e1b00 */
[----:B------:R-:W-:Y:S01]  /*4cf0*/  VIADD R6, R6, 0x8 ;  /* 0x0000000806067836 */ /* 0x000fe20000000000 */
[----:B------:R-:W-:Y:S01]  /*4d00*/  MOV R13, R7 ;  /* 0x00000007000d7202 */ /* 0x000fe20000000f00 */
[----:B------:R-:W-:Y:S02]  /*4d10*/  IMAD.MOV.U32 R12, RZ, RZ, R36 ;  /* 0x000000ffff0c7224 */ /* 0x000fe400078e0024 */
[----:B------:R-:W-:Y:S01]  /*4d20*/  VIADD R10, R10, 0xfffffff8 ;  /* 0xfffffff80a0a7836 */ /* 0x000fe20000000000 */
[----:B------:R-:W-:Y:S01]  /*4d30*/  ISETP.NE.AND P0, PT, R6, RZ, PT ;  /* 0x000000ff0600720c */ /* 0x000fe20003f05270 */
[-C--:B--2---:R-:W-:Y:S02]  /*4d40*/  IMAD R7, R5, R21.reuse, RZ ;  /* 0x0000001505077224 */ /* 0x084fe400078e02ff */
[----:B------:R-:W-:-:S04]  /*4d50*/  IMAD.WIDE.U32 R12, R4, R21, R12 ;  /* 0x00000015040c7225 */ /* 0x000fc800078e000c */
[----:B------:R-:W-:Y:S01]  /*4d60*/  IMAD R7, R4, R11, R7 ;  /* 0x0000000b04077224 */ /* 0x000fe200078e0207 */
[----:B------:R-:W-:-:S04]  /*4d70*/  LEA R8, P1, R12, R8, 0x3 ;  /* 0x000000080c087211 */ /* 0x000fc800078218ff */
[----:B------:R-:W-:-:S04]  /*4d80*/  IADD3 R7, PT, PT, R13, R7, RZ ;  /* 0x000000070d077210 */ /* 0x000fc80007ffe0ff */
[----:B------:R-:W-:Y:S01]  /*4d90*/  LEA.HI.X R9, R12, R9, R7, 0x3, P1 ;  /* 0x000000090c097211 */ /* 0x000fe200008f1c07 */
[----:B------:R-:W-:Y:S06]  /*4da0*/  @P0 BRA `(.L_x_928) ;  /* 0xffffffe000e00947 */ /* 0x000fec000383ffff */
[----:B------:R-:W-:-:S07]  /*4db0*/  IADD3 R10, PT, PT, R10, 0x3, RZ ;  /* 0x000000030a0a7810 */ /* 0x000fce0007ffe0ff */
.L_x_903:
        /* <DEDUP_REMOVED lines=37> */
.L_x_931:
        /* <DEDUP_REMOVED lines=15> */
.L_x_932:
[----:B------:R-:W-:Y:S05]  /*5100*/  BSYNC.RECONVERGENT B1 ;  /* 0x0000000000017941 */ /* 0x000fea0003800200 */
.L_x_930:
[----:B------:R-:W0:Y:S01]  /*5110*/  LDC.64 R6, c[0x0][0x390] ;  /* 0x0000e400ff067b82 */ /* 0x000e220000000a00 */
[----:B------:R-:W-:-:S07]  /*5120*/  VIADD R4, R10, 0xffffffff ;  /* 0xffffffff0a047836 */ /* 0x000fce0000000000 */
        /* <DEDUP_REMOVED lines=37> */
.L_x_934:
[----:B------:R-:W-:Y:S01]  /*5380*/  MOV R26, R18 ;  /* 0x00000012001a7202 */ /* 0x000fe20000000f00 */
[----:B------:R-:W-:Y:S01]  /*5390*/  IMAD.MOV.U32 R13, RZ, RZ, R19 ;  /* 0x000000ffff0d7224 */ /* 0x000fe200078e0013 */
[----:B------:R-:W-:Y:S02]  /*53a0*/  MOV R14, R6 ;  /* 0x00000006000e7202 */ /* 0x000fe40000000f00 */
[----:B------:R-:W-:Y:S02]  /*53b0*/  MOV R11, R7 ;  /* 0x00000007000b7202 */ /* 0x000fe40000000f00 */
[----:B------:R-:W-:-:S07]  /*53c0*/  MOV R12, 0x53e0 ;  /* 0x000053e0000c7802 */ /* 0x000fce0000000f00 */
[----:B------:R-:W-:Y:S05]  /*53d0*/  CALL.REL.NOINC `($__internal_20_$__cuda_sm20_div_s64) ;  /* 0x0000001400d07944 */ /* 0x000fea0003c00000 */
        /* <DEDUP_REMOVED lines=11> */
.L_x_935:
[----:B------:R-:W-:Y:S05]  /*5490*/  BSYNC.RECONVERGENT B1 ;  /* 0x0000000000017941 */ /* 0x000fea0003800200 */
.L_x_933:
        /* <DEDUP_REMOVED lines=40> */
.L_x_937:
        /* <DEDUP_REMOVED lines=17> */
.L_x_938:
[----:B------:R-:W-:Y:S05]  /*5830*/  BSYNC.RECONVERGENT B1 ;  /* 0x0000000000017941 */ /* 0x000fea0003800200 */
.L_x_936:
        /* <DEDUP_REMOVED lines=21> */
[----:B0-----:R-:W-:Y:S01]  /*5990*/  IADD3 R12, PT, PT, R11, 0xffffffe, RZ ;  /* 0x0ffffffe0b0c7810 */ /* 0x001fe20007ffe0ff */
[----:B------:R-:W-:-:S05]  /*59a0*/  HFMA2 R11, -RZ, RZ, 0, 0 ;  /* 0x00000000ff0b7431 */ /* 0x000fca00000001ff */
        /* <DEDUP_REMOVED lines=14> */
[----:B------:R-:W-:Y:S02]  /*5a90*/  IMAD R21, R20, R21, R18 ;  /* 0x0000001514157224 */ /* 0x000fe400078e0212 */
[----:B------:R-:W-:Y:S01]  /*5aa0*/  IMAD.MOV.U32 R18, RZ, RZ, R13 ;  /* 0x000000ffff127224 */ /* 0x000fe200078e000d */
[----:B------:R-:W-:Y:S06]  /*5ab0*/  BRA `(.L_x_941) ;  /* 0x0000000000447947 */ /* 0x000fec0003800000 */
.L_x_940:
[----:B------:R-:W-:Y:S01]  /*5ac0*/  MOV R26, R18 ;  /* 0x00000012001a7202 */ /* 0x000fe20000000f00 */
[----:B------:R-:W-:Y:S01]  /*5ad0*/  IMAD.MOV.U32 R14, RZ, RZ, R20 ;  /* 0x000000ffff0e7224 */ /* 0x000fe200078e0014 */
[----:B------:R-:W-:Y:S02]  /*5ae0*/  MOV R13, R19 ;  /* 0x00000013000d7202 */ /* 0x000fe40000000f00 */
[----:B------:R-:W-:Y:S02]  /*5af0*/  MOV R11, R21 ;  /* 0x00000015000b7202 */ /* 0x000fe40000000f00 */
[----:B------:R-:W-:-:S07]  /*5b00*/  MOV R12, 0x5b20 ;  /* 0x00005b20000c7802 */ /* 0x000fce0000000f00 */
[----:B------:R-:W-:Y:S05]  /*5b10*/  CALL.REL.NOINC `($__internal_20_$__cuda_sm20_div_s64) ;  /* 0x0000001000007944 */ /* 0x000fea0003c00000 */
        /* <DEDUP_REMOVED lines=11> */
.L_x_941:
[----:B------:R-:W-:Y:S05]  /*5bd0*/  BSYNC.RECONVERGENT B1 ;  /* 0x0000000000017941 */ /* 0x000fea0003800200 */
.L_x_939:
        /* <DEDUP_REMOVED lines=11> */
.L_x_929:
        /* <DEDUP_REMOVED lines=35> */
.L_x_944:
[----:B------:R-:W-:Y:S01]  /*5ec0*/  MOV R26, R18 ;  /* 0x00000012001a7202 */ /* 0x000fe20000000f00 */
[----:B------:R-:W-:Y:S01]  /*5ed0*/  IMAD.MOV.U32 R13, RZ, RZ, R19 ;  /* 0x000000ffff0d7224 */ /* 0x000fe200078e0013 */
[----:B------:R-:W-:Y:S02]  /*5ee0*/  MOV R14, R4 ;  /* 0x00000004000e7202 */ /* 0x000fe40000000f00 */
[----:B------:R-:W-:Y:S02]  /*5ef0*/  MOV R11, R5 ;  /* 0x00000005000b7202 */ /* 0x000fe40000000f00 */
[----:B------:R-:W-:-:S07]  /*5f00*/  MOV R12, 0x5f20 ;  /* 0x00005f20000c7802 */ /* 0x000fce0000000f00 */
[----:B------:R-:W-:Y:S05]  /*5f10*/  CALL.REL.NOINC `($__internal_20_$__cuda_sm20_div_s64) ;  /* 0x0000000c00007944 */ /* 0x000fea0003c00000 */
[----:B------:R-:W-:-:S05]  /*5f20*/  IADD3 R13, P0, PT, RZ, -R24, RZ ;  /* 0x80000018ff0d7210 */ /* 0x000fca0007f1e0ff */
[----:B------:R-:W-:Y:S02]  /*5f30*/  IMAD.X R11, RZ, RZ, ~R25, P0 ;  /* 0x000000ffff0b7224 */ /* 0x000fe400000e0e19 */
[----:B------:R-:W-:Y:S01]  /*5f40*/  IMAD.WIDE.U32 R6, R4, R13, R18 ;  /* 0x0000000d04067225 */ /* 0x000fe200078e0012 */
[----:B------:R-:W-:-:S03]  /*5f50*/  MOV R18, R24 ;  /* 0x0000001800127202 */ /* 0x000fc60000000f00 */
[----:B------:R-:W-:Y:S02]  /*5f60*/  IMAD R11, R11, R4, RZ ;  /* 0x000000040b0b7224 */ /* 0x000fe400078e02ff */
[----:B------:R-:W-:Y:S02]  /*5f70*/  IMAD.MOV.U32 R19, RZ, RZ, R25 ;  /* 0x000000ffff137224 */ /* 0x000fe400078e0019 */
[----:B------:R-:W-:-:S05]  /*5f80*/  IMAD R11, R5, R13, R11 ;  /* 0x0000000d050b7224 */ /* 0x000fca00078e020b */
[----:B------:R-:W-:-:S07]  /*5f90*/  IADD3 R11, PT, PT, R7, R11, RZ ;  /* 0x0000000b070b7210 */ /* 0x000fce0007ffe0ff */
.L_x_945:
[----:B------:R-:W-:Y:S05]  /*5fa0*/  BSYNC.RECONVERGENT B1 ;  /* 0x0000000000017941 */ /* 0x000fea0003800200 */
.L_x_943:
        /* <DEDUP_REMOVED lines=39> */
.L_x_947:
[----:B------:R-:W-:Y:S01]  /*6220*/  MOV R26, R18 ;  /* 0x00000012001a7202 */ /* 0x000fe20000000f00 */
[----:B------:R-:W-:Y:S01]  /*6230*/  IMAD.MOV.U32 R13, RZ, RZ, R19 ;  /* 0x000000ffff0d7224 */ /* 0x000fe200078e0013 */
[----:B------:R-:W-:Y:S02]  /*6240*/  MOV R14, R16 ;  /* 0x00000010000e7202 */ /* 0x000fe40000000f00 */
[----:B------:R-:W-:Y:S02]  /*6250*/  MOV R11, R17 ;  /* 0x00000011000b7202 */ /* 0x000fe40000000f00 */
[----:B------:R-:W-:-:S07]  /*6260*/  MOV R12, 0x6280 ;  /* 0x00006280000c7802 */ /* 0x000fce0000000f00 */
[----:B------:R-:W-:Y:S05]  /*6270*/  CALL.REL.NOINC `($__internal_20_$__cuda_sm20_div_s64) ;  /* 0x0000000800287944 */ /* 0x000fea0003c00000 */
        /* <DEDUP_REMOVED lines=11> */
.L_x_948:
[----:B------:R-:W-:Y:S05]  /*6330*/  BSYNC.RECONVERGENT B1 ;  /* 0x0000000000017941 */ /* 0x000fea0003800200 */
.L_x_946:
        /* <DEDUP_REMOVED lines=11> */
.L_x_942:
        /* <DEDUP_REMOVED lines=25> */
[----:B------:R-:W-:-:S04]  /*6580*/  @P0 IADD3 R7, PT, PT, -R20, R7, RZ ;  /* 0x0000000714070210 */ /* 0x000fc80007ffe1ff */
[----:B------:R-:W-:-:S13]  /*6590*/  ISETP.GE.U32.AND P0, PT, R7, R20, PT ;  /* 0x000000140700720c */ /* 0x000fda0003f06070 */
[----:B------:R-:W-:Y:S01]  /*65a0*/  @P0 IMAD.IADD R7, R7, 0x1, -R20 ;  /* 0x0000000107070824 */ /* 0x000fe200078e0a14 */
[----:B------:R-:W-:-:S04]  /*65b0*/  @!P1 LOP3.LUT R7, RZ, R20, RZ, 0x33, !PT ;  /* 0x00000014ff079212 */ /* 0x000fc800078e33ff */
[----:B------:R-:W-:Y:S01]  /*65c0*/  MOV R4, R7 ;  /* 0x0000000700047202 */ /* 0x000fe20000000f00 */
[----:B------:R-:W-:Y:S06]  /*65d0*/  BRA `(.L_x_951) ;  /* 0x0000000000147947 */ /* 0x000fec0003800000 */
.L_x_950:
[----:B------:R-:W-:Y:S01]  /*65e0*/  IMAD.MOV.U32 R24, RZ, RZ, R20 ;  /* 0x000000ffff187224 */ /* 0x000fe200078e0014 */
[----:B------:R-:W-:-:S07]  /*65f0*/  MOV R26, 0x6610 ;  /* 0x00006610001a7802 */ /* 0x000fce0000000f00 */
[----:B------:R-:W-:Y:S05]  /*6600*/  CALL.REL.NOINC `($__internal_21_$__cuda_sm20_rem_s64) ;  /* 0x0000000800907944 */ /* 0x000fea0003c00000 */
[----:B------:R-:W-:Y:S02]  /*6610*/  MOV R4, R6 ;  /* 0x0000000600047202 */ /* 0x000fe40000000f00 */
[----:B------:R-:W-:-:S07]  /*6620*/  MOV R5, R7 ;  /* 0x0000000700057202 */ /* 0x000fce0000000f00 */
.L_x_951:
[----:B------:R-:W-:Y:S05]  /*6630*/  BSYNC.RECONVERGENT B1 ;  /* 0x0000000000017941 */ /* 0x000fea0003800200 */
.L_x_949:
[----:B------:R-:W0:Y:S02]  /*6640*/  LDC.64 R6, c[0x0][0x398] ;  /* 0x0000e600ff067b82 */ /* 0x000e240000000a00 */
[----:B0-----:R-:W-:-:S06]  /*6650*/  IMAD.WIDE.U32 R10, R10, 0x8, R6 ;  /* 0x000000080a0a7825 */ /* 0x001fcc00078e0006 */
[----:B------:R-:W2:Y:S02]  /*6660*/  LDG.E.64 R10, desc[UR12][R10.64] ;  /* 0x0000000c0a0a7981 */ /* 0x000ea4000c1e1b00 */
[-C--:B--2---:R-:W-:Y:S02]  /*6670*/  IMAD R13, R11, R4.reuse, RZ ;  /* 0x000000040b0d7224 */ /* 0x084fe400078e02ff */
[----:B------:R-:W-:-:S04]  /*6680*/  IMAD.WIDE.U32 R6, R10, R4, RZ ;  /* 0x000000040a067225 */ /* 0x000fc800078e00ff */
[----:B------:R-:W-:Y:S01]  /*6690*/  IMAD R13, R10, R5, R13 ;  /* 0x000000050a0d7224 */ /* 0x000fe200078e020d */
[----:B------:R-:W-:-:S03]  /*66a0*/  LEA R8, P0, R6, R8, 0x3 ;  /* 0x0000000806087211 */ /* 0x000fc600078018ff */
[----:B------:R-:W-:-:S05]  /*66b0*/  IMAD.IADD R4, R7, 0x1, R13 ;  /* 0x0000000107047824 */ /* 0x000fca00078e020d */
[----:B------:R-:W-:-:S07]  /*66c0*/  LEA.HI.X R9, R6, R9, R4, 0x3, P0 ;  /* 0x0000000906097211 */ /* 0x000fce00000f1c04 */
.L_x_902:
[----:B------:R-:W2:Y:S04]  /*66d0*/  LDG.E.64 R4, desc[UR12][R8.64] ;  /* 0x0000000c08047981 */ /* 0x000ea8000c1e1b00 */
[----:B--2---:R1:W-:Y:S02]  /*66e0*/  STS.64 [R3], R4 ;  /* 0x0000000403007388 */ /* 0x0043e40000000a00 */
.L_x_901:
[----:B------:R-:W-:Y:S05]  /*66f0*/  BSYNC.RECONVERGENT B0 ;  /* 0x0000000000007941 */ /* 0x000fea0003800200 */
.L_x_853:
[----:B------:R-:W-:Y:S01]  /*6700*/  BAR.SYNC.DEFER_BLOCKING 0x0 ;  /* 0x0000000000007b1d */ /* 0x000fe20000010000 */
[----:B------:R-:W-:Y:S02]  /*6710*/  ISETP.GE.U32.AND P0, PT, R2, 0x42, PT ;  /* 0x000000420200780c */ /* 0x000fe40003f06070 */
[----:B------:R-:W-:-:S11]  /*6720*/  ISETP.GT.U32.AND P1, PT, R0, 0x1f, PT ;  /* 0x0000001f0000780c */ /* 0x000fd60003f24070 */
[----:B------:R-:W-:Y:S05]  /*6730*/  @!P0 BRA `(.L_x_952) ;  /* 0x0000000000308947 */ /* 0x000fea0003800000 */
.L_x_953:
[----:B------:R-:W-:-:S04]  /*6740*/  SHF.R.U32.HI R8, RZ, 0x1, R2 ;  /* 0x00000001ff087819 */ /* 0x000fc80000011602 */
[----:B------:R-:W-:-:S13]  /*6750*/  ISETP.GE.U32.AND P0, PT, R0, R8, PT ;  /* 0x000000080000720c */ /* 0x000fda0003f06070 */
[----:B------:R-:W-:Y:S01]  /*6760*/  @!P0 LEA R6, R8, R3, 0x3 ;  /* 0x0000000308068211 */ /* 0x000fe200078e18ff */
[----:B01----:R-:W-:Y:S05]  /*6770*/  @!P0 LDS.64 R4, [R3] ;  /* 0x0000000003048984 */ /* 0x003fea0000000a00 */
[----:B------:R-:W0:Y:S02]  /*6780*/  @!P0 LDS.64 R6, [R6] ;  /* 0x0000000006068984 */ /* 0x000e240000000a00 */
[----:B0-----:R-:W-:-:S04]  /*6790*/  @!P0 IADD3 R4, P2, PT, R4, R6, RZ ;  /* 0x0000000604048210 */ /* 0x001fc80007f5e0ff */
[----:B------:R-:W-:-:S05]  /*67a0*/  @!P0 IADD3.X R5, PT, PT, R5, R7, RZ, P2, !PT ;  /* 0x0000000705058210 */ /* 0x000fca00017fe4ff */
[----:B------:R2:W-:Y:S01]  /*67b0*/  @!P0 STS.64 [R3], R4 ;  /* 0x0000000403008388 */ /* 0x0005e20000000a00 */
[----:B------:R-:W-:Y:S01]  /*67c0*/  BAR.SYNC.DEFER_BLOCKING 0x0 ;  /* 0x0000000000007b1d */ /* 0x000fe20000010000 */
[----:B------:R-:W-:Y:S01]  /*67d0*/  ISETP.GT.U32.AND P0, PT, R2, 0x83, PT ;  /* 0x000000830200780c */ /* 0x000fe20003f04070 */
[----:B------:R-:W-:-:S12]  /*67e0*/  IMAD.MOV.U32 R2, RZ, RZ, R8 ;  /* 0x000000ffff027224 */ /* 0x000fd800078e0008 */
[----:B--2---:R-:W-:Y:S05]  /*67f0*/  @P0 BRA `(.L_x_953) ;  /* 0xfffffffc00d00947 */ /* 0x004fea000383ffff */
.L_x_952:
[----:B------:R-:W-:Y:S05]  /*6800*/  @P1 EXIT ;  /* 0x000000000000194d */ /* 0x000fea0003800000 */
[----:B01----:R-:W-:Y:S04]  /*6810*/  LDS.64 R4, [R3] ;  /* 0x0000000003047984 */ /* 0x003fe80000000a00 */
[----:B------:R-:W0:Y:S02]  /*6820*/  LDS.64 R6, [R3+0x100] ;  /* 0x0001000003067984 */ /* 0x000e240000000a00 */
[----:B0-----:R-:W-:-:S04]  /*6830*/  IADD3 R8, P0, PT, R4, R6, RZ ;  /* 0x0000000604087210 */ /* 0x001fc80007f1e0ff */
[----:B------:R-:W-:-:S05]  /*6840*/  IADD3.X R9, PT, PT, R5, R7, RZ, P0, !PT ;  /* 0x0000000705097210 */ /* 0x000fca00007fe4ff */
[----:B------:R-:W-:Y:S04]  /*6850*/  STS.64 [R3], R8 ;  /* 0x0000000803007388 */ /* 0x000fe80000000a00 */
[----:B------:R-:W-:Y:S04]  /*6860*/  LDS.64 R4, [R3] ;  /* 0x0000000003047984 */ /* 0x000fe80000000a00 */
[----:B------:R-:W0:Y:S02]  /*6870*/  LDS.64 R6, [R3+0x80] ;  /* 0x0000800003067984 */ /* 0x000e240000000a00 */
[----:B0-----:R-:W-:-:S04]  /*6880*/  IADD3 R10, P0, PT, R4, R6, RZ ;  /* 0x00000006040a7210 */ /* 0x001fc80007f1e0ff */
[----:B------:R-:W-:-:S05]  /*6890*/  IADD3.X R11, PT, PT, R5, R7, RZ, P0, !PT ;  /* 0x00000007050b7210 */ /* 0x000fca00007fe4ff */
        /* <DEDUP_REMOVED lines=13> */
[----:B0-----:R-:W-:-:S04]  /*6970*/  IADD3 R10, P0, PT, R4, R6, RZ ;  /* 0x00000006040a7210 */ /* 0x001fc80007f1e0ff */
[----:B------:R-:W-:Y:S02]  /*6980*/  IADD3.X R11, PT, PT, R5, R7, RZ, P0, !PT ;  /* 0x00000007050b7210 */ /* 0x000fe400007fe4ff */
[----:B------:R-:W-:-:S03]  /*6990*/  ISETP.NE.AND P0, PT, R0, RZ, PT ;  /* 0x000000ff0000720c */ /* 0x000fc60003f05270 */
        /* <DEDUP_REMOVED lines=24> */
        .weak           $__internal_20_$__cuda_sm20_div_s64
        .type           $__internal_20_$__cuda_sm20_div_s64,@function
        .size           $__internal_20_$__cuda_sm20_div_s64,($__internal_21_$__cuda_sm20_rem_s64 - $__internal_20_$__cuda_sm20_div_s64)
$__internal_20_$__cuda_sm20_div_s64:
        /* <DEDUP_REMOVED lines=82> */
[----:B------:R-:W-:Y:S06]  /*7040*/  RET.REL.NODEC R12 `(contiguous_reduce2_u64) ;  /* 0xffffff8c0cec7950 */ /* 0x000fec0003c3ffff */
        .weak           $__internal_21_$__cuda_sm20_rem_s64
        .type           $__internal_21_$__cuda_sm20_rem_s64,@function
        .size           $__internal_21_$__cuda_sm20_rem_s64,(.L_x_3198 - $__internal_21_$__cuda_sm20_rem_s64)
$__internal_21_$__cuda_sm20_rem_s64:
        /* <DEDUP_REMOVED lines=76> */
[----:B------:R-:W-:Y:S06]  /*7510*/  RET.REL.NODEC R26 `(contiguous_reduce2_u64) ;  /* 0xffffff881ab87950 */ /* 0x000fec0003c3ffff */
.L_x_954:
        /* <DEDUP_REMOVED lines=14> */
.L_x_3198:


//--------------------- .text.uncontiguous_reduce_u64 --------------------------
	.section	.text.uncontiguous_reduce_u64,"ax",@progbits
	.align	128
        .global         uncontiguous_reduce_u64
        .type           uncontiguous_reduce_u64,@function
        .size           uncontiguous_reduce_u64,(.L_x_3200 - uncontiguous_reduce_u64)
        .other          uncontiguous_reduce_u64,@"STO_CUDA_ENTRY STV_DEFAULT"
uncontiguous_reduce_u64:
.text.uncontiguous_reduce_u64:
        /* <DEDUP_REMOVED lines=41> */
.L_x_983:
        /* <DEDUP_REMOVED lines=33> */
.L_x_960:
[----:B------:R-:W-:Y:S01]  /*04a0*/  IMAD.MOV.U32 R29, RZ, RZ, R14 ;  /* 0x000000ffff1d7224 */ /* 0x000fe200078e000e */
[----:B------:R-:W-:Y:S01]  /*04b0*/  MOV R26, R15 ;  /* 0x0000000f001a7202 */ /* 0x000fe20000000f00 */
[----:B------:R-:W-:Y:S01]  /*04c0*/  IMAD.MOV.U32 R13, RZ, RZ, R16 ;  /* 0x000000ffff0d7224 */ /* 0x000fe200078e0010 */
[----:B------:R-:W-:Y:S02]  /*04d0*/  MOV R12, R17 ;  /* 0x00000011000c7202 */ /* 0x000fe40000000f00 */
[----:B------:R-:W-:-:S07]  /*04e0*/  MOV R11, 0x500 ;  /* 0x00000500000b7802 */ /* 0x000fce0000000f00 */
[----:B------:R-:W-:Y:S05]  /*04f0*/  CALL.REL.NOINC `($__internal_22_$__cuda_sm20_div_s64) ;  /* 0x0000006400f07944 */ /* 0x000fea0003c00000 */
        /* <DEDUP_REMOVED lines=9> */
.L_x_961:
[----:B------:R-:W-:Y:S05]  /*0590*/  BSYNC.RECONVERGENT B1 ;  /* 0x0000000000017941 */ /* 0x000fea0003800200 */
.L_x_959:
        /* <DEDUP_REMOVED lines=36> */
.L_x_963:
[----:B------:R-:W-:Y:S01]  /*07e0*/  IMAD.MOV.U32 R29, RZ, RZ, R7 ;  /* 0x000000ffff1d7224 */ /* 0x000fe200078e0007 */
[----:B------:R-:W-:Y:S01]  /*07f0*/  MOV R26, R8 ;  /* 0x00000008001a7202 */ /* 0x000fe20000000f00 */
[----:B------:R-:W-:Y:S01]  /*0800*/  IMAD.MOV.U32 R13, RZ, RZ, R16 ;  /* 0x000000ffff0d7224 */ /* 0x000fe200078e0010 */
[----:B------:R-:W-:Y:S02]  /*0810*/  MOV R12, R17 ;  /* 0x00000011000c7202 */ /* 0x000fe40000000f00 */
[----:B------:R-:W-:-:S07]  /*0820*/  MOV R11, 0x840 ;  /* 0x00000840000b7802 */ /* 0x000fce0000000f00 */
[----:B------:R-:W-:Y:S05]  /*0830*/  CALL.REL.NOINC `($__internal_22_$__cuda_sm20_div_s64) ;  /* 0x0000006400207944 */ /* 0x000fea0003c00000 */
        /* <DEDUP_REMOVED lines=10> */
.L_x_964:
[----:B------:R-:W-:Y:S05]  /*08e0*/  BSYNC.RECONVERGENT B1 ;  /* 0x0000000000017941 */ /* 0x000fea0003800200 */
.L_x_962:
        /* <DEDUP_REMOVED lines=37> */
.L_x_966:
[----:B------:R-:W-:Y:S01]  /*0b40*/  MOV R29, R14 ;  /* 0x0000000e001d7202 */ /* 0x000fe20000000f00 */
[----:B------:R-:W-:Y:S01]  /*0b50*/  IMAD.MOV.U32 R26, RZ, RZ, R15 ;  /* 0x000000ffff1a7224 */ /* 0x000fe200078e000f */
[----:B------:R-:W-:Y:S01]  /*0b60*/  MOV R13, R16 ;  /* 0x00000010000d7202 */ /* 0x000fe20000000f00 */
[----:B------:R-:W-:Y:S01]  /*0b70*/  IMAD.MOV.U32 R12, RZ, RZ, R17 ;  /* 0x000000ffff0c7224 */ /* 0x000fe200078e0011 */
[----:B------:R-:W-:-:S07]  /*0b80*/  MOV R11, 0xba0 ;  /* 0x00000ba0000b7802 */ /* 0x000fce0000000f00 */
[----:B------:R-:W-:Y:S05]  /*0b90*/  CALL.REL.NOINC `($__internal_22_$__cuda_sm20_div_s64) ;  /* 0x0000006000487944 */ /* 0x000fea0003c00000 */
        /* <DEDUP_REMOVED lines=10> */
.L_x_967:
[----:B------:R-:W-:Y:S05]  /*0c40*/  BSYNC.RECONVERGENT B1 ;  /* 0x0000000000017941 */ /* 0x000fea0003800200 */
.L_x_965:
        /* <DEDUP_REMOVED lines=34> */
.L_x_969:
        /* <DEDUP_REMOVED lines=16> */
.L_x_970:
[----:B------:R-:W-:Y:S05]  /*0f70*/  BSYNC.RECONVERGENT B1 ;  /* 0x0000000000017941 */ /* 0x000fea0003800200 */
.L_x_968:
        /* <DEDUP_REMOVED lines=37> */
.L_x_972:
        /* <DEDUP_REMOVED lines=17> */
.L_x_973:
[----:B------:R-:W-:Y:S05]  /*12e0*/  BSYNC.RECONVERGENT B1 ;  /* 0x0000000000017941 */ /* 0x000fea0003800200 */
.L_x_971:
        /* <DEDUP_REMOVED lines=35> */
.L_x_975:
        /* <DEDUP_REMOVED lines=16> */
.L_x_976:
[----:B------:R-:W-:Y:S05]  /*1620*/  BSYNC.RECONVERGENT B1 ;  /* 0x0000000000017941 */ /* 0x000fea0003800200 */
.L_x_974:
        /* <DEDUP_REMOVED lines=36> */
.L_x_978:
[----:B------:R-:W-:Y:S01]  /*1870*/  MOV R29, R14 ;  /* 0x0000000e001d7202 */ /* 0x000fe20000000f00 */
[----:B------:R-:W-:Y:S01]  /*1880*/  IMAD.MOV.U32 R26, RZ, RZ, R15 ;  /* 0x000000ffff1a7224 */ /* 0x000fe200078e000f */
[----:B------:R-:W-:Y:S01]  /*1890*/  MOV R13, R16 ;  /* 0x00000010000d7202 */ /* 0x000fe20000000f00 */
[----:B------:R-:W-:Y:S01]  /*18a0*/  IMAD.MOV.U32 R12, RZ, RZ, R17 ;  /* 0x000000ffff0c7224 */ /* 0x000fe200078e0011 */
[----:B------:R-:W-:-:S07]  /*18b0*/  MOV R11, 0x18d0 ;  /* 0x000018d0000b7802 */ /* 0x000fce0000000f00 */
[----:B------:R-:W-:Y:S05]  /*18c0*/  CALL.REL.NOINC `($__internal_22_$__cuda_sm20_div_s64) ;  /* 0x0000005000fc7944 */ /* 0x000fea0003c00000 */
        /* <DEDUP_REMOVED lines=11> */
.L_x_979:
[----:B------:R-:W-:Y:S05]  /*1980*/  BSYNC.RECONVERGENT B1 ;  /* 0x0000000000017941 */ /* 0x000fea0003800200 */
.L_x_977:
        /* <DEDUP_REMOVED lines=36> */
.L_x_981:
        /* <DEDUP_REMOVED lines=17> */
.L_x_982:
[----:B------:R-:W-:Y:S05]  /*1ce0*/  BSYNC.RECONVERGENT B1 ;  /* 0x0000000000017941 */ /* 0x000fea0003800200 */
.L_x_980:
        /* <DEDUP_REMOVED lines=10> */
.L_x_958:
        /* <DEDUP_REMOVED lines=36> */
.L_x_986:
[----:B------:R-:W-:Y:S01]  /*1fd0*/  MOV R29, R14 ;  /* 0x0000000e001d7202 */ /* 0x000fe20000000f00 */
[----:B------:R-:W-:Y:S01]  /*1fe0*/  IMAD.MOV.U32 R26, RZ, RZ, R15 ;  /* 0x000000ffff1a7224 */ /* 0x000fe200078e000f */
[----:B------:R-:W-:Y:S01]  /*1ff0*/  MOV R13, R16 ;  /* 0x00000010000d7202 */ /* 0x000fe20000000f00 */
[----:B------:R-:W-:Y:S01]  /*2000*/  IMAD.MOV.U32 R12, RZ, RZ, R17 ;  /* 0x000000ffff0c7224 */ /* 0x000fe200078e0011 */
[----:B------:R-:W-:-:S07]  /*2010*/  MOV R11, 0x2030 ;  /* 0x00002030000b7802 */ /* 0x000fce0000000f00 */
[----:B------:R-:W-:Y:S05]  /*2020*/  CALL.REL.NOINC `($__internal_22_$__cuda_sm20_div_s64) ;  /* 0x0000004c00247944 */ /* 0x000fea0003c00000 */
        /* <DEDUP_REMOVED lines=9> */
.L_x_987:
[----:B------:R-:W-:Y:S05]  /*20c0*/  BSYNC.RECONVERGENT B1 ;  /* 0x0000000000017941 */ /* 0x000fea0003800200 */
.L_x_985:
        /* <DEDUP_REMOVED lines=36> */
.L_x_989:
        /* <DEDUP_REMOVED lines=17> */
.L_x_990:
[----:B------:R-:W-:Y:S05]  /*2420*/  BSYNC.RECONVERGENT B1 ;  /* 0x0000000000017941 */ /* 0x000fea0003800200 */
.L_x_988:
        /* <DEDUP_REMOVED lines=38> */
.L_x_992:
        /* <DEDUP_REMOVED lines=16> */
.L_x_993:
[----:B------:R-:W-:Y:S05]  /*2790*/  BSYNC.RECONVERGENT B1 ;  /* 0x0000000000017941 */ /* 0x000fea0003800200 */
.L_x_991:
        /* <DEDUP_REMOVED lines=36> */
.L_x_995:
        /* <DEDUP_REMOVED lines=16> */
.L_x_996:
[----:B------:R-:W-:Y:S05]  /*2ae0*/  BSYNC.RECONVERGENT B1 ;  /* 0x0000000000017941 */ /* 0x000fea0003800200 */
.L_x_994:
[----:B------:R-:W-:Y:S01]  /*2af0*/  IMAD R5, R5, R38, RZ ;  /* 0x0000002605057224 */ /* 0x000fe200078e02ff */
[----:B------:R-:W-:Y:S01]  /*2b00*/  IADD3 R9, PT, PT, R9, -0x2, RZ ;  /* 0xfffffffe09097810 */ /* 0x000fe20007ffe0ff */
[----:B------:R-:W-:Y:S02]  /*2b10*/  IMAD.MOV.U32 R34, RZ, RZ, R20 ;  /* 0x000000ffff227224 */ /* 0x000fe400078e0014 */
[-C--:B------:R-:W-:Y:S02]  /*2b20*/  IMAD R5, R39, R10.reuse, R5 ;  /* 0x0000000a27057224 */ /* 0x080fe400078e0205 */
[----:B------:R-:W-:-:S04]  /*2b30*/  IMAD.WIDE.U32 R34, R38, R10, R34 ;  /* 0x0000000a26227225 */ /* 0x000fc800078e0022 */
[----:B------:R-:W-:Y:S01]  /*2b40*/  IMAD.IADD R6, R35, 0x1, R5 ;  /* 0x0000000123067824 */ /* 0x000fe200078e0205 */
[----:B------:R-:W-:-:S07]  /*2b50*/  MOV R5, R34 ;  /* 0x0000002200057202 */ /* 0x000fce0000000f00 */
.L_x_984:
        /* <DEDUP_REMOVED lines=31> */
.L_x_998:
[----:B------:R-:W-:Y:S01]  /*2d50*/  IMAD.MOV.U32 R20, RZ, RZ, R14 ;  /* 0x000000ffff147224 */ /* 0x000fe200078e000e */
[----:B------:R-:W-:Y:S01]  /*2d60*/  MOV R24, R15 ;  /* 0x0000000f00187202 */ /* 0x000fe20000000f00 */
[----:B------:R-:W-:Y:S01]  /*2d70*/  IMAD.MOV.U32 R21, RZ, RZ, R16 ;  /* 0x000000ffff157224 */ /* 0x000fe200078e0010 */
[----:B------:R-:W-:Y:S02]  /*2d80*/  MOV R22, R17 ;  /* 0x0000001100167202 */ /* 0x000fe40000000f00 */
[----:B------:R-:W-:-:S07]  /*2d90*/  MOV R23, 0x2db0 ;  /* 0x00002db000177802 */ /* 0x000fce0000000f00 */
[----:B------:R-:W-:Y:S05]  /*2da0*/  CALL.REL.NOINC `($__internal_23_$__cuda_sm20_rem_s64) ;  /* 0x0000004400147944 */ /* 0x000fea0003c00000 */
[----:B------:R-:W-:Y:S01]  /*2db0*/  IMAD.MOV.U32 R10, RZ, RZ, R12 ;  /* 0x000000ffff0a7224 */ /* 0x000fe200078e000c */
[----:B------:R-:W-:-:S07]  /*2dc0*/  MOV R11, R13 ;  /* 0x0000000d000b7202 */ /* 0x000fce0000000f00 */
.L_x_999:
[----:B------:R-:W-:Y:S05]  /*2dd0*/  BSYNC.RECONVERGENT B1 ;  /* 0x0000000000017941 */ /* 0x000fea0003800200 */
.L_x_997:
        /* <DEDUP_REMOVED lines=33> */
.L_x_1001:
[----:B------:R-:W-:Y:S01]  /*2ff0*/  MOV R21, R16 ;  /* 0x0000001000157202 */ /* 0x000fe20000000f00 */
[----:B------:R-:W-:Y:S01]  /*3000*/  IMAD.MOV.U32 R22, RZ, RZ, R17 ;  /* 0x000000ffff167224 */ /* 0x000fe200078e0011 */
[----:B------:R-:W-:Y:S01]  /*3010*/  MOV R20, R7 ;  /* 0x0000000700147202 */ /* 0x000fe20000000f00 */
[----:B------:R-:W-:Y:S01]  /*3020*/  IMAD.MOV.U32 R24, RZ, RZ, R8 ;  /* 0x000000ffff187224 */ /* 0x000fe200078e0008 */
[----:B------:R-:W-:-:S07]  /*3030*/  MOV R23, 0x3050 ;  /* 0x0000305000177802 */ /* 0x000fce0000000f00 */
[----:B------:R-:W-:Y:S05]  /*3040*/  CALL.REL.NOINC `($__internal_23_$__cuda_sm20_rem_s64) ;  /* 0x00000040006c7944 */ /* 0x000fea0003c00000 */
[----:B------:R-:W-:Y:S01]  /*3050*/  MOV R8, R12 ;  /* 0x0000000c00087202 */ /* 0x000fe20000000f00 */
[----:B------:R-:W-:-:S07]  /*3060*/  IMAD.MOV.U32 R9, RZ, RZ, R13 ;  /* 0x000000ffff097224 */ /* 0x000fce00078e000d */
.L_x_1002:
[----:B------:R-:W-:Y:S05]  /*3070*/  BSYNC.RECONVERGENT B1 ;  /* 0x0000000000017941 */ /* 0x000fea0003800200 */
.L_x_1000:
[----:B------:R-:W-:Y:S01]  /*3080*/  MOV R10, R5 ;  /* 0x00000005000a7202 */ /* 0x000fe20000000f00 */
[----:B------:R-:W-:Y:S02]  /*3090*/  IMAD R7, R9, R18, RZ ;  /* 0x0000001209077224 */ /* 0x000fe400078e02ff */
[----:B------:R-:W-:Y:S02]  /*30a0*/  IMAD.MOV.U32 R11, RZ, RZ, R6 ;  /* 0x000000ffff0b7224 */ /* 0x000fe400078e0006 */
[-C--:B------:R-:W-:Y:S02]  /*30b0*/  IMAD R7, R19, R8.reuse, R7 ;  /* 0x0000000813077224 */ /* 0x080fe400078e0207 */
[----:B------:R-:W-:-:S04]  /*30c0*/  IMAD.WIDE.U32 R10, R18, R8, R10 ;  /* 0x00000008120a7225 */ /* 0x000fc800078e000a */
[----:B------:R-:W-:Y:S01]  /*30d0*/  IMAD.MOV.U32 R5, RZ, RZ, R10 ;  /* 0x000000ffff057224 */ /* 0x000fe200078e000a */
[----:B------:R-:W-:-:S07]  /*30e0*/  IADD3 R6, PT, PT, R11, R7, RZ ;  /* 0x000000070b067210 */ /* 0x000fce0007ffe0ff */
.L_x_957:
[----:B------:R-:W0:Y:S02]  /*30f0*/  LDCU.64 UR4, c[0x0][0x388] ;  /* 0x00007100ff0477ac */ /* 0x000e240008000a00 */
[----:B0-----:R-:W-:Y:S02]  /*3100*/  LEA R8, P1, R5, UR4, 0x3 ;  /* 0x0000000405087c11 */ /* 0x001fe4000f8218ff */
[----:B------:R-:W-:Y:S02]  /*3110*/  LEA R10, P0, R27, UR4, 0x3 ;  /* 0x000000041b0a7c11 */ /* 0x000fe4000f8018ff */
[----:B------:R-:W-:Y:S02]  /*3120*/  LEA.HI.X R9, R5, UR5, R6, 0x3, P1 ;  /* 0x0000000505097c11 */ /* 0x000fe400088f1c06 */
[----:B------:R-:W-:-:S04]  /*3130*/  LEA.HI.X R11, R27, UR5, R28, 0x3, P0 ;  /* 0x000000051b0b7c11 */ /* 0x000fc800080f1c1c */
[----:B------:R-:W2:Y:S04]  /*3140*/  LDG.E.64 R8, desc[UR6][R8.64] ;  /* 0x0000000608087981 */ /* 0x000ea8000c1e1b00 */
[----:B------:R-:W2:Y:S02]  /*3150*/  LDG.E.64 R6, desc[UR6][R10.64] ;  /* 0x000000060a067981 */ /* 0x000ea4000c1e1b00 */
[----:B--2---:R-:W-:-:S04]  /*3160*/  IADD3 R6, P0, PT, R6, R8, RZ ;  /* 0x0000000806067210 */ /* 0x004fc80007f1e0ff */
[----:B------:R-:W-:-:S05]  /*3170*/  IADD3.X R7, PT, PT, R7, R9, RZ, P0, !PT ;  /* 0x0000000907077210 */ /* 0x000fca00007fe4ff */
[----:B------:R1:W-:Y:S01]  /*3180*/  STS.64 [R3], R6 ;  /* 0x0000000603007388 */ /* 0x0003e20000000a00 */
[----:B------:R-:W-:Y:S05]  /*3190*/  BRA `(.L_x_1003) ;  /* 0x0000003400e07947 */ /* 0x000fea0003800000 */
.L_x_956:
[----:B------:R-:W-:-:S04]  /*31a0*/  ISETP.GE.U32.AND P0, PT, R14, UR10, PT ;  /* 0x0000000a0e007c0c */ /* 0x000fc8000bf06070 */
[----:B------:R-:W-:-:S13]  /*31b0*/  ISETP.GE.U32.AND.EX P0, PT, RZ, UR11, PT, P0 ;  /* 0x0000000bff007c0c */ /* 0x000fda000bf06100 */
[----:B------:R-:W-:Y:S05]  /*31c0*/  @P0 BRA `(.L_x_1003) ;  /* 0x0000003400d40947 */ /* 0x000fea0003800000 */
[----:B------:R-:W-:Y:S02]  /*31d0*/  ISETP.GE.AND P0, PT, R9, RZ, PT ;  /* 0x000000ff0900720c */ /* 0x000fe40003f06270 */
[----:B------:R-:W-:-:S11]  /*31e0*/  CS2R R6, SRZ ;  /* 0x0000000000067805 */ /* 0x000fd6000001ff00 */
[----:B------:R-:W-:Y:S05]  /*31f0*/  @!P0 BRA `(.L_x_1004) ;  /* 0x0000003400b48947 */ /* 0x000fea0003800000 */
[----:B------:R-:W-:Y:S01]  /*3200*/  ISETP.GE.U32.AND P0, PT, R9, 0x7, PT ;  /* 0x000000070900780c */ /* 0x000fe20003f06070 */
[----:B------:R-:W-:Y:S02]  /*3210*/  IMAD.MOV.U32 R15, RZ, RZ, R14 ;  /* 0x000000ffff0f7224 */ /* 0x000fe400078e000e */
[----:B------:R-:W-:Y:S01]  /*3220*/  HFMA2 R14, -RZ, RZ, 0, 0 ;  /* 0x00000000ff0e7431 */ /* 0x000fe200000001ff */
[----:B------:R-:W-:Y:S02]  /*3230*/  LOP3.LUT R10, R11, 0x7, RZ, 0xc0, !PT ;  /* 0x000000070b0a7812 */ /* 0x000fe400078ec0ff */
[----:B------:R-:W-:-:S07]  /*3240*/  CS2R R6, SRZ ;  /* 0x0000000000067805 */ /* 0x000fce000001ff00 */
[----:B------:R-:W-:Y:S05]  /*3250*/  @!P0 BRA `(.L_x_1005) ;  /* 0x0000001c003c8947 */ /* 0x000fea0003800000 */
[----:B------:R-:W0:Y:S01]  /*3260*/  LDC.64 R22, c[0x0][0x390] ;  /* 0x0000e400ff167b82 */ /* 0x000e220000000a00 */
[C---:B------:R-:W-:Y:S01]  /*3270*/  LOP3.LUT R8, R11.reuse, 0xfffffff8, RZ, 0xc0, !PT ;  /* 0xfffffff80b087812 */ /* 0x040fe200078ec0ff */
[----:B------:R-:W-:Y:S01]  /*3280*/  VIADD R9, R11, 0xfffffffc ;  /* 0xfffffffc0b097836 */ /* 0x000fe20000000000 */
[----:B------:R-:W-:Y:S02]  /*3290*/  CS2R R6, SRZ ;  /* 0x0000000000067805 */ /* 0x000fe4000001ff00 */
[----:B------:R-:W-:-:S03]  /*32a0*/  IADD3 R8, PT, PT, -R8, RZ, RZ ;  /* 0x000000ff08087210 */ /* 0x000fc60007ffe1ff */
[----:B------:R-:W1:Y:S08]  /*32b0*/  LDC.64 R16, c[0x0][0x398] ;  /* 0x0000e600ff107b82 */ /* 0x000e700000000a00 */
[----:B------:R-:W2:Y:S08]  /*32c0*/  LDC.64 R18, c[0x0][0x390] ;  /* 0x0000e400ff127b82 */ /* 0x000eb00000000a00 */
[----:B------:R-:W3:Y:S02]  /*32d0*/  LDC.64 R20, c[0x0][0x398] ;  /* 0x0000e600ff147b82 */ /* 0x000ee40000000a00 */
.L_x_1030:
[----:B------:R-:W-:-:S04]  /*32e0*/  VIADD R5, R9, 0x3 ;  /* 0x0000000309057836 */ /* 0x000fc80000000000 */
[----:B0-----:R-:W-:-:S06]  /*32f0*/  IMAD.WIDE.U32 R34, R5, 0x8, R22 ;  /* 0x0000000805227825 */ /* 0x001fcc00078e0016 */
[----:B------:R-:W4:Y:S01]  /*3300*/  LDG.E.64 R34, desc[UR6][R34.64] ;  /* 0x0000000622227981 */ /* 0x000f22000c1e1b00 */
[----:B------:R-:W-:Y:S01]  /*3310*/  IADD3 R8, PT, PT, R8, 0x8, RZ ;  /* 0x0000000808087810 */ /* 0x000fe20007ffe0ff */
[----:B------:R-:W-:Y:S03]  /*3320*/  BSSY.RECONVERGENT B1, `(.L_x_1006) ;  /* 0x000002e000017945 */ /* 0x000fe60003800200 */
[----:B------:R-:W-:Y:S02]  /*3330*/  ISETP.NE.AND P2, PT, R8, RZ, PT ;  /* 0x000000ff0800720c */ /* 0x000fe40003f45270 */
[----:B----4-:R-:W-:-:S04]  /*3340*/  LOP3.LUT R11, R14, R35, RZ, 0xfc, !PT ;  /* 0x000000230e0b7212 */ /* 0x010fc800078efcff */
        /* <DEDUP_REMOVED lines=9> */
[----:B------:R0:W4:Y:S02]  /*33e0*/  F2I.FTZ.U32.TRUNC.NTZ R13, R12 ;  /* 0x0000000c000d7305 */ /* 0x000124000021f000 */
[----:B0-----:R-:W-:Y:S02]  /*33f0*/  IMAD.MOV.U32 R12, RZ, RZ, RZ ;  /* 0x000000ffff0c7224 */ /* 0x001fe400078e00ff */
        /* <DEDUP_REMOVED lines=15> */
.L_x_1007:
[----:B------:R-:W-:Y:S01]  /*34f0*/  MOV R29, R15 ;  /* 0x0000000f001d7202 */ /* 0x000fe20000000f00 */
[----:B------:R-:W-:Y:S01]  /*3500*/  IMAD.MOV.U32 R26, RZ, RZ, R14 ;  /* 0x000000ffff1a7224 */ /* 0x000fe200078e000e */
[----:B------:R-:W-:Y:S01]  /*3510*/  MOV R13, R34 ;  /* 0x00000022000d7202 */ /* 0x000fe20000000f00 */
[----:B------:R-:W-:Y:S01]  /*3520*/  IMAD.MOV.U32 R12, RZ, RZ, R35 ;  /* 0x000000ffff0c7224 */ /* 0x000fe200078e0023 */
[----:B------:R-:W-:-:S07]  /*3530*/  MOV R11, 0x3550 ;  /* 0x00003550000b7802 */ /* 0x000fce0000000f00 */
[----:B-123--:R-:W-:Y:S05]  /*3540*/  CALL.REL.NOINC `($__internal_22_$__cuda_sm20_div_s64) ;  /* 0x0000003400dc7944 */ /* 0x00efea0003c00000 */
        /* <DEDUP_REMOVED lines=11> */
.L_x_1008:
[----:B------:R-:W-:Y:S05]  /*3600*/  BSYNC.RECONVERGENT B1 ;  /* 0x0000000000017941 */ /* 0x000fea0003800200 */
.L_x_1006:
[----:B------:R-:W-:Y:S02]  /*3610*/  VIADD R14, R9, 0x2 ;  /* 0x00000002090e7836 */ /* 0x000fe40000000000 */
        /* <DEDUP_REMOVED lines=38> */
.L_x_1010:
[----:B------:R-:W-:Y:S01]  /*3880*/  MOV R29, R34 ;  /* 0x00000022001d7202 */ /* 0x000fe20000000f00 */
[----:B------:R-:W-:Y:S01]  /*3890*/  IMAD.MOV.U32 R26, RZ, RZ, R35 ;  /* 0x000000ffff1a7224 */ /* 0x000fe200078e0023 */
[----:B------:R-:W-:Y:S01]  /*38a0*/  MOV R13, R36 ;  /* 0x00000024000d7202 */ /* 0x000fe20000000f00 */
[----:B------:R-:W-:Y:S01]  /*38b0*/  IMAD.MOV.U32 R12, RZ, RZ, R37 ;  /* 0x000000ffff0c7224 */ /* 0x000fe200078e0025 */
[----:B------:R-:W-:-:S07]  /*38c0*/  MOV R11, 0x38e0 ;  /* 0x000038e0000b7802 */ /* 0x000fce0000000f00 */
[----:B-1----:R-:W-:Y:S05]  /*38d0*/  CALL.REL.NOINC `($__internal_22_$__cuda_sm20_div_s64) ;  /* 0x0000003000f87944 */ /* 0x002fea0003c00000 */
        /* <DEDUP_REMOVED lines=11> */
.L_x_1011:
[----:B------:R-:W-:Y:S05]  /*3990*/  BSYNC.RECONVERGENT B1 ;  /* 0x0000000000017941 */ /* 0x000fea0003800200 */
.L_x_1009:
        /* <DEDUP_REMOVED lines=38> */
.L_x_1013:
[----:B------:R-:W-:Y:S01]  /*3c00*/  IMAD.MOV.U32 R29, RZ, RZ, R34 ;  /* 0x000000ffff1d7224 */ /* 0x000fe200078e0022 */
[----:B------:R-:W-:Y:S01]  /*3c10*/  MOV R26, R35 ;  /* 0x00000023001a7202 */ /* 0x000fe20000000f00 */
[----:B------:R-:W-:Y:S01]  /*3c20*/  IMAD.MOV.U32 R13, RZ, RZ, R36 ;  /* 0x000000ffff0d7224 */ /* 0x000fe200078e0024 */
[----:B------:R-:W-:Y:S02]  /*3c30*/  MOV R12, R37 ;  /* 0x00000025000c7202 */ /* 0x000fe40000000f00 */
[----:B------:R-:W-:-:S07]  /*3c40*/  MOV R11, 0x3c60 ;  /* 0x00003c60000b7802 */ /* 0x000fce0000000f00 */
[----:B-1----:R-:W-:Y:S05]  /*3c50*/  CALL.REL.NOINC `($__internal_22_$__cuda_sm20_div_s64) ;  /* 0x0000003000187944 */ /* 0x002fea0003c00000 */
        /* <DEDUP_REMOVED lines=11> */
.L_x_1014:
[----:B------:R-:W-:Y:S05]  /*3d10*/  BSYNC.RECONVERGENT B1 ;  /* 0x0000000000017941 */ /* 0x000fea0003800200 */
.L_x_1012:
[----:B------:R-:W-:-:S04]  /*3d20*/  IMAD.WIDE.U32 R36, R9, 0x8, R18 ;  /* 0x0000000809247825 */ /* 0x000fc800078e0012 */
[----:B------:R-:W-:Y:S02]  /*3d30*/  IMAD.WIDE.U32 R12, R5, 0x8, R20 ;  /* 0x00000008050c7825 */ /* 0x000fe400078e0014 */
[----:B------:R-:W2:Y:S04]  /*3d40*/  LDG.E.64 R36, desc[UR6][R36.64] ;  /* 0x0000000624247981 */ /* 0x000ea8000c1e1b00 */
[----:B------:R-:W3:Y:S01]  /*3d50*/  LDG.E.64 R12, desc[UR6][R12.64] ;  /* 0x000000060c0c7981 */ /* 0x000ee2000c1e1b00 */
[----:B------:R-:W-:Y:S01]  /*3d60*/  MOV R15, R6 ;  /* 0x00000006000f7202 */ /* 0x000fe20000000f00 */
[----:B------:R-:W-:Y:S01]  /*3d70*/  BSSY.RECONVERGENT B1, `(.L_x_1015) ;  /* 0x0000032000017945 */ /* 0x000fe20003800200 */
[----:B------:R-:W-:Y:S01]  /*3d80*/  VIADD R6, R9, 0xfffffffc ;  /* 0xfffffffc09067836 */ /* 0x000fe20000000000 */
        /* <DEDUP_REMOVED lines=31> */
.L_x_1016:
        /* <DEDUP_REMOVED lines=17> */
.L_x_1017:
[----:B------:R-:W-:Y:S05]  /*4090*/  BSYNC.RECONVERGENT B1 ;  /* 0x0000000000017941 */ /* 0x000fea0003800200 */
.L_x_1015:
[C---:B------:R-:W-:Y:S02]  /*40a0*/  VIADD R5, R9.reuse, 0xffffffff ;  /* 0xffffffff09057836 */ /* 0x040fe40000000000 */
        /* <DEDUP_REMOVED lines=38> */
.L_x_1019:
        /* <DEDUP_REMOVED lines=17> */
.L_x_1020:
[----:B------:R-:W-:Y:S05]  /*4420*/  BSYNC.RECONVERGENT B1 ;  /* 0x0000000000017941 */ /* 0x000fea0003800200 */
.L_x_1018:
        /* <DEDUP_REMOVED lines=38> */
.L_x_1022:
        /* <DEDUP_REMOVED lines=17> */
.L_x_1023:
[----:B------:R-:W-:Y:S05]  /*47a0*/  BSYNC.RECONVERGENT B1 ;  /* 0x0000000000017941 */ /* 0x000fea0003800200 */
.L_x_1021:
        /* <DEDUP_REMOVED lines=38> */
.L_x_1025:
        /* <DEDUP_REMOVED lines=17> */
.L_x_1026:
[----:B------:R-:W-:Y:S05]  /*4b20*/  BSYNC.RECONVERGENT B1 ;  /* 0x0000000000017941 */ /* 0x000fea0003800200 */
.L_x_1024:
        /* <DEDUP_REMOVED lines=36> */
.L_x_1028:
        /* <DEDUP_REMOVED lines=13> */
[----:B------:R-:W-:Y:S02]  /*4e40*/  IMAD R7, R7, R36, RZ ;  /* 0x0000002407077224 */ /* 0x000fe400078e02ff */
[----:B------:R-:W-:Y:S02]  /*4e50*/  IMAD.MOV.U32 R35, RZ, RZ, R12 ;  /* 0x000000ffff237224 */ /* 0x000fe400078e000c */
[----:B------:R-:W-:-:S05]  /*4e60*/  IMAD R7, R37, R11, R7 ;  /* 0x0000000b25077224 */ /* 0x000fca00078e0207 */
[----:B------:R-:W-:-:S07]  /*4e70*/  IADD3 R11, PT, PT, R13, R7, RZ ;  /* 0x000000070d0b7210 */ /* 0x000fce0007ffe0ff */
.L_x_1029:
[----:B------:R-:W-:Y:S05]  /*4e80*/  BSYNC.RECONVERGENT B1 ;  /* 0x0000000000017941 */ /* 0x000fea0003800200 */
.L_x_1027:
[----:B-1----:R-:W-:-:S05]  /*4e90*/  IMAD.WIDE.U32 R24, R6, 0x8, R16 ;  /* 0x0000000806187825 */ /* 0x002fca00078e0010 */
[----:B------:R-:W2:Y:S01]  /*4ea0*/  LDG.E.64 R6, desc[UR6][R24.64] ;  /* 0x0000000618067981 */ /* 0x000ea2000c1e1b00 */
[----:B------:R-:W-:Y:S01]  /*4eb0*/  MOV R12, R38 ;  /* 0x00000026000c7202 */ /* 0x000fe20000000f00 */
[----:B------:R-:W-:Y:S01]  /*4ec0*/  IMAD.MOV.U32 R13, RZ, RZ, R5 ;  /* 0x000000ffff0d7224 */ /* 0x000fe200078e0005 */
[----:B------:R-:W-:Y:S01]  /*4ed0*/  IADD3 R9, PT, PT, R9, -0x8, RZ ;  /* 0xfffffff809097810 */ /* 0x000fe20007ffe0ff */
[-C--:B--2---:R-:W-:Y:S02]  /*4ee0*/  IMAD R7, R7, R35.reuse, RZ ;  /* 0x0000002307077224 */ /* 0x084fe400078e02ff */
[----:B------:R-:W-:-:S04]  /*4ef0*/  IMAD.WIDE.U32 R12, R6, R35, R12 ;  /* 0x00000023060c7225 */ /* 0x000fc800078e000c */
[----:B------:R-:W-:Y:S02]  /*4f00*/  IMAD R11, R6, R11, R7 ;  /* 0x0000000b060b7224 */ /* 0x000fe400078e0207 */
[----:B------:R-:W-:-:S03]  /*4f10*/  IMAD.MOV.U32 R7, RZ, RZ, R12 ;  /* 0x000000ffff077224 */ /* 0x000fc600078e000c */
[----:B------:R-:W-:Y:S01]  /*4f20*/  IADD3 R6, PT, PT, R13, R11, RZ ;  /* 0x0000000b0d067210 */ /* 0x000fe20007ffe0ff */
[----:B------:R-:W-:Y:S06]  /*4f30*/  @P2 BRA `(.L_x_1030) ;  /* 0xffffffe000e82947 */ /* 0x000fec000383ffff */
[----:B------:R-:W-:-:S07]  /*4f40*/  VIADD R9, R9, 0x3 ;  /* 0x0000000309097836 */ /* 0x000fce0000000000 */
.L_x_1005:
        /* <DEDUP_REMOVED lines=35> */
.L_x_1033:
[----:B------:R-:W-:Y:S01]  /*5180*/  IMAD.MOV.U32 R29, RZ, RZ, R15 ;  /* 0x000000ffff1d7224 */ /* 0x000fe200078e000f */
[----:B------:R-:W-:Y:S01]  /*5190*/  MOV R26, R14 ;  /* 0x0000000e001a7202 */ /* 0x000fe20000000f00 */
[----:B------:R-:W-:Y:S01]  /*51a0*/  IMAD.MOV.U32 R13, RZ, RZ, R16 ;  /* 0x000000ffff0d7224 */ /* 0x000fe200078e0010 */
[----:B------:R-:W-:Y:S02]  /*51b0*/  MOV R12, R17 ;  /* 0x00000011000c7202 */ /* 0x000fe40000000f00 */
[----:B------:R-:W-:-:S07]  /*51c0*/  MOV R11, 0x51e0 ;  /* 0x000051e0000b7802 */ /* 0x000fce0000000f00 */
[----:B------:R-:W-:Y:S05]  /*51d0*/  CALL.REL.NOINC `($__internal_22_$__cuda_sm20_div_s64) ;  /* 0x0000001800b87944 */ /* 0x000fea0003c00000 */
[-C--:B------:R-:W-:Y:S01]  /*51e0*/  IADD3 R19, P0, PT, RZ, -R24.reuse, RZ ;  /* 0x80000018ff137210 */ /* 0x080fe20007f1e0ff */
[----:B------:R-:W-:Y:S01]  /*51f0*/  IMAD.MOV.U32 R11, RZ, RZ, R14 ;  /* 0x000000ffff0b7224 */ /* 0x000fe200078e000e */
[----:B------:R-:W-:Y:S02]  /*5200*/  MOV R10, R15 ;  /* 0x0000000f000a7202 */ /* 0x000fe40000000f00 */
[----:B------:R-:W-:Y:S01]  /*5210*/  MOV R18, R24 ;  /* 0x0000001800127202 */ /* 0x000fe20000000f00 */
[----:B------:R-:W-:Y:S02]  /*5220*/  IMAD.X R13, RZ, RZ, ~R25, P0 ;  /* 0x000000ffff0d7224 */ /* 0x000fe400000e0e19 */
[----:B------:R-:W-:-:S04]  /*5230*/  IMAD.WIDE.U32 R10, R16, R19, R10 ;  /* 0x00000013100a7225 */ /* 0x000fc800078e000a */
[----:B------:R-:W-:Y:S01]  /*5240*/  IMAD R13, R13, R16, RZ ;  /* 0x000000100d0d7224 */ /* 0x000fe200078e02ff */
[----:B------:R-:W-:-:S03]  /*5250*/  MOV R15, R10 ;  /* 0x0000000a000f7202 */ /* 0x000fc60000000f00 */
[----:B------:R-:W-:Y:S02]  /*5260*/  IMAD R13, R17, R19, R13 ;  /* 0x00000013110d7224 */ /* 0x000fe400078e020d */
[----:B------:R-:W-:Y:S02]  /*5270*/  IMAD.MOV.U32 R19, RZ, RZ, R25 ;  /* 0x000000ffff137224 */ /* 0x000fe400078e0019 */
[----:B------:R-:W-:-:S07]  /*5280*/  IMAD.IADD R10, R11, 0x1, R13 ;  /* 0x000000010b0a7824 */ /* 0x000fce00078e020d */
.L_x_1034:
[----:B------:R-:W-:Y:S05]  /*5290*/  BSYNC.RECONVERGENT B1 ;  /* 0x0000000000017941 */ /* 0x000fea0003800200 */
.L_x_1032:
        /* <DEDUP_REMOVED lines=39> */
[----:B------:R-:W-:Y:S01]  /*5510*/  MOV R18, R11 ;  /* 0x0000000b00127202 */ /* 0x000fe20000000f00 */
[----:B------:R-:W-:Y:S06]  /*5520*/  BRA `(.L_x_1037) ;  /* 0x0000000000447947 */ /* 0x000fec0003800000 */
.L_x_1036:
        /* <DEDUP_REMOVED lines=17> */
.L_x_1037:
[----:B------:R-:W-:Y:S05]  /*5640*/  BSYNC.RECONVERGENT B1 ;  /* 0x0000000000017941 */ /* 0x000fea0003800200 */
.L_x_1035:
        /* <DEDUP_REMOVED lines=40> */
.L_x_1039:
[----:B------:R-:W-:Y:S01]  /*58d0*/  MOV R29, R18 ;  /* 0x00000012001d7202 */ /* 0x000fe20000000f00 */
[----:B------:R-:W-:Y:S01]  /*58e0*/  IMAD.MOV.U32 R13, RZ, RZ, R20 ;  /* 0x000000ffff0d7224 */ /* 0x000fe200078e0014 */
[----:B------:R-:W-:Y:S02]  /*58f0*/  MOV R26, R19 ;  /* 0x00000013001a7202 */ /* 0x000fe40000000f00 */
[----:B------:R-:W-:Y:S02]  /*5900*/  MOV R12, R21 ;  /* 0x00000015000c7202 */ /* 0x000fe40000000f00 */
[----:B------:R-:W-:-:S07]  /*5910*/  MOV R11, 0x5930 ;  /* 0x00005930000b7802 */ /* 0x000fce0000000f00 */
[----:B------:R-:W-:Y:S05]  /*5920*/  CALL.REL.NOINC `($__internal_22_$__cuda_sm20_div_s64) ;  /* 0x0000001000e47944 */ /* 0x000fea0003c00000 */
        /* <DEDUP_REMOVED lines=11> */
.L_x_1040:
[----:B------:R-:W-:Y:S05]  /*59e0*/  BSYNC.RECONVERGENT B1 ;  /* 0x0000000000017941 */ /* 0x000fea0003800200 */
.L_x_1038:
        /* <DEDUP_REMOVED lines=39> */
.L_x_1042:
[----:B------:R-:W-:Y:S01]  /*5c60*/  MOV R29, R18 ;  /* 0x00000012001d7202 */ /* 0x000fe20000000f00 */
[----:B------:R-:W-:Y:S01]  /*5c70*/  IMAD.MOV.U32 R13, RZ, RZ, R20 ;  /* 0x000000ffff0d7224 */ /* 0x000fe200078e0014 */
[----:B------:R-:W-:Y:S02]  /*5c80*/  MOV R26, R19 ;  /* 0x00000013001a7202 */ /* 0x000fe40000000f00 */
[----:B------:R-:W-:Y:S02]  /*5c90*/  MOV R12, R21 ;  /* 0x00000015000c7202 */ /* 0x000fe40000000f00 */
        /* <DEDUP_REMOVED lines=11> */
[----:B------:R-:W-:-:S03]  /*5d50*/  IMAD.MOV.U32 R13, RZ, RZ, R10 ;  /* 0x000000ffff0d7224 */ /* 0x000fc600078e000a */
[----:B------:R-:W-:-:S07]  /*5d60*/  IADD3 R19, PT, PT, R11, R19, RZ ;  /* 0x000000130b137210 */ /* 0x000fce0007ffe0ff */
.L_x_1043:
[----:B------:R-:W-:Y:S05]  /*5d70*/  BSYNC.RECONVERGENT B1 ;  /* 0x0000000000017941 */ /* 0x000fea0003800200 */
.L_x_1041:
        /* <DEDUP_REMOVED lines=8> */
[----:B------:R-:W-:-:S03]  /*5e00*/  MOV R7, R12 ;  /* 0x0000000c00077202 */ /* 0x000fc60000000f00 */
[----:B------:R-:W-:-:S07]  /*5e10*/  IMAD.IADD R6, R13, 0x1, R19 ;  /* 0x000000010d067824 */ /* 0x000fce00078e0213 */
.L_x_1031:
        /* <DEDUP_REMOVED lines=34> */
.L_x_1046:
[----:B------:R-:W-:Y:S01]  /*6040*/  MOV R29, R15 ;  /* 0x0000000f001d7202 */ /* 0x000fe20000000f00 */
[----:B------:R-:W-:Y:S01]  /*6050*/  IMAD.MOV.U32 R26, RZ, RZ, R14 ;  /* 0x000000ffff1a7224 */ /* 0x000fe200078e000e */
[----:B------:R-:W-:Y:S02]  /*6060*/  MOV R13, R16 ;  /* 0x00000010000d7202 */ /* 0x000fe40000000f00 */
[----:B------:R-:W-:Y:S02]  /*6070*/  MOV R12, R17 ;  /* 0x00000011000c7202 */ /* 0x000fe40000000f00 */
[----:B------:R-:W-:-:S07]  /*6080*/  MOV R11, 0x60a0 ;  /* 0x000060a0000b7802 */ /* 0x000fce0000000f00 */
[----:B------:R-:W-:Y:S05]  /*6090*/  CALL.REL.NOINC `($__internal_22_$__cuda_sm20_div_s64) ;  /* 0x0000000c00087944 */ /* 0x000fea0003c00000 */
        /* <DEDUP_REMOVED lines=11> */
.L_x_1047:
[----:B------:R-:W-:Y:S05]  /*6150*/  BSYNC.RECONVERGENT B1 ;  /* 0x0000000000017941 */ /* 0x000fea0003800200 */
.L_x_1045:
        /* <DEDUP_REMOVED lines=41> */
.L_x_1049:
        /* <DEDUP_REMOVED lines=17> */
.L_x_1050:
[----:B------:R-:W-:Y:S05]  /*6500*/  BSYNC.RECONVERGENT B1 ;  /* 0x0000000000017941 */ /* 0x000fea0003800200 */
.L_x_1048:
        /* <DEDUP_REMOVED lines=10> */
.L_x_1044:
        /* <DEDUP_REMOVED lines=31> */
.L_x_1052:
[----:B------:R-:W-:Y:S01]  /*67a0*/  IMAD.MOV.U32 R21, RZ, RZ, R10 ;  /* 0x000000ffff157224 */ /* 0x000fe200078e000a */
[----:B------:R-:W-:Y:S01]  /*67b0*/  MOV R22, R11 ;  /* 0x0000000b00167202 */ /* 0x000fe20000000f00 */
[----:B------:R-:W-:Y:S01]  /*67c0*/  IMAD.MOV.U32 R24, RZ, RZ, R14 ;  /* 0x000000ffff187224 */ /* 0x000fe200078e000e */
[----:B------:R-:W-:Y:S02]  /*67d0*/  MOV R20, R15 ;  /* 0x0000000f00147202 */ /* 0x000fe40000000f00 */
[----:B------:R-:W-:-:S07]  /*67e0*/  MOV R23, 0x6800 ;  /* 0x0000680000177802 */ /* 0x000fce0000000f00 */
[----:B------:R-:W-:Y:S05]  /*67f0*/  CALL.REL.NOINC `($__internal_23_$__cuda_sm20_rem_s64) ;  /* 0x0000000800807944 */ /* 0x000fea0003c00000 */
[----:B------:R-:W-:Y:S02]  /*6800*/  MOV R10, R12 ;  /* 0x0000000c000a7202 */ /* 0x000fe40000000f00 */
[----:B------:R-:W-:-:S07]  /*6810*/  MOV R11, R13 ;  /* 0x0000000d000b7202 */ /* 0x000fce0000000f00 */
.L_x_1053:
[----:B------:R-:W-:Y:S05]  /*6820*/  BSYNC.RECONVERGENT B1 ;  /* 0x0000000000017941 */ /* 0x000fea0003800200 */
.L_x_1051:
[----:B------:R-:W0:Y:S02]  /*6830*/  LDC.64 R12, c[0x0][0x398] ;  /* 0x0000e600ff0c7b82 */ /* 0x000e240000000a00 */
[----:B0-----:R-:W-:-:S06]  /*6840*/  IMAD.WIDE.U32 R8, R9, 0x8, R12 ;  /* 0x0000000809087825 */ /* 0x001fcc00078e000c */
[----:B------:R-:W2:Y:S01]  /*6850*/  LDG.E.64 R8, desc[UR6][R8.64] ;  /* 0x0000000608087981 */ /* 0x000ea2000c1e1b00 */
[----:B------:R-:W-:Y:S01]  /*6860*/  MOV R13, R6 ;  /* 0x00000006000d7202 */ /* 0x000fe20000000f00 */
[----:B------:R-:W-:Y:S02]  /*6870*/  IMAD.MOV.U32 R12, RZ, RZ, R7 ;  /* 0x000000ffff0c7224 */ /* 0x000fe400078e0007 */
[-C--:B--2---:R-:W-:Y:S02]  /*6880*/  IMAD R5, R9, R10.reuse, RZ ;  /* 0x0000000a09057224 */ /* 0x084fe400078e02ff */
[----:B------:R-:W-:-:S04]  /*6890*/  IMAD.WIDE.U32 R12, R8, R10, R12 ;  /* 0x0000000a080c7225 */ /* 0x000fc800078e000c */
[----:B------:R-:W-:Y:S01]  /*68a0*/  IMAD R5, R8, R11, R5 ;  /* 0x0000000b08057224 */ /* 0x000fe200078e0205 */
[----:B------:R-:W-:-:S03]  /*68b0*/  MOV R7, R12 ;  /* 0x0000000c00077202 */ /* 0x000fc60000000f00 */
[----:B------:R-:W-:-:S07]  /*68c0*/  IMAD.IADD R6, R13, 0x1, R5 ;  /* 0x000000010d067824 */ /* 0x000fce00078e0205 */
.L_x_1004:
[----:B------:R-:W0:Y:S02]  /*68d0*/  LDCU.64 UR4, c[0x0][0x388] ;  /* 0x00007100ff0477ac */ /* 0x000e240008000a00 */
[----:B0-----:R-:W-:-:S04]  /*68e0*/  LEA R8, P0, R7, UR4, 0x3 ;  /* 0x0000000407087c11 */ /* 0x001fc8000f8018ff */
[----:B------:R-:W-:-:S05]  /*68f0*/  LEA.HI.X R9, R7, UR5, R6, 0x3, P0 ;  /* 0x0000000507097c11 */ /* 0x000fca00080f1c06 */
[----:B------:R-:W2:Y:S04]  /*6900*/  LDG.E.64 R6, desc[UR6][R8.64] ;  /* 0x0000000608067981 */ /* 0x000ea8000c1e1b00 */
[----:B--2---:R0:W-:Y:S02]  /*6910*/  STS.64 [R3], R6 ;  /* 0x0000000603007388 */ /* 0x0041e40000000a00 */
.L_x_1003:
[----:B------:R-:W-:Y:S05]  /*6920*/  BSYNC.RECONVERGENT B0 ;  /* 0x0000000000007941 */ /* 0x000fea0003800200 */
.L_x_955:
[----:B------:R-:W-:Y:S01]  /*6930*/  BAR.SYNC.DEFER_BLOCKING 0x0 ;  /* 0x0000000000007b1d */ /* 0x000fe20000010000 */
[----:B------:R-:W-:Y:S02]  /*6940*/  ISETP.GE.U32.AND P0, PT, R4, 0x42, PT ;  /* 0x000000420400780c */ /* 0x000fe40003f06070 */
[----:B------:R-:W-:-:S11]  /*6950*/  ISETP.GT.U32.AND P1, PT, R2, 0x1f, PT ;  /* 0x0000001f0200780c */ /* 0x000fd60003f24070 */
[----:B------:R-:W-:Y:S05]  /*6960*/  @!P0 BRA `(.L_x_1054) ;  /* 0x0000000000308947 */ /* 0x000fea0003800000 */
.L_x_1055:
        /* <DEDUP_REMOVED lines=12> */
.L_x_1054:
[----:B------:R-:W-:Y:S05]  /*6a30*/  @P1 EXIT ;  /* 0x000000000000194d */ /* 0x000fea0003800000 */
[----:B------:R-:W-:Y:S04]  /*6a40*/  LDS.64 R4, [R3] ;  /* 0x0000000003047984 */ /* 0x000fe80000000a00 */
[----:B01----:R-:W0:Y:S02]  /*6a50*/  LDS.64 R6, [R3+0x100] ;  /* 0x0001000003067984 */ /* 0x003e240000000a00 */
        /* <DEDUP_REMOVED lines=31> */
[----:B------:R-:W-:-:S07]  /*6c50*/  UMOV UR4, 0x400 ;  /* 0x0000040000047882 */ /* 0x000fce0000000000 */
[----:B0-----:R-:W0:Y:S01]  /*6c60*/  LDC.64 R4, c[0x0][0x380] ;  /* 0x0000e000ff047b82 */ /* 0x001e220000000a00 */
[----:B-1----:R-:W-:Y:S01]  /*6c70*/  ULEA UR4, UR5, UR4, 0x18 ;  /* 0x0000000405047291 */ /* 0x002fe2000f8ec0ff */
[----:B0-----:R-:W-:-:S08]  /*6c80*/  IMAD.WIDE.U32 R4, R0, 0x8, R4 ;  /* 0x0000000800047825 */ /* 0x001fd000078e0004 */
[----:B------:R-:W0:Y:S04]  /*6c90*/  LDS.64 R2, [UR4] ;  /* 0x00000004ff027984 */ /* 0x000e280008000a00 */
[----:B0-----:R-:W-:Y:S01]  /*6ca0*/  STG.E.64 desc[UR6][R4.64], R2 ;  /* 0x0000000204007986 */ /* 0x001fe2000c101b06 */
[----:B------:R-:W-:Y:S05]  /*6cb0*/  EXIT ;  /* 0x000000000000794d */ /* 0x000fea0003800000 */
        .weak           $__internal_22_$__cuda_sm20_div_s64
        .type           $__internal_22_$__cuda_sm20_div_s64,@function
        .size           $__internal_22_$__cuda_sm20_div_s64,($__internal_23_$__cuda_sm20_rem_s64 - $__internal_22_$__cuda_sm20_div_s64)
$__internal_22_$__cuda_sm20_div_s64:
        /* <DEDUP_REMOVED lines=83> */
[----:B------:R-:W-:Y:S05]  /*71f0*/  RET.REL.NODEC R12 `(uncontiguous_reduce_u64) ;  /* 0xffffff8c0c807950 */ /* 0x000fea0003c3ffff */
        .weak           $__internal_23_$__cuda_sm20_rem_s64
        .type           $__internal_23_$__cuda_sm20_rem_s64,@function
        .size           $__internal_23_$__cuda_sm20_rem_s64,(.L_x_3200 - $__internal_23_$__cuda_sm20_rem_s64)
$__internal_23_$__cuda_sm20_rem_s64:
        /* <DEDUP_REMOVED lines=77> */
[----:B------:R-:W-:Y:S06]  /*76d0*/  RET.REL.NODEC R10 `(uncontiguous_reduce_u64) ;  /* 0xffffff880a487950 */ /* 0x000fec0003c3ffff */
.L_x_1056:
        /* <DEDUP_REMOVED lines=10> */
.L_x_3200:


//--------------------- .text.contiguous_reduce_u64 --------------------------
	.section	.text.contiguous_reduce_u64,"ax",@progbits
	.align	128
        .global         contiguous_reduce_u64
        .type           contiguous_reduce_u64,@function
        .size           contiguous_reduce_u64,(.L_x_3272 - contiguous_reduce_u64)
        .other          contiguous_reduce_u64,@"STO_CUDA_ENTRY STV_DEFAULT"
contiguous_reduce_u64:
.text.contiguous_reduce_u64:
        /* <DEDUP_REMOVED lines=26> */
[----:B------:R-:W-:Y:S02]  /*01a0*/  ISETP.GE.U32.AND P2, PT, R10, 0x42, PT ;  /* 0x000000420a00780c */ /* 0x000fe40003f46070 */
[----:B--2---:R-:W-:-:S05]  /*01b0*/  @!P0 IADD3 R8, P3, PT, R4, R6, RZ ;  /* 0x0000000604088210 */ /* 0x004fca0007f7e0ff */
[----:B------:R-:W-:-:S05]  /*01c0*/  @!P0 IMAD.X R9, R5, 0x1, R7, P3 ;  /* 0x0000000105098824 */ /* 0x000fca00018e0607 */
        /* <DEDUP_REMOVED lines=10> */
.L_x_1058:
[----:B------:R-:W-:Y:S05]  /*0270*/  BSYNC.RECONVERGENT B0 ;  /* 0x0000000000007941 */ /* 0x000fea0003800200 */
.L_x_1057:
[----:B------:R-:W-:Y:S06]  /*0280*/  BAR.SYNC.DEFER_BLOCKING 0x0 ;  /* 0x0000000000007b1d */ /* 0x000fec0000010000 */
[----:B------:R-:W-:Y:S05]  /*0290*/  @!P2 BRA `(.L_x_1059) ;  /* 0x000000000030a947 */ /* 0x000fea0003800000 */
.L_x_1060:
[----:B0-----:R-:W-:-:S04]  /*02a0*/  SHF.R.U32.HI R8, RZ, 0x1, R10 ;  /* 0x00000001ff087819 */ /* 0x001fc8000001160a */
[----:B------:R-:W-:-:S13]  /*02b0*/  ISETP.GE.U32.AND P0, PT, R2, R8, PT ;  /* 0x000000080200720c */ /* 0x000fda0003f06070 */
[----:B------:R-:W-:Y:S01]  /*02c0*/  @!P0 IMAD R6, R8, 0x8, R3 ;  /* 0x0000000808068824 */ /* 0x000fe200078e0203 */
        /* <DEDUP_REMOVED lines=9> */
.L_x_1059:
[----:B------:R-:W-:Y:S05]  /*0360*/  @P1 EXIT ;  /* 0x000000000000194d */ /* 0x000fea0003800000 */
[----:B-1----:R-:W-:Y:S04]  /*0370*/  LDS.64 R4, [R3] ;  /* 0x0000000003047984 */ /* 0x002fe80000000a00 */
        /* <DEDUP_REMOVED lines=39> */
.L_x_1061:
        /* <DEDUP_REMOVED lines=9> */
.L_x_3272:


//--------------------- .text.contiguous_reduce33_u32 --------------------------
	.section	.text.contiguous_reduce33_u32,"ax",@progbits
	.align	128
        .global         contiguous_reduce33_u32
        .type           contiguous_reduce33_u32,@function
        .size           contiguous_reduce33_u32,(.L_x_3273 - contiguous_reduce33_u32)
        .other          contiguous_reduce33_u32,@"STO_CUDA_ENTRY STV_DEFAULT"
contiguous_reduce33_u32:
.text.contiguous_reduce33_u32:
        /* <DEDUP_REMOVED lines=32> */
[----:B01----:R-:W-:-:S06]  /*0200*/  @!P0 LEA R0, R13, UR4, 0x2 ;  /* 0x000000040d008c11 */ /* 0x003fcc000f8e10ff */
[----:B------:R-:W0:Y:S01]  /*0210*/  @!P0 LDS R0, [R0] ;  /* 0x0000000000008984 */ /* 0x000e220000000800 */
[----:B------:R-:W-:Y:S05]  /*0220*/  @!P0 BRA `(.L_x_1062) ;  /* 0x0000000400408947 */ /* 0x000fea0003800000 */
[----:B------:R-:W-:Y:S01]  /*0230*/  LEA R7, R13, UR4, 0x2 ;  /* 0x000000040d077c11 */ /* 0x000fe2000f8e10ff */
[C---:B------:R-:W-:Y:S02]  /*0240*/  VIADD R6, R11.reuse, 0xfffffffe ;  /* 0xfffffffe0b067836 */ /* 0x040fe40000000000 */
[----:B------:R-:W-:Y:S02]  /*0250*/  IMAD.MOV.U32 R9, RZ, RZ, 0x1 ;  /* 0x00000001ff097424 */ /* 0x000fe400078e00ff */
[----:B0-----:R0:W1:Y:S01]  /*0260*/  LDS R0, [R7] ;  /* 0x0000000007007984 */ /* 0x0010620000000800 */
[----:B------:R-:W-:Y:S01]  /*0270*/  ISETP.GE.U32.AND P0, PT, R6, 0x7, PT ;  /* 0x000000070600780c */ /* 0x000fe20003f06070 */
[----:B------:R-:W-:-:S05]  /*0280*/  VIADD R6, R11, 0xffffffff ;  /* 0xffffffff0b067836 */ /* 0x000fca0000000000 */
[----:B------:R-:W-:-:S07]  /*0290*/  LOP3.LUT R8, R6, 0x7, RZ, 0xc0, !PT ;  /* 0x0000000706087812 */ /* 0x000fce00078ec0ff */
[----:B------:R-:W-:Y:S05]  /*02a0*/  @!P0 BRA `(.L_x_1063) ;  /* 0x00000000008c8947 */ /* 0x000fea0003800000 */
[----:B------:R-:W-:Y:S01]  /*02b0*/  USHF.L.U32 UR5, UR8, 0x2, URZ ;  /* 0x0000000208057899 */ /* 0x000fe200080006ff */
[----:B------:R-:W-:Y:S01]  /*02c0*/  LOP3.LUT R11, R6, 0xfffffff8, RZ, 0xc0, !PT ;  /* 0xfffffff8060b7812 */ /* 0x000fe200078ec0ff */
[----:B------:R-:W-:Y:S02]  /*02d0*/  HFMA2 R9, -RZ, RZ, 0, 0 ;  /* 0x00000000ff097431 */ /* 0x000fe400000001ff */
[----:B------:R-:W-:Y:S02]  /*02e0*/  IMAD.MOV.U32 R10, RZ, RZ, 0x1 ;  /* 0x00000001ff0a7424 */ /* 0x000fe400078e00ff */
[----:B------:R-:W-:Y:S01]  /*02f0*/  LEA R12, R13, UR5, 0x2 ;  /* 0x000000050d0c7c11 */ /* 0x000fe2000f8e10ff */
[----:B------:R-:W-:-:S04]  /*0300*/  IMAD.MOV R11, RZ, RZ, -R11 ;  /* 0x000000ffff0b7224 */ /* 0x000fc800078e0a0b */
[----:B------:R-:W-:-:S07]  /*0310*/  VIADD R12, R12, UR4 ;  /* 0x000000040c0c7c36 */ /* 0x000fce0008000000 */
.L_x_1064:
[----:B------:R-:W-:Y:S01]  /*0320*/  IMAD R14, R10, UR8, RZ ;  /* 0x000000080a0e7c24 */ /* 0x000fe2000f8e02ff */
[----:B------:R2:W-:Y:S01]  /*0330*/  LDS R13, [R12] ;  /* 0x000000000c0d7984 */ /* 0x0005e20000000800 */
[----:B------:R-:W2:Y:S01]  /*0340*/  LDC R23, c[0x0][0x360] ;  /* 0x0000d800ff177b82 */ /* 0x000ea20000000800 */
[----:B------:R-:W-:Y:S01]  /*0350*/  VIADD R11, R11, 0x8 ;  /* 0x000000080b0b7836 */ /* 0x000fe20000000000 */
[----:B------:R-:W-:Y:S01]  /*0360*/  IADD3 R9, PT, PT, R9, 0x8, RZ ;  /* 0x0000000809097810 */ /* 0x000fe20007ffe0ff */
[----:B------:R-:W-:Y:S02]  /*0370*/  IMAD R14, R14, 0x4, R7 ;  /* 0x000000040e0e7824 */ /* 0x000fe400078e0207 */
[----:B------:R-:W-:Y:S01]  /*0380*/  VIADD R10, R10, 0x8 ;  /* 0x000000080a0a7836 */ /* 0x000fe20000000000 */
[----:B------:R-:W-:Y:S02]  /*0390*/  ISETP.NE.AND P0, PT, R11, RZ, PT ;  /* 0x000000ff0b00720c */ /* 0x000fe40003f05270 */
[----:B------:R-:W-:-:S02]  /*03a0*/  IADD3 R15, PT, PT, R14, UR5, RZ ;  /* 0x000000050e0f7c10 */ /* 0x000fc4000fffe0ff */
[----:B------:R-:W1:Y:S03]  /*03b0*/  LDS R14, [R14+UR5] ;  /* 0x000000050e0e7984 */ /* 0x000e660008000800 */
[----:B------:R-:W-:Y:S01]  /*03c0*/  VIADD R16, R15, UR5 ;  /* 0x000000050f107c36 */ /* 0x000fe20008000000 */
[----:B------:R-:W-:Y:S03]  /*03d0*/  LDS R18, [R15+UR5] ;  /* 0x000000050f127984 */ /* 0x000fe60008000800 */
[----:B------:R-:W-:Y:S02]  /*03e0*/  VIADD R17, R16, UR5 ;  /* 0x0000000510117c36 */ /* 0x000fe40008000000 */
[----:B------:R-:W3:Y:S02]  /*03f0*/  LDS R16, [R16+UR5] ;  /* 0x0000000510107984 */ /* 0x000ee40008000800 */
[----:B------:R-:W-:-:S02]  /*0400*/  VIADD R19, R17, UR5 ;  /* 0x0000000511137c36 */ /* 0x000fc40008000000 */
[----:B------:R-:W-:Y:S01]  /*0410*/  LDS R20, [R17+UR5] ;  /* 0x0000000511147984 */ /* 0x000fe20008000800 */
[----:B--2---:R-:W-:Y:S02]  /*0420*/  IMAD R12, R23, 0x20, R12 ;  /* 0x00000020170c7824 */ /* 0x004fe400078e020c */
[----:B------:R-:W-:Y:S02]  /*0430*/  IADD3 R21, PT, PT, R19, UR5, RZ ;  /* 0x0000000513157c10 */ /* 0x000fe4000fffe0ff */
[----:B------:R-:W2:Y:S03]  /*0440*/  LDS R19, [R19+UR5] ;  /* 0x0000000513137984 */ /* 0x000ea60008000800 */
[----:B------:R-:W-:Y:S01]  /*0450*/  VIADD R22, R21, UR5 ;  /* 0x0000000515167c36 */ /* 0x000fe20008000000 */
[----:B------:R-:W-:Y:S05]  /*0460*/  LDS R24, [R21+UR5] ;  /* 0x0000000515187984 */ /* 0x000fea0008000800 */
[----:B------:R-:W4:Y:S01]  /*0470*/  LDS R22, [R22+UR5] ;  /* 0x0000000516167984 */ /* 0x000f220008000800 */
[----:B-1----:R-:W-:-:S04]  /*0480*/  IADD3 R13, PT, PT, R14, R13, R0 ;  /* 0x0000000d0e0d7210 */ /* 0x002fc80007ffe000 */
[----:B---3--:R-:W-:-:S04]  /*0490*/  IADD3 R13, PT, PT, R16, R18, R13 ;  /* 0x00000012100d7210 */ /* 0x008fc80007ffe00d */
[----:B--2---:R-:W-:-:S04]  /*04a0*/  IADD3 R13, PT, PT, R19, R20, R13 ;  /* 0x00000014130d7210 */ /* 0x004fc80007ffe00d */
[----:B----4-:R-:W-:Y:S01]  /*04b0*/  IADD3 R0, PT, PT, R22, R24, R13 ;  /* 0x0000001816007210 */ /* 0x010fe20007ffe00d */
[----:B------:R-:W-:Y:S06]  /*04c0*/  @P0 BRA `(.L_x_1064) ;  /* 0xfffffffc00940947 */ /* 0x000fec000383ffff */
[----:B------:R-:W-:-:S07]  /*04d0*/  VIADD R9, R9, 0x1 ;  /* 0x0000000109097836 */ /* 0x000fce0000000000 */
.L_x_1063:
        /* <DEDUP_REMOVED lines=8> */
[----:B------:R-:W-:Y:S02]  /*0560*/  VIADD R9, R9, 0x4 ;  /* 0x0000000409097836 */ /* 0x000fe40000000000 */
[----:B------:R-:W-:-:S05]  /*0570*/  IMAD R8, R8, 0x4, R7 ;  /* 0x0000000408087824 */ /* 0x000fca00078e0207 */
[----:B------:R-:W-:Y:S01]  /*0580*/  LDS R11, [R8] ;  /* 0x00000000080b7984 */ /* 0x000fe20000000800 */
[----:B--2---:R-:W-:-:S05]  /*0590*/  LEA R10, R13, R8, 0x2 ;  /* 0x000000080d0a7211 */ /* 0x004fca00078e10ff */
[C---:B------:R-:W-:Y:S02]  /*05a0*/  IMAD R12, R13.reuse, 0x4, R10 ;  /* 0x000000040d0c7824 */ /* 0x040fe400078e020a */
[----:B------:R-:W1:Y:S02]  /*05b0*/  LDS R10, [R10] ;  /* 0x000000000a0a7984 */ /* 0x000e640000000800 */
[----:B------:R-:W-:Y:S02]  /*05c0*/  IMAD R14, R13, 0x4, R12 ;  /* 0x000000040d0e7824 */ /* 0x000fe400078e020c */
[----:B------:R-:W-:Y:S04]  /*05d0*/  LDS R13, [R12] ;  /* 0x000000000c0d7984 */ /* 0x000fe80000000800 */
[----:B------:R-:W2:Y:S01]  /*05e0*/  LDS R14, [R14] ;  /* 0x000000000e0e7984 */ /* 0x000ea20000000800 */
[----:B-1----:R-:W-:-:S04]  /*05f0*/  IADD3 R0, PT, PT, R10, R11, R0 ;  /* 0x0000000b0a007210 */ /* 0x002fc80007ffe000 */
[----:B--2---:R-:W-:-:S07]  /*0600*/  IADD3 R0, PT, PT, R14, R13, R0 ;  /* 0x0000000d0e007210 */ /* 0x004fce0007ffe000 */
.L_x_1066:
        /* <DEDUP_REMOVED lines=8> */
[----:B------:R-:W-:-:S05]  /*0690*/  LEA R6, R6, R7, 0x2 ;  /* 0x0000000706067211 */ /* 0x000fca00078e10ff */
[----:B--2---:R-:W-:Y:S02]  /*06a0*/  IMAD R8, R11, 0x4, R6 ;  /* 0x000000040b087824 */ /* 0x004fe400078e0206 */
[----:B------:R-:W-:Y:S04]  /*06b0*/  LDS R11, [R6] ;  /* 0x00000000060b7984 */ /* 0x000fe80000000800 */
[----:B------:R-:W1:Y:S02]  /*06c0*/  LDS R8, [R8] ;  /* 0x0000000008087984 */ /* 0x000e640000000800 */
[----:B-1----:R-:W-:-:S07]  /*06d0*/  IADD3 R0, PT, PT, R8, R11, R0 ;  /* 0x0000000b08007210 */ /* 0x002fce0007ffe000 */
.L_x_1067:
[----:B------:R-:W-:-:S04]  /*06e0*/  @!P1 IMAD R6, R9, UR8, RZ ;  /* 0x0000000809069c24 */ /* 0x000fc8000f8e02ff */
[----:B------:R-:W-:-:S05]  /*06f0*/  @!P1 IMAD R6, R6, 0x4, R7 ;  /* 0x0000000406069824 */ /* 0x000fca00078e0207 */
[----:B------:R-:W1:Y:S02]  /*0700*/  @!P1 LDS R9, [R6] ;  /* 0x0000000006099984 */ /* 0x000e640000000800 */
[----:B-1----:R-:W-:-:S07]  /*0710*/  @!P1 IADD3 R0, PT, PT, R0, R9, RZ ;  /* 0x0000000900009210 */ /* 0x002fce0007ffe0ff */
.L_x_1065:
[----:B-1----:R1:W-:Y:S02]  /*0720*/  STS [R7], R0 ;  /* 0x0000000007007388 */ /* 0x0023e40000000800 */
.L_x_1062:
[----:B------:R-:W2:Y:S01]  /*0730*/  LDCU.64 UR10, c[0x0][0x380] ;  /* 0x00007000ff0a77ac */ /* 0x000ea20008000a00 */
[----:B------:R-:W-:Y:S02]  /*0740*/  IMAD.MOV.U32 R5, RZ, RZ, RZ ;  /* 0x000000ffff057224 */ /* 0x000fe400078e00ff */
[----:B------:R-:W-:-:S04]  /*0750*/  IMAD.WIDE.U32 R4, R2, UR9, R4 ;  /* 0x0000000902047c25 */ /* 0x000fc8000f8e0004 */
[----:B------:R-:W-:Y:S01]  /*0760*/  IMAD R3, R3, UR9, R5 ;  /* 0x0000000903037c24 */ /* 0x000fe2000f8e0205 */
[----:B--2---:R-:W-:-:S04]  /*0770*/  LEA R2, P0, R4, UR10, 0x2 ;  /* 0x0000000a04027c11 */ /* 0x004fc8000f8010ff */
[----:B------:R-:W-:-:S05]  /*0780*/  LEA.HI.X R3, R4, UR11, R3, 0x2, P0 ;  /* 0x0000000b04037c11 */ /* 0x000fca00080f1403 */
[----:B0-----:R-:W-:Y:S01]  /*0790*/  STG.E desc[UR6][R2.64], R0 ;  /* 0x0000000002007986 */ /* 0x001fe2000c101906 */
[----:B------:R-:W-:Y:S05]  /*07a0*/  EXIT ;  /* 0x000000000000794d */ /* 0x000fea0003800000 */
.L_x_1068:
        /* <DEDUP_REMOVED lines=13> */
.L_x_3273:


//--------------------- .text.contiguous_reduce3_u32 --------------------------
	.section	.text.contiguous_reduce3_u32,"ax",@progbits
	.align	128
        .global         contiguous_reduce3_u32
        .type           contiguous_reduce3_u32,@function
        .size           contiguous_reduce3_u32,(.L_x_3202 - contiguous_reduce3_u32)
        .other          contiguous_reduce3_u32,@"STO_CUDA_ENTRY STV_DEFAULT"
contiguous_reduce3_u32:
.text.contiguous_reduce3_u32:
        /* <DEDUP_REMOVED lines=43> */
.L_x_1087:
        /* <DEDUP_REMOVED lines=27> */
.L_x_1071:
[----:B------:R-:W-:Y:S01]  /*0460*/  MOV R30, R32 ;  /* 0x00000020001e7202 */ /* 0x000fe20000000f00 */
[----:B------:R-:W-:Y:S01]  /*0470*/  IMAD.MOV.U32 R0, RZ, RZ, R36 ;  /* 0x000000ffff007224 */ /* 0x000fe200078e0024 */
[----:B------:R-:W-:Y:S02]  /*0480*/  MOV R3, R37 ;  /* 0x0000002500037202 */ /* 0x000fe40000000f00 */
[----:B------:R-:W-:-:S07]  /*0490*/  MOV R8, 0x4b0 ;  /* 0x000004b000087802 */ /* 0x000fce0000000f00 */
[----:B01-3--:R-:W-:Y:S05]  /*04a0*/  CALL.REL.NOINC `($__internal_24_$__cuda_sm20_div_s64) ;  /* 0x0000003000ac7944 */ /* 0x00bfea0003c00000 */
        /* <DEDUP_REMOVED lines=9> */
.L_x_1072:
        /* <DEDUP_REMOVED lines=33> */
.L_x_1073:
[----:B------:R-:W-:Y:S01]  /*0750*/  IMAD.MOV.U32 R0, RZ, RZ, R36 ;  /* 0x000000ffff007224 */ /* 0x000fe200078e0024 */
[----:B------:R-:W-:Y:S02]  /*0760*/  MOV R3, R37 ;  /* 0x0000002500037202 */ /* 0x000fe40000000f00 */
[----:B------:R-:W-:-:S07]  /*0770*/  MOV R8, 0x790 ;  /* 0x0000079000087802 */ /* 0x000fce0000000f00 */
[----:B---3--:R-:W-:Y:S05]  /*0780*/  CALL.REL.NOINC `($__internal_24_$__cuda_sm20_div_s64) ;  /* 0x0000002c00f47944 */ /* 0x008fea0003c00000 */
        /* <DEDUP_REMOVED lines=10> */
.L_x_1074:
        /* <DEDUP_REMOVED lines=34> */
.L_x_1075:
[----:B------:R-:W-:Y:S01]  /*0a50*/  IMAD.MOV.U32 R30, RZ, RZ, R28 ;  /* 0x000000ffff1e7224 */ /* 0x000fe200078e001c */
[----:B------:R-:W-:Y:S01]  /*0a60*/  MOV R0, R36 ;  /* 0x0000002400007202 */ /* 0x000fe20000000f00 */
[----:B------:R-:W-:Y:S01]  /*0a70*/  IMAD.MOV.U32 R3, RZ, RZ, R37 ;  /* 0x000000ffff037224 */ /* 0x000fe200078e0025 */
[----:B------:R-:W-:-:S07]  /*0a80*/  MOV R8, 0xaa0 ;  /* 0x00000aa000087802 */ /* 0x000fce0000000f00 */
[----:B---3--:R-:W-:Y:S05]  /*0a90*/  CALL.REL.NOINC `($__internal_24_$__cuda_sm20_div_s64) ;  /* 0x0000002c00307944 */ /* 0x008fea0003c00000 */
        /* <DEDUP_REMOVED lines=10> */
.L_x_1076:
        /* <DEDUP_REMOVED lines=33> */
.L_x_1077:
[----:B------:R-:W-:Y:S01]  /*0d50*/  IMAD.MOV.U32 R0, RZ, RZ, R36 ;  /* 0x000000ffff007224 */ /* 0x000fe200078e0024 */
[----:B------:R-:W-:Y:S02]  /*0d60*/  MOV R3, R37 ;  /* 0x0000002500037202 */ /* 0x000fe40000000f00 */
[----:B------:R-:W-:-:S07]  /*0d70*/  MOV R8, 0xd90 ;  /* 0x00000d9000087802 */ /* 0x000fce0000000f00 */
[----:B---3--:R-:W-:Y:S05]  /*0d80*/  CALL.REL.NOINC `($__internal_24_$__cuda_sm20_div_s64) ;  /* 0x0000002800747944 */ /* 0x008fea0003c00000 */
        /* <DEDUP_REMOVED lines=9> */
.L_x_1078:
        /* <DEDUP_REMOVED lines=34> */
.L_x_1079:
[----:B------:R-:W-:Y:S01]  /*1040*/  MOV R30, R28 ;  /* 0x0000001c001e7202 */ /* 0x000fe20000000f00 */
        /* <DEDUP_REMOVED lines=13> */
.L_x_1080:
        /* <DEDUP_REMOVED lines=34> */
.L_x_1081:
        /* <DEDUP_REMOVED lines=14> */
.L_x_1082:
        /* <DEDUP_REMOVED lines=34> */
.L_x_1083:
[----:B------:R-:W-:Y:S01]  /*1640*/  MOV R30, R28 ;  /* 0x0000001c001e7202 */ /* 0x000fe20000000f00 */
        /* <DEDUP_REMOVED lines=14> */
.L_x_1084:
        /* <DEDUP_REMOVED lines=34> */
.L_x_1085:
[----:B------:R-:W-:Y:S01]  /*1950*/  IMAD.MOV.U32 R0, RZ, RZ, R36 ;  /* 0x000000ffff007224 */ /* 0x000fe200078e0024 */
[----:B------:R-:W-:Y:S02]  /*1960*/  MOV R3, R37 ;  /* 0x0000002500037202 */ /* 0x000fe40000000f00 */
[----:B------:R-:W-:-:S07]  /*1970*/  MOV R8, 0x1990 ;  /* 0x0000199000087802 */ /* 0x000fce0000000f00 */
[----:B---3--:R-:W-:Y:S05]  /*1980*/  CALL.REL.NOINC `($__internal_24_$__cuda_sm20_div_s64) ;  /* 0x0000001c00747944 */ /* 0x008fea0003c00000 */
        /* <DEDUP_REMOVED lines=9> */
.L_x_1086:
        /* <DEDUP_REMOVED lines=13> */
.L_x_1070:
        /* <DEDUP_REMOVED lines=33> */
.L_x_1089:
[----:B------:R-:W-:Y:S01]  /*1d00*/  MOV R30, R32 ;  /* 0x00000020001e7202 */ /* 0x000fe20000000f00 */
[----:B------:R-:W-:Y:S01]  /*1d10*/  IMAD.MOV.U32 R0, RZ, RZ, R16 ;  /* 0x000000ffff007224 */ /* 0x000fe200078e0010 */
[----:B------:R-:W-:Y:S02]  /*1d20*/  MOV R3, R17 ;  /* 0x0000001100037202 */ /* 0x000fe40000000f00 */
[----:B------:R-:W-:-:S07]  /*1d30*/  MOV R8, 0x1d50 ;  /* 0x00001d5000087802 */ /* 0x000fce0000000f00 */
[----:B------:R-:W-:Y:S05]  /*1d40*/  CALL.REL.NOINC `($__internal_24_$__cuda_sm20_div_s64) ;  /* 0x0000001800847944 */ /* 0x000fea0003c00000 */
        /* <DEDUP_REMOVED lines=9> */
.L_x_1090:
        /* <DEDUP_REMOVED lines=35> */
.L_x_1091:
        /* <DEDUP_REMOVED lines=13> */
.L_x_1092:
        /* <DEDUP_REMOVED lines=36> */
.L_x_1093:
[----:B------:R-:W-:Y:S01]  /*2320*/  MOV R30, R20 ;  /* 0x00000014001e7202 */ /* 0x000fe20000000f00 */
[----:B------:R-:W-:Y:S01]  /*2330*/  IMAD.MOV.U32 R0, RZ, RZ, R18 ;  /* 0x000000ffff007224 */ /* 0x000fe200078e0012 */
[----:B------:R-:W-:Y:S02]  /*2340*/  MOV R3, R19 ;  /* 0x0000001300037202 */ /* 0x000fe40000000f00 */
[----:B------:R-:W-:-:S07]  /*2350*/  MOV R8, 0x2370 ;  /* 0x0000237000087802 */ /* 0x000fce0000000f00 */
[----:B------:R-:W-:Y:S05]  /*2360*/  CALL.REL.NOINC `($__internal_24_$__cuda_sm20_div_s64) ;  /* 0x0000001000fc7944 */ /* 0x000fea0003c00000 */
        /* <DEDUP_REMOVED lines=10> */
.L_x_1094:
        /* <DEDUP_REMOVED lines=37> */
.L_x_1095:
[----:B------:R-:W-:Y:S01]  /*2660*/  IMAD.MOV.U32 R0, RZ, RZ, R18 ;  /* 0x000000ffff007224 */ /* 0x000fe200078e0012 */
[----:B------:R-:W-:Y:S02]  /*2670*/  MOV R3, R19 ;  /* 0x0000001300037202 */ /* 0x000fe40000000f00 */
[----:B------:R-:W-:-:S07]  /*2680*/  MOV R8, 0x26a0 ;  /* 0x000026a000087802 */ /* 0x000fce0000000f00 */
[----:B------:R-:W-:Y:S05]  /*2690*/  CALL.REL.NOINC `($__internal_24_$__cuda_sm20_div_s64) ;  /* 0x0000001000307944 */ /* 0x000fea0003c00000 */
        /* <DEDUP_REMOVED lines=8> */
.L_x_1096:
        /* <DEDUP_REMOVED lines=10> */
.L_x_1088:
        /* <DEDUP_REMOVED lines=31> */
.L_x_1098:
[----:B------:R-:W-:Y:S01]  /*29b0*/  MOV R30, R32 ;  /* 0x00000020001e7202 */ /* 0x000fe20000000f00 */
[----:B------:R-:W-:Y:S01]  /*29c0*/  IMAD.MOV.U32 R3, RZ, RZ, R17 ;  /* 0x000000ffff037224 */ /* 0x000fe200078e0011 */
[----:B------:R-:W-:Y:S02]  /*29d0*/  MOV R0, R16 ;  /* 0x0000001000007202 */ /* 0x000fe40000000f00 */
[----:B------:R-:W-:-:S07]  /*29e0*/  MOV R8, 0x2a00 ;  /* 0x00002a0000087802 */ /* 0x000fce0000000f00 */
[----:B------:R-:W-:Y:S05]  /*29f0*/  CALL.REL.NOINC `($__internal_24_$__cuda_sm20_div_s64) ;  /* 0x0000000c00587944 */ /* 0x000fea0003c00000 */
        /* <DEDUP_REMOVED lines=9> */
.L_x_1099:
        /* <DEDUP_REMOVED lines=36> */
.L_x_1100:
        /* <DEDUP_REMOVED lines=12> */
.L_x_1101:
        /* <DEDUP_REMOVED lines=10> */
.L_x_1097:
        /* <DEDUP_REMOVED lines=29> */
.L_x_1102:
[----:B------:R-:W-:-:S07]  /*3000*/  MOV R0, 0x3020 ;  /* 0x0000302000007802 */ /* 0x000fce0000000f00 */
[----:B------:R-:W-:Y:S05]  /*3010*/  CALL.REL.NOINC `($__internal_25_$__cuda_sm20_rem_s64) ;  /* 0x0000000c001c7944 */ /* 0x000fea0003c00000 */
[----:B------:R-:W-:Y:S01]  /*3020*/  IMAD.MOV.U32 R8, RZ, RZ, R3 ;  /* 0x000000ffff087224 */ /* 0x000fe200078e0003 */
[----:B------:R-:W-:-:S07]  /*3030*/  MOV R9, R10 ;  /* 0x0000000a00097202 */ /* 0x000fce0000000f00 */
.L_x_1103:
[----:B------:R-:W0:Y:S02]  /*3040*/  LDC.64 R10, c[0x0][0x398] ;  /* 0x0000e600ff0a7b82 */ /* 0x000e240000000a00 */
[----:B0-----:R-:W-:-:S06]  /*3050*/  IMAD.WIDE.U32 R2, R2, 0x8, R10 ;  /* 0x0000000802027825 */ /* 0x001fcc00078e000a */
[----:B------:R-:W2:Y:S02]  /*3060*/  LDG.E.64 R2, desc[UR10][R2.64] ;  /* 0x0000000a02027981 */ /* 0x000ea4000c1e1b00 */
[-C--:B--2---:R-:W-:Y:S02]  /*3070*/  IMAD R11, R3, R8.reuse, RZ ;  /* 0x00000008030b7224 */ /* 0x084fe400078e02ff */
[----:B------:R-:W-:-:S04]  /*3080*/  IMAD.WIDE.U32 R28, R2, R8, R28 ;  /* 0x00000008021c7225 */ /* 0x000fc800078e001c */
[----:B------:R-:W-:-:S05]  /*3090*/  IMAD R11, R2, R9, R11 ;  /* 0x00000009020b7224 */ /* 0x000fca00078e020b */
[----:B------:R-:W-:-:S07]  /*30a0*/  IADD3 R29, PT, PT, R29, R11, RZ ;  /* 0x0000000b1d1d7210 */ /* 0x000fce0007ffe0ff */
.L_x_1069:
        /* <DEDUP_REMOVED lines=11> */
[----:B0-----:R-:W-:-:S05]  /*3160*/  @!P0 LEA R3, R3, R0, 0x18 ;  /* 0x0000000003038211 */ /* 0x001fca00078ec0ff */
[----:B------:R-:W-:-:S06]  /*3170*/  @!P0 IMAD R0, R6, 0x4, R3 ;  /* 0x0000000406008824 */ /* 0x000fcc00078e0203 */
[----:B------:R-:W0:Y:S01]  /*3180*/  @!P0 LDS R0, [R0] ;  /* 0x0000000000008984 */ /* 0x000e220000000800 */
        /* <DEDUP_REMOVED lines=19> */
.L_x_1106:
[C---:B------:R-:W-:Y:S01]  /*32c0*/  IMAD R10, R7.reuse, UR7, RZ ;  /* 0x00000007070a7c24 */ /* 0x040fe2000f8e02ff */
[----:B------:R2:W-:Y:S01]  /*32d0*/  LDS R9, [R6] ;  /* 0x0000000006097984 */ /* 0x0005e20000000800 */
[----:B------:R-:W2:Y:S01]  /*32e0*/  LDC R21, c[0x0][0x360] ;  /* 0x0000d800ff157b82 */ /* 0x000ea20000000800 */
[----:B------:R-:W-:Y:S01]  /*32f0*/  VIADD R4, R4, 0x8 ;  /* 0x0000000804047836 */ /* 0x000fe20000000000 */
[----:B------:R-:W-:Y:S01]  /*3300*/  IADD3 R8, PT, PT, R8, 0x8, RZ ;  /* 0x0000000808087810 */ /* 0x000fe20007ffe0ff */
[----:B------:R-:W-:Y:S01]  /*3310*/  VIADD R7, R7, 0x8 ;  /* 0x0000000807077836 */ /* 0x000fe20000000000 */
[----:B------:R-:W-:Y:S02]  /*3320*/  LEA R10, R10, R3, 0x2 ;  /* 0x000000030a0a7211 */ /* 0x000fe400078e10ff */
[----:B------:R-:W-:-:S03]  /*3330*/  ISETP.NE.AND P0, PT, R4, RZ, PT ;  /* 0x000000ff0400720c */ /* 0x000fc60003f05270 */
[----:B------:R-:W-:Y:S02]  /*3340*/  VIADD R11, R10, UR5 ;  /* 0x000000050a0b7c36 */ /* 0x000fe40008000000 */
[----:B------:R-:W1:Y:S03]  /*3350*/  LDS R10, [R10+UR5] ;  /* 0x000000050a0a7984 */ /* 0x000e660008000800 */
[----:B------:R-:W-:Y:S01]  /*3360*/  IADD3 R12, PT, PT, R11, UR5, RZ ;  /* 0x000000050b0c7c10 */ /* 0x000fe2000fffe0ff */
[----:B------:R-:W-:Y:S03]  /*3370*/  LDS R16, [R11+UR5] ;  /* 0x000000050b107984 */ /* 0x000fe60008000800 */
[----:B------:R-:W-:Y:S02]  /*3380*/  IADD3 R13, PT, PT, R12, UR5, RZ ;  /* 0x000000050c0d7c10 */ /* 0x000fe4000fffe0ff */
[----:B------:R-:W3:Y:S03]  /*3390*/  LDS R12, [R12+UR5] ;  /* 0x000000050c0c7984 */ /* 0x000ee60008000800 */
[----:B------:R-:W-:Y:S01]  /*33a0*/  VIADD R17, R13, UR5 ;  /* 0x000000050d117c36 */ /* 0x000fe20008000000 */
[----:B------:R-:W-:Y:S01]  /*33b0*/  LDS R18, [R13+UR5] ;  /* 0x000000050d127984 */ /* 0x000fe20008000800 */
[----:B--2---:R-:W-:-:S03]  /*33c0*/  LEA R6, R21, R6, 0x5 ;  /* 0x0000000615067211 */ /* 0x004fc600078e28ff */
[----:B------:R-:W-:Y:S02]  /*33d0*/  IADD3 R19, PT, PT, R17, UR5, RZ ;  /* 0x0000000511137c10 */ /* 0x000fe4000fffe0ff */
[----:B------:R-:W2:Y:S02]  /*33e0*/  LDS R17, [R17+UR5] ;  /* 0x0000000511117984 */ /* 0x000ea40008000800 */
[----:B------:R-:W-:Y:S02]  /*33f0*/  IADD3 R20, PT, PT, R19, UR5, RZ ;  /* 0x0000000513147c10 */ /* 0x000fe4000fffe0ff */
[----:B------:R-:W-:Y:S04]  /*3400*/  LDS R22, [R19+UR5] ;  /* 0x0000000513167984 */ /* 0x000fe80008000800 */
[----:B------:R-:W4:Y:S01]  /*3410*/  LDS R20, [R20+UR5] ;  /* 0x0000000514147984 */ /* 0x000f220008000800 */
[----:B-1----:R-:W-:-:S04]  /*3420*/  IADD3 R9, PT, PT, R10, R9, R0 ;  /* 0x000000090a097210 */ /* 0x002fc80007ffe000 */
[----:B---3--:R-:W-:-:S04]  /*3430*/  IADD3 R9, PT, PT, R12, R16, R9 ;  /* 0x000000100c097210 */ /* 0x008fc80007ffe009 */
[----:B--2---:R-:W-:-:S04]  /*3440*/  IADD3 R9, PT, PT, R17, R18, R9 ;  /* 0x0000001211097210 */ /* 0x004fc80007ffe009 */
[----:B----4-:R-:W-:Y:S01]  /*3450*/  IADD3 R0, PT, PT, R20, R22, R9 ;  /* 0x0000001614007210 */ /* 0x010fe20007ffe009 */
[----:B------:R-:W-:Y:S06]  /*3460*/  @P0 BRA `(.L_x_1106) ;  /* 0xfffffffc00940947 */ /* 0x000fec000383ffff */
[----:B------:R-:W-:-:S07]  /*3470*/  IADD3 R4, PT, PT, R8, 0x1, RZ ;  /* 0x0000000108047810 */ /* 0x000fce0007ffe0ff */
.L_x_1105:
        /* <DEDUP_REMOVED lines=10> */
[----:B------:R-:W-:Y:S01]  /*3520*/  LDS R7, [R2] ;  /* 0x0000000002077984 */ /* 0x000fe20000000800 */
[----:B--2---:R-:W-:-:S05]  /*3530*/  IMAD R6, R9, 0x4, R2 ;  /* 0x0000000409067824 */ /* 0x004fca00078e0202 */
[C---:B------:R-:W-:Y:S02]  /*3540*/  LEA R8, R9.reuse, R6, 0x2 ;  /* 0x0000000609087211 */ /* 0x040fe400078e10ff */
[----:B------:R-:W1:Y:S02]  /*3550*/  LDS R6, [R6] ;  /* 0x0000000006067984 */ /* 0x000e640000000800 */
[----:B------:R-:W-:Y:S02]  /*3560*/  LEA R10, R9, R8, 0x2 ;  /* 0x00000008090a7211 */ /* 0x000fe400078e10ff */
[----:B------:R-:W-:Y:S04]  /*3570*/  LDS R9, [R8] ;  /* 0x0000000008097984 */ /* 0x000fe80000000800 */
[----:B------:R-:W2:Y:S01]  /*3580*/  LDS R10, [R10] ;  /* 0x000000000a0a7984 */ /* 0x000ea20000000800 */
[----:B-1----:R-:W-:-:S04]  /*3590*/  IADD3 R0, PT, PT, R6, R7, R0 ;  /* 0x0000000706007210 */ /* 0x002fc80007ffe000 */
[----:B--2---:R-:W-:-:S07]  /*35a0*/  IADD3 R0, PT, PT, R10, R9, R0 ;  /* 0x000000090a007210 */ /* 0x004fce0007ffe000 */
.L_x_1108:
        /* <DEDUP_REMOVED lines=10> */
[----:B------:R-:W-:Y:S04]  /*3650*/  LDS R5, [R2] ;  /* 0x0000000002057984 */ /* 0x000fe80000000800 */
[----:B------:R-:W1:Y:S02]  /*3660*/  LDS R6, [R6] ;  /* 0x0000000006067984 */ /* 0x000e640000000800 */
[----:B-1----:R-:W-:-:S07]  /*3670*/  IADD3 R0, PT, PT, R6, R5, R0 ;  /* 0x0000000506007210 */ /* 0x002fce0007ffe000 */
.L_x_1109:
[----:B------:R-:W-:-:S05]  /*3680*/  @!P1 IMAD R4, R4, UR7, RZ ;  /* 0x0000000704049c24 */ /* 0x000fca000f8e02ff */
[----:B------:R-:W-:-:S05]  /*3690*/  @!P1 LEA R4, R4, R3, 0x2 ;  /* 0x0000000304049211 */ /* 0x000fca00078e10ff */
[----:B------:R-:W1:Y:S02]  /*36a0*/  @!P1 LDS R5, [R4] ;  /* 0x0000000004059984 */ /* 0x000e640000000800 */
[----:B-1----:R-:W-:-:S07]  /*36b0*/  @!P1 IADD3 R0, PT, PT, R0, R5, RZ ;  /* 0x0000000500009210 */ /* 0x002fce0007ffe0ff */
.L_x_1107:
[----:B-1----:R1:W-:Y:S02]  /*36c0*/  STS [R3], R0 ;  /* 0x0000000003007388 */ /* 0x0023e40000000800 */
.L_x_1104:
[----:B01----:R-:W0:Y:S01]  /*36d0*/  LDC.64 R2, c[0x0][0x3a8] ;  /* 0x0000ea00ff027b82 */ /* 0x003e220000000a00 */
[----:B------:R-:W1:Y:S01]  /*36e0*/  LDCU.64 UR4, c[0x0][0x380] ;  /* 0x00007000ff0477ac */ /* 0x000e620008000a00 */
[----:B------:R-:W-:Y:S02]  /*36f0*/  IMAD.MOV.U32 R15, RZ, RZ, RZ ;  /* 0x000000ffff0f7224 */ /* 0x000fe400078e00ff */
[----:B0-----:R-:W-:-:S04]  /*3700*/  IMAD.WIDE.U32 R14, R2, UR8, R14 ;  /* 0x00000008020e7c25 */ /* 0x001fc8000f8e000e */
[----:B------:R-:W-:Y:S01]  /*3710*/  IMAD R3, R3, UR8, R15 ;  /* 0x0000000803037c24 */ /* 0x000fe2000f8e020f */
[----:B-1----:R-:W-:-:S04]  /*3720*/  LEA R2, P0, R14, UR4, 0x2 ;  /* 0x000000040e027c11 */ /* 0x002fc8000f8010ff */
[----:B------:R-:W-:-:S05]  /*3730*/  LEA.HI.X R3, R14, UR5, R3, 0x2, P0 ;  /* 0x000000050e037c11 */ /* 0x000fca00080f1403 */
[----:B------:R-:W-:Y:S01]  /*3740*/  STG.E desc[UR10][R2.64], R0 ;  /* 0x0000000002007986 */ /* 0x000fe2000c10190a */
[----:B------:R-:W-:Y:S05]  /*3750*/  EXIT ;  /* 0x000000000000794d */ /* 0x000fea0003800000 */
        .weak           $__internal_24_$__cuda_sm20_div_s64
        .type           $__internal_24_$__cuda_sm20_div_s64,@function
        .size           $__internal_24_$__cuda_sm20_div_s64,($__internal_25_$__cuda_sm20_rem_s64 - $__internal_24_$__cuda_sm20_div_s64)
$__internal_24_$__cuda_sm20_div_s64:
        /* <DEDUP_REMOVED lines=82> */
[----:B------:R-:W-:Y:S06]  /*3c80*/  RET.REL.NODEC R8 `(contiguous_reduce3_u32) ;  /* 0xffffffc008dc7950 */ /* 0x000fec0003c3ffff */
        .weak           $__internal_25_$__cuda_sm20_rem_s64
        .type           $__internal_25_$__cuda_sm20_rem_s64,@function
        .size           $__internal_25_$__cuda_sm20_rem_s64,(.L_x_3202 - $__internal_25_$__cuda_sm20_rem_s64)
$__internal_25_$__cuda_sm20_rem_s64:
        /* <DEDUP_REMOVED lines=66> */
[----:B------:R-:W-:Y:S06]  /*40b0*/  RET.REL.NODEC R8 `(contiguous_reduce3_u32) ;  /* 0xffffffbc08d07950 */ /* 0x000fec0003c3ffff */
.L_x_1110:
        /* <DEDUP_REMOVED lines=12> */
.L_x_3202:


//--------------------- .text.contiguous_reduce22_u32 --------------------------
	.section	.text.contiguous_reduce22_u32,"ax",@progbits
	.align	128
        .global         contiguous_reduce22_u32
        .type           contiguous_reduce22_u32,@function
        .size           contiguous_reduce22_u32,(.L_x_3275 - contiguous_reduce22_u32)
        .other          contiguous_reduce22_u32,@"STO_CUDA_ENTRY STV_DEFAULT"
contiguous_reduce22_u32:
.text.contiguous_reduce22_u32:
        /* <DEDUP_REMOVED lines=13> */
[----:B------:R-:W-:Y:S01]  /*00d0*/  @!P0 IMAD.MOV.U32 R11, RZ, RZ, RZ ;  /* 0x000000ffff0b8224 */ /* 0x000fe200078e00ff */
[----:B------:R-:W-:Y:S01]  /*00e0*/  @!P0 MOV R5, RZ ;  /* 0x000000ff00058202 */ /* 0x000fe20000000f00 */
[C---:B0-----:R-:W-:Y:S02]  /*00f0*/  @!P0 IMAD R13, R9.reuse, UR9, RZ ;  /* 0x00000009090d8c24 */ /* 0x041fe4000f8e02ff */
[----:B------:R-:W-:-:S04]  /*0100*/  @!P0 IMAD.WIDE.U32 R10, R9, UR8, R10 ;  /* 0x00000008090a8c25 */ /* 0x000fc8000f8e000a */
[----:B------:R-:W-:Y:S01]  /*0110*/  @!P0 IMAD.WIDE.U32 R6, R9, UR8, R4 ;  /* 0x0000000809068c25 */ /* 0x000fe2000f8e0004 */
[----:B-1----:R-:W-:-:S03]  /*0120*/  @!P0 LEA R12, P2, R10, R14, 0x2 ;  /* 0x0000000e0a0c8211 */ /* 0x002fc600078410ff */
[----:B------:R-:W-:Y:S01]  /*0130*/  @!P0 IMAD.IADD R2, R13, 0x1, R11 ;  /* 0x000000010d028824 */ /* 0x000fe200078e020b */
[----:B------:R-:W-:Y:S01]  /*0140*/  @!P0 LEA R8, P1, R6, R14, 0x2 ;  /* 0x0000000e06088211 */ /* 0x000fe200078210ff */
[----:B------:R-:W-:-:S03]  /*0150*/  @!P0 IMAD.IADD R7, R7, 0x1, R13 ;  /* 0x0000000107078824 */ /* 0x000fc600078e020d */
        /* <DEDUP_REMOVED lines=12> */
[----:B--2---:R-:W-:-:S05]  /*0220*/  @!P0 IMAD.IADD R7, R8, 0x1, R13 ;  /* 0x0000000108078824 */ /* 0x004fca00078e020d */
        /* <DEDUP_REMOVED lines=14> */
.L_x_1112:
[----:B------:R-:W-:Y:S05]  /*0310*/  BSYNC.RECONVERGENT B0 ;  /* 0x0000000000007941 */ /* 0x000fea0003800200 */
.L_x_1111:
[----:B------:R-:W-:Y:S06]  /*0320*/  BAR.SYNC.DEFER_BLOCKING 0x0 ;  /* 0x0000000000007b1d */ /* 0x000fec0000010000 */
[----:B------:R-:W-:Y:S05]  /*0330*/  @!P1 BRA `(.L_x_1113) ;  /* 0x00000000002c9947 */ /* 0x000fea0003800000 */
.L_x_1114:
[----:B------:R-:W-:-:S04]  /*0340*/  SHF.R.U32.HI R9, RZ, 0x1, R3 ;  /* 0x00000001ff097819 */ /* 0x000fc80000011603 */
[----:B------:R-:W-:-:S13]  /*0350*/  ISETP.GE.U32.AND P0, PT, R0, R9, PT ;  /* 0x000000090000720c */ /* 0x000fda0003f06070 */
[----:B------:R-:W-:Y:S01]  /*0360*/  @!P0 IMAD R5, R9, 0x4, R2 ;  /* 0x0000000409058824 */ /* 0x000fe200078e0202 */
[----:B------:R-:W-:Y:S05]  /*0370*/  @!P0 LDS R4, [R2] ;  /* 0x0000000002048984 */ /* 0x000fea0000000800 */
[----:B------:R-:W0:Y:S02]  /*0380*/  @!P0 LDS R5, [R5] ;  /* 0x0000000005058984 */ /* 0x000e240000000800 */
[----:B01----:R-:W-:-:S05]  /*0390*/  @!P0 IMAD.IADD R7, R4, 0x1, R5 ;  /* 0x0000000104078824 */ /* 0x003fca00078e0205 */
[----:B------:R2:W-:Y:S01]  /*03a0*/  @!P0 STS [R2], R7 ;  /* 0x0000000702008388 */ /* 0x0005e20000000800 */
[----:B------:R-:W-:Y:S01]  /*03b0*/  BAR.SYNC.DEFER_BLOCKING 0x0 ;  /* 0x0000000000007b1d */ /* 0x000fe20000010000 */
[----:B------:R-:W-:Y:S01]  /*03c0*/  ISETP.GT.U32.AND P0, PT, R3, 0x83, PT ;  /* 0x000000830300780c */ /* 0x000fe20003f04070 */
[----:B------:R-:W-:-:S12]  /*03d0*/  IMAD.MOV.U32 R3, RZ, RZ, R9 ;  /* 0x000000ffff037224 */ /* 0x000fd800078e0009 */
[----:B--2---:R-:W-:Y:S05]  /*03e0*/  @P0 BRA `(.L_x_1114) ;  /* 0xfffffffc00d40947 */ /* 0x004fea000383ffff */
.L_x_1113:
[----:B------:R-:W-:Y:S05]  /*03f0*/  @P2 EXIT ;  /* 0x000000000000294d */ /* 0x000fea0003800000 */
[----:B------:R-:W-:Y:S01]  /*0400*/  LDS R3, [R2] ;  /* 0x0000000002037984 */ /* 0x000fe20000000800 */
[----:B------:R-:W-:-:S03]  /*0410*/  ISETP.NE.AND P0, PT, R0, RZ, PT ;  /* 0x000000ff0000720c */ /* 0x000fc60003f05270 */
[----:B------:R-:W2:Y:S02]  /*0420*/  LDS R4, [R2+0x80] ;  /* 0x0000800002047984 */ /* 0x000ea40000000800 */
[----:B--2---:R-:W-:-:S05]  /*0430*/  IADD3 R3, PT, PT, R3, R4, RZ ;  /* 0x0000000403037210 */ /* 0x004fca0007ffe0ff */
[----:B------:R-:W-:Y:S04]  /*0440*/  STS [R2], R3 ;  /* 0x0000000302007388 */ /* 0x000fe80000000800 */
[----:B------:R-:W-:Y:S04]  /*0450*/  LDS R4, [R2] ;  /* 0x0000000002047984 */ /* 0x000fe80000000800 */
[----:B------:R-:W2:Y:S02]  /*0460*/  LDS R5, [R2+0x40] ;  /* 0x0000400002057984 */ /* 0x000ea40000000800 */
[----:B--2---:R-:W-:-:S05]  /*0470*/  IMAD.IADD R5, R4, 0x1, R5 ;  /* 0x0000000104057824 */ /* 0x004fca00078e0205 */
[----:B------:R-:W-:Y:S04]  /*0480*/  STS [R2], R5 ;  /* 0x0000000502007388 */ /* 0x000fe80000000800 */
[----:B------:R-:W-:Y:S04]  /*0490*/  LDS R4, [R2] ;  /* 0x0000000002047984 */ /* 0x000fe80000000800 */
[----:B01----:R-:W0:Y:S02]  /*04a0*/  LDS R7, [R2+0x20] ;  /* 0x0000200002077984 */ /* 0x003e240000000800 */
[----:B0-----:R-:W-:-:S05]  /*04b0*/  IMAD.IADD R7, R4, 0x1, R7 ;  /* 0x0000000104077824 */ /* 0x001fca00078e0207 */
[----:B------:R-:W-:Y:S04]  /*04c0*/  STS [R2], R7 ;  /* 0x0000000702007388 */ /* 0x000fe80000000800 */
[----:B------:R-:W-:Y:S04]  /*04d0*/  LDS R4, [R2] ;  /* 0x0000000002047984 */ /* 0x000fe80000000800 */
[----:B------:R-:W0:Y:S02]  /*04e0*/  LDS R9, [R2+0x10] ;  /* 0x0000100002097984 */ /* 0x000e240000000800 */
[----:B0-----:R-:W-:-:S05]  /*04f0*/  IADD3 R9, PT, PT, R4, R9, RZ ;  /* 0x0000000904097210 */ /* 0x001fca0007ffe0ff */
[----:B------:R-:W-:Y:S04]  /*0500*/  STS [R2], R9 ;  /* 0x0000000902007388 */ /* 0x000fe80000000800 */
[----:B------:R-:W-:Y:S04]  /*0510*/  LDS R3, [R2] ;  /* 0x0000000002037984 */ /* 0x000fe80000000800 */
[----:B------:R-:W0:Y:S02]  /*0520*/  LDS R4, [R2+0x8] ;  /* 0x0000080002047984 */ /* 0x000e240000000800 */
[----:B0-----:R-:W-:-:S05]  /*0530*/  IMAD.IADD R3, R3, 0x1, R4 ;  /* 0x0000000103037824 */ /* 0x001fca00078e0204 */
[----:B------:R-:W-:Y:S04]  /*0540*/  STS [R2], R3 ;  /* 0x0000000302007388 */ /* 0x000fe80000000800 */
[----:B------:R-:W-:Y:S04]  /*0550*/  LDS R4, [R2] ;  /* 0x0000000002047984 */ /* 0x000fe80000000800 */
[----:B------:R-:W0:Y:S02]  /*0560*/  LDS R5, [R2+0x4] ;  /* 0x0000040002057984 */ /* 0x000e240000000800 */
[----:B0-----:R-:W-:-:S05]  /*0570*/  IMAD.IADD R5, R4, 0x1, R5 ;  /* 0x0000000104057824 */ /* 0x001fca00078e0205 */
        /* <DEDUP_REMOVED lines=15> */
[----:B------:R-:W-:-:S04]  /*0670*/  MOV R2, UR5 ;  /* 0x0000000500027c02 */ /* 0x000fc80008000f00 */
[----:B------:R-:W-:-:S05]  /*0680*/  IMAD.U32 R3, RZ, RZ, UR4 ;  /* 0x00000004ff037e24 */ /* 0x000fca000f8e00ff */
[----:B0-----:R-:W-:Y:S01]  /*0690*/  STG.E desc[UR12][R2.64], R5 ;  /* 0x0000000502007986 */ /* 0x001fe2000c10190c */
[----:B------:R-:W-:Y:S05]  /*06a0*/  EXIT ;  /* 0x000000000000794d */ /* 0x000fea0003800000 */
.L_x_1115:
        /* <DEDUP_REMOVED lines=13> */
.L_x_3275:


//--------------------- .text.contiguous_reduce2_u32 --------------------------
	.section	.text.contiguous_reduce2_u32,"ax",@progbits
	.align	128
        .global         contiguous_reduce2_u32
        .type           contiguous_reduce2_u32,@function
        .size           contiguous_reduce2_u32,(.L_x_3204 - contiguous_reduce2_u32)
        .other          contiguous_reduce2_u32,@"STO_CUDA_ENTRY STV_DEFAULT"
contiguous_reduce2_u32:
.text.contiguous_reduce2_u32:
        /* <DEDUP_REMOVED lines=46> */
.L_x_1144:
        /* <DEDUP_REMOVED lines=32> */
.L_x_1121:
[----:B------:R-:W-:Y:S01]  /*04e0*/  MOV R26, R6 ;  /* 0x00000006001a7202 */ /* 0x000fe20000000f00 */
[----:B------:R-:W-:Y:S01]  /*04f0*/  IMAD.MOV.U32 R13, RZ, RZ, R7 ;  /* 0x000000ffff0d7224 */ /* 0x000fe200078e0007 */
[----:B------:R-:W-:Y:S01]  /*0500*/  MOV R14, R34 ;  /* 0x00000022000e7202 */ /* 0x000fe20000000f00 */
[----:B------:R-:W-:Y:S01]  /*0510*/  IMAD.MOV.U32 R11, RZ, RZ, R35 ;  /* 0x000000ffff0b7224 */ /* 0x000fe200078e0023 */
[----:B------:R-:W-:-:S07]  /*0520*/  MOV R12, 0x540 ;  /* 0x00000540000c7802 */ /* 0x000fce0000000f00 */
[----:B-1----:R-:W-:Y:S05]  /*0530*/  CALL.REL.NOINC `($__internal_26_$__cuda_sm20_div_s64) ;  /* 0x0000006400587944 */ /* 0x002fea0003c00000 */
        /* <DEDUP_REMOVED lines=9> */
.L_x_1122:
[----:B------:R-:W-:Y:S05]  /*05d0*/  BSYNC.RECONVERGENT B1 ;  /* 0x0000000000017941 */ /* 0x000fea0003800200 */
.L_x_1120:
        /* <DEDUP_REMOVED lines=34> */
.L_x_1124:
[----:B------:R-:W-:Y:S01]  /*0800*/  IMAD.MOV.U32 R26, RZ, RZ, R20 ;  /* 0x000000ffff1a7224 */ /* 0x000fe200078e0014 */
[----:B------:R-:W-:Y:S01]  /*0810*/  MOV R13, R9 ;  /* 0x00000009000d7202 */ /* 0x000fe20000000f00 */
[----:B------:R-:W-:Y:S01]  /*0820*/  IMAD.MOV.U32 R14, RZ, RZ, R34 ;  /* 0x000000ffff0e7224 */ /* 0x000fe200078e0022 */
[----:B------:R-:W-:Y:S02]  /*0830*/  MOV R11, R35 ;  /* 0x00000023000b7202 */ /* 0x000fe40000000f00 */
[----:B------:R-:W-:-:S07]  /*0840*/  MOV R12, 0x860 ;  /* 0x00000860000c7802 */ /* 0x000fce0000000f00 */
[----:B------:R-:W-:Y:S05]  /*0850*/  CALL.REL.NOINC `($__internal_26_$__cuda_sm20_div_s64) ;  /* 0x0000006000907944 */ /* 0x000fea0003c00000 */
        /* <DEDUP_REMOVED lines=9> */
.L_x_1125:
[----:B------:R-:W-:Y:S05]  /*08f0*/  BSYNC.RECONVERGENT B1 ;  /* 0x0000000000017941 */ /* 0x000fea0003800200 */
.L_x_1123:
        /* <DEDUP_REMOVED lines=33> */
.L_x_1127:
[----:B------:R-:W-:Y:S01]  /*0b10*/  IMAD.MOV.U32 R26, RZ, RZ, R36 ;  /* 0x000000ffff1a7224 */ /* 0x000fe200078e0024 */
[----:B------:R-:W-:Y:S01]  /*0b20*/  MOV R13, R37 ;  /* 0x00000025000d7202 */ /* 0x000fe20000000f00 */
[----:B------:R-:W-:Y:S01]  /*0b30*/  IMAD.MOV.U32 R14, RZ, RZ, R20 ;  /* 0x000000ffff0e7224 */ /* 0x000fe200078e0014 */
[----:B------:R-:W-:Y:S02]  /*0b40*/  MOV R11, R21 ;  /* 0x00000015000b7202 */ /* 0x000fe40000000f00 */
[----:B------:R-:W-:-:S07]  /*0b50*/  MOV R12, 0xb70 ;  /* 0x00000b70000c7802 */ /* 0x000fce0000000f00 */
[----:B------:R-:W-:Y:S05]  /*0b60*/  CALL.REL.NOINC `($__internal_26_$__cuda_sm20_div_s64) ;  /* 0x0000005c00cc7944 */ /* 0x000fea0003c00000 */
        /* <DEDUP_REMOVED lines=10> */
.L_x_1128:
[----:B------:R-:W-:Y:S05]  /*0c10*/  BSYNC.RECONVERGENT B1 ;  /* 0x0000000000017941 */ /* 0x000fea0003800200 */
.L_x_1126:
        /* <DEDUP_REMOVED lines=35> */
.L_x_1130:
[----:B------:R-:W-:Y:S01]  /*0e50*/  MOV R26, R34 ;  /* 0x00000022001a7202 */ /* 0x000fe20000000f00 */
[----:B------:R-:W-:Y:S01]  /*0e60*/  IMAD.MOV.U32 R13, RZ, RZ, R35 ;  /* 0x000000ffff0d7224 */ /* 0x000fe200078e0023 */
[----:B------:R-:W-:Y:S01]  /*0e70*/  MOV R14, R20 ;  /* 0x00000014000e7202 */ /* 0x000fe20000000f00 */
[----:B------:R-:W-:Y:S01]  /*0e80*/  IMAD.MOV.U32 R11, RZ, RZ, R21 ;  /* 0x000000ffff0b7224 */ /* 0x000fe200078e0015 */
[----:B------:R-:W-:-:S07]  /*0e90*/  MOV R12, 0xeb0 ;  /* 0x00000eb0000c7802 */ /* 0x000fce0000000f00 */
[----:B------:R-:W-:Y:S05]  /*0ea0*/  CALL.REL.NOINC `($__internal_26_$__cuda_sm20_div_s64) ;  /* 0x0000005800fc7944 */ /* 0x000fea0003c00000 */
        /* <DEDUP_REMOVED lines=11> */
.L_x_1131:
[----:B------:R-:W-:Y:S05]  /*0f60*/  BSYNC.RECONVERGENT B1 ;  /* 0x0000000000017941 */ /* 0x000fea0003800200 */
.L_x_1129:
        /* <DEDUP_REMOVED lines=36> */
.L_x_1133:
        /* <DEDUP_REMOVED lines=16> */
.L_x_1134:
[----:B------:R-:W-:Y:S05]  /*12b0*/  BSYNC.RECONVERGENT B1 ;  /* 0x0000000000017941 */ /* 0x000fea0003800200 */
.L_x_1132:
        /* <DEDUP_REMOVED lines=35> */
.L_x_1136:
        /* <DEDUP_REMOVED lines=17> */
.L_x_1137:
[----:B------:R-:W-:Y:S05]  /*1600*/  BSYNC.RECONVERGENT B1 ;  /* 0x0000000000017941 */ /* 0x000fea0003800200 */
.L_x_1135:
        /* <DEDUP_REMOVED lines=35> */
.L_x_1139:
        /* <DEDUP_REMOVED lines=16> */
.L_x_1140:
[----:B------:R-:W-:Y:S05]  /*1940*/  BSYNC.RECONVERGENT B1 ;  /* 0x0000000000017941 */ /* 0x000fea0003800200 */
.L_x_1138:
        /* <DEDUP_REMOVED lines=35> */
.L_x_1142:
        /* <DEDUP_REMOVED lines=16> */
.L_x_1143:
[----:B------:R-:W-:Y:S05]  /*1c80*/  BSYNC.RECONVERGENT B1 ;  /* 0x0000000000017941 */ /* 0x000fea0003800200 */
.L_x_1141:
        /* <DEDUP_REMOVED lines=8> */
.L_x_1119:
        /* <DEDUP_REMOVED lines=36> */
.L_x_1147:
[----:B------:R-:W-:Y:S01]  /*1f50*/  MOV R26, R6 ;  /* 0x00000006001a7202 */ /* 0x000fe20000000f00 */
[----:B------:R-:W-:Y:S01]  /*1f60*/  IMAD.MOV.U32 R13, RZ, RZ, R7 ;  /* 0x000000ffff0d7224 */ /* 0x000fe200078e0007 */
[----:B------:R-:W-:Y:S01]  /*1f70*/  MOV R14, R16 ;  /* 0x00000010000e7202 */ /* 0x000fe20000000f00 */
[----:B------:R-:W-:Y:S01]  /*1f80*/  IMAD.MOV.U32 R11, RZ, RZ, R17 ;  /* 0x000000ffff0b7224 */ /* 0x000fe200078e0011 */
[----:B------:R-:W-:-:S07]  /*1f90*/  MOV R12, 0x1fb0 ;  /* 0x00001fb0000c7802 */ /* 0x000fce0000000f00 */
[----:B------:R-:W-:Y:S05]  /*1fa0*/  CALL.REL.NOINC `($__internal_26_$__cuda_sm20_div_s64) ;  /* 0x0000004800bc7944 */ /* 0x000fea0003c00000 */
        /* <DEDUP_REMOVED lines=9> */
.L_x_1148:
[----:B------:R-:W-:Y:S05]  /*2040*/  BSYNC.RECONVERGENT B1 ;  /* 0x0000000000017941 */ /* 0x000fea0003800200 */
.L_x_1146:
        /* <DEDUP_REMOVED lines=34> */
.L_x_1150:
        /* <DEDUP_REMOVED lines=17> */
.L_x_1151:
[----:B------:R-:W-:Y:S05]  /*2380*/  BSYNC.RECONVERGENT B1 ;  /* 0x0000000000017941 */ /* 0x000fea0003800200 */
.L_x_1149:
        /* <DEDUP_REMOVED lines=36> */
.L_x_1153:
        /* <DEDUP_REMOVED lines=16> */
.L_x_1154:
[----:B------:R-:W-:Y:S05]  /*26d0*/  BSYNC.RECONVERGENT B1 ;  /* 0x0000000000017941 */ /* 0x000fea0003800200 */
.L_x_1152:
        /* <DEDUP_REMOVED lines=35> */
.L_x_1156:
[----:B------:R-:W-:Y:S01]  /*2910*/  MOV R26, R18 ;  /* 0x00000012001a7202 */ /* 0x000fe20000000f00 */
[----:B------:R-:W-:Y:S01]  /*2920*/  IMAD.MOV.U32 R13, RZ, RZ, R19 ;  /* 0x000000ffff0d7224 */ /* 0x000fe200078e0013 */
[----:B------:R-:W-:Y:S01]  /*2930*/  MOV R14, R16 ;  /* 0x00000010000e7202 */ /* 0x000fe20000000f00 */
[----:B------:R-:W-:Y:S01]  /*2940*/  IMAD.MOV.U32 R11, RZ, RZ, R17 ;  /* 0x000000ffff0b7224 */ /* 0x000fe200078e0011 */
[----:B------:R-:W-:-:S07]  /*2950*/  MOV R12, 0x2970 ;  /* 0x00002970000c7802 */ /* 0x000fce0000000f00 */
[----:B------:R-:W-:Y:S05]  /*2960*/  CALL.REL.NOINC `($__internal_26_$__cuda_sm20_div_s64) ;  /* 0x00000040004c7944 */ /* 0x000fea0003c00000 */
        /* <DEDUP_REMOVED lines=10> */
.L_x_1157:
[----:B------:R-:W-:Y:S05]  /*2a10*/  BSYNC.RECONVERGENT B1 ;  /* 0x0000000000017941 */ /* 0x000fea0003800200 */
.L_x_1155:
[----:B------:R-:W-:Y:S01]  /*2a20*/  MOV R36, R22 ;  /* 0x0000001600247202 */ /* 0x000fe20000000f00 */
[----:B------:R-:W-:Y:S02]  /*2a30*/  IMAD R11, R11, R38, RZ ;  /* 0x000000260b0b7224 */ /* 0x000fe400078e02ff */
[----:B------:R-:W-:Y:S02]  /*2a40*/  VIADD R8, R8, 0xfffffffe ;  /* 0xfffffffe08087836 */ /* 0x000fe40000000000 */
[----:B------:R-:W-:-:S04]  /*2a50*/  IMAD.WIDE.U32 R22, R38, R10, R36 ;  /* 0x0000000a26167225 */ /* 0x000fc800078e0024 */
[----:B------:R-:W-:-:S05]  /*2a60*/  IMAD R11, R39, R10, R11 ;  /* 0x0000000a270b7224 */ /* 0x000fca00078e020b */
[----:B------:R-:W-:-:S07]  /*2a70*/  IADD3 R23, PT, PT, R23, R11, RZ ;  /* 0x0000000b17177210 */ /* 0x000fce0007ffe0ff */
.L_x_1145:
        /* <DEDUP_REMOVED lines=30> */
.L_x_1159:
[----:B------:R-:W-:Y:S01]  /*2c60*/  MOV R18, R6 ;  /* 0x0000000600127202 */ /* 0x000fe20000000f00 */
[----:B------:R-:W-:Y:S01]  /*2c70*/  IMAD.MOV.U32 R19, RZ, RZ, R7 ;  /* 0x000000ffff137224 */ /* 0x000fe200078e0007 */
[----:B------:R-:W-:Y:S01]  /*2c80*/  MOV R24, R10 ;  /* 0x0000000a00187202 */ /* 0x000fe20000000f00 */
[----:B------:R-:W-:Y:S01]  /*2c90*/  IMAD.MOV.U32 R21, RZ, RZ, R11 ;  /* 0x000000ffff157224 */ /* 0x000fe200078e000b */
[----:B------:R-:W-:-:S07]  /*2ca0*/  MOV R26, 0x2cc0 ;  /* 0x00002cc0001a7802 */ /* 0x000fce0000000f00 */
[----:B------:R-:W-:Y:S05]  /*2cb0*/  CALL.REL.NOINC `($__internal_27_$__cuda_sm20_rem_s64) ;  /* 0x0000004000c47944 */ /* 0x000fea0003c00000 */
.L_x_1160:
[----:B------:R-:W-:Y:S05]  /*2cc0*/  BSYNC.RECONVERGENT B1 ;  /* 0x0000000000017941 */ /* 0x000fea0003800200 */
.L_x_1158:
        /* <DEDUP_REMOVED lines=30> */
.L_x_1162:
[----:B------:R-:W-:Y:S01]  /*2eb0*/  MOV R24, R10 ;  /* 0x0000000a00187202 */ /* 0x000fe20000000f00 */
[----:B------:R-:W-:Y:S01]  /*2ec0*/  IMAD.MOV.U32 R21, RZ, RZ, R11 ;  /* 0x000000ffff157224 */ /* 0x000fe200078e000b */
[----:B------:R-:W-:Y:S01]  /*2ed0*/  MOV R18, R20 ;  /* 0x0000001400127202 */ /* 0x000fe20000000f00 */
[----:B------:R-:W-:Y:S01]  /*2ee0*/  IMAD.MOV.U32 R19, RZ, RZ, R9 ;  /* 0x000000ffff137224 */ /* 0x000fe200078e0009 */
[----:B------:R-:W-:-:S07]  /*2ef0*/  MOV R26, 0x2f10 ;  /* 0x00002f10001a7802 */ /* 0x000fce0000000f00 */
[----:B------:R-:W-:Y:S05]  /*2f00*/  CALL.REL.NOINC `($__internal_27_$__cuda_sm20_rem_s64) ;  /* 0x0000004000307944 */ /* 0x000fea0003c00000 */
.L_x_1163:
[----:B------:R-:W-:Y:S05]  /*2f10*/  BSYNC.RECONVERGENT B1 ;  /* 0x0000000000017941 */ /* 0x000fea0003800200 */
.L_x_1161:
[----:B------:R-:W-:Y:S02]  /*2f20*/  IMAD R7, R7, R16, RZ ;  /* 0x0000001007077224 */ /* 0x000fe400078e02ff */
[----:B------:R-:W-:-:S04]  /*2f30*/  IMAD.WIDE.U32 R22, R16, R6, R22 ;  /* 0x0000000610167225 */ /* 0x000fc800078e0016 */
[----:B------:R-:W-:-:S05]  /*2f40*/  IMAD R7, R17, R6, R7 ;  /* 0x0000000611077224 */ /* 0x000fca00078e0207 */
[----:B------:R-:W-:-:S07]  /*2f50*/  IADD3 R23, PT, PT, R23, R7, RZ ;  /* 0x0000000717177210 */ /* 0x000fce0007ffe0ff */
.L_x_1118:
[----:B------:R-:W0:Y:S02]  /*2f60*/  LDCU.64 UR4, c[0x0][0x388] ;  /* 0x00007100ff0477ac */ /* 0x000e240008000a00 */
[----:B0-----:R-:W-:Y:S02]  /*2f70*/  LEA R8, P1, R22, UR4, 0x2 ;  /* 0x0000000416087c11 */ /* 0x001fe4000f8210ff */
[----:B------:R-:W-:Y:S02]  /*2f80*/  LEA R6, P0, R4, UR4, 0x2 ;  /* 0x0000000404067c11 */ /* 0x000fe4000f8010ff */
[----:B------:R-:W-:Y:S02]  /*2f90*/  LEA.HI.X R9, R22, UR5, R23, 0x2, P1 ;  /* 0x0000000516097c11 */ /* 0x000fe400088f1417 */
[----:B------:R-:W-:-:S04]  /*2fa0*/  LEA.HI.X R7, R4, UR5, R5, 0x2, P0 ;  /* 0x0000000504077c11 */ /* 0x000fc800080f1405 */
[----:B------:R-:W2:Y:S04]  /*2fb0*/  LDG.E R9, desc[UR12][R8.64] ;  /* 0x0000000c08097981 */ /* 0x000ea8000c1e1900 */
[----:B------:R-:W2:Y:S02]  /*2fc0*/  LDG.E R6, desc[UR12][R6.64] ;  /* 0x0000000c06067981 */ /* 0x000ea4000c1e1900 */
[----:B--2---:R-:W-:-:S05]  /*2fd0*/  IMAD.IADD R4, R6, 0x1, R9 ;  /* 0x0000000106047824 */ /* 0x004fca00078e0209 */
[----:B------:R0:W-:Y:S01]  /*2fe0*/  STS [R3], R4 ;  /* 0x0000000403007388 */ /* 0x0001e20000000800 */
[----:B------:R-:W-:Y:S05]  /*2ff0*/  BRA `(.L_x_1164) ;  /* 0x0000003400b87947 */ /* 0x000fea0003800000 */
.L_x_1117:
        /* <DEDUP_REMOVED lines=18> */
.L_x_1191:
        /* <DEDUP_REMOVED lines=30> */
.L_x_1168:
[----:B------:R-:W-:Y:S01]  /*3300*/  IMAD.MOV.U32 R26, RZ, RZ, R18 ;  /* 0x000000ffff1a7224 */ /* 0x000fe200078e0012 */
[----:B------:R-:W-:Y:S01]  /*3310*/  MOV R13, R19 ;  /* 0x00000013000d7202 */ /* 0x000fe20000000f00 */
[----:B------:R-:W-:Y:S01]  /*3320*/  IMAD.MOV.U32 R14, RZ, RZ, R20 ;  /* 0x000000ffff0e7224 */ /* 0x000fe200078e0014 */
[----:B------:R-:W-:Y:S02]  /*3330*/  MOV R11, R21 ;  /* 0x00000015000b7202 */ /* 0x000fe40000000f00 */
[----:B------:R-:W-:-:S07]  /*3340*/  MOV R12, 0x3360 ;  /* 0x00003360000c7802 */ /* 0x000fce0000000f00 */
[----:B-1----:R-:W-:Y:S05]  /*3350*/  CALL.REL.NOINC `($__internal_26_$__cuda_sm20_div_s64) ;  /* 0x0000003400d07944 */ /* 0x002fea0003c00000 */
        /* <DEDUP_REMOVED lines=9> */
.L_x_1169:
[----:B------:R-:W-:Y:S05]  /*33f0*/  BSYNC.RECONVERGENT B1 ;  /* 0x0000000000017941 */ /* 0x000fea0003800200 */
.L_x_1167:
        /* <DEDUP_REMOVED lines=39> */
.L_x_1171:
[----:B------:R-:W-:Y:S01]  /*3670*/  IMAD.MOV.U32 R26, RZ, RZ, R36 ;  /* 0x000000ffff1a7224 */ /* 0x000fe200078e0024 */
[----:B------:R-:W-:Y:S01]  /*3680*/  MOV R13, R37 ;  /* 0x00000025000d7202 */ /* 0x000fe20000000f00 */
[----:B------:R-:W-:Y:S01]  /*3690*/  IMAD.MOV.U32 R14, RZ, RZ, R38 ;  /* 0x000000ffff0e7224 */ /* 0x000fe200078e0026 */
[----:B------:R-:W-:Y:S02]  /*36a0*/  MOV R11, R39 ;  /* 0x00000027000b7202 */ /* 0x000fe40000000f00 */
[----:B------:R-:W-:-:S07]  /*36b0*/  MOV R12, 0x36d0 ;  /* 0x000036d0000c7802 */ /* 0x000fce0000000f00 */
[----:B-1----:R-:W-:Y:S05]  /*36c0*/  CALL.REL.NOINC `($__internal_26_$__cuda_sm20_div_s64) ;  /* 0x0000003000f47944 */ /* 0x002fea0003c00000 */
        /* <DEDUP_REMOVED lines=11> */
.L_x_1172:
[----:B------:R-:W-:Y:S05]  /*3780*/  BSYNC.RECONVERGENT B1 ;  /* 0x0000000000017941 */ /* 0x000fea0003800200 */
.L_x_1170:
        /* <DEDUP_REMOVED lines=37> */
.L_x_1174:
        /* <DEDUP_REMOVED lines=17> */
.L_x_1175:
[----:B------:R-:W-:Y:S05]  /*3af0*/  BSYNC.RECONVERGENT B1 ;  /* 0x0000000000017941 */ /* 0x000fea0003800200 */
.L_x_1173:
        /* <DEDUP_REMOVED lines=38> */
.L_x_1177:
        /* <DEDUP_REMOVED lines=17> */
.L_x_1178:
[----:B------:R-:W-:Y:S05]  /*3e70*/  BSYNC.RECONVERGENT B1 ;  /* 0x0000000000017941 */ /* 0x000fea0003800200 */
.L_x_1176:
        /* <DEDUP_REMOVED lines=38> */
.L_x_1180:
        /* <DEDUP_REMOVED lines=17> */
.L_x_1181:
[----:B------:R-:W-:Y:S05]  /*41f0*/  BSYNC.RECONVERGENT B1 ;  /* 0x0000000000017941 */ /* 0x000fea0003800200 */
.L_x_1179:
        /* <DEDUP_REMOVED lines=40> */
.L_x_1183:
        /* <DEDUP_REMOVED lines=17> */
.L_x_1184:
[----:B------:R-:W-:Y:S05]  /*4590*/  BSYNC.RECONVERGENT B1 ;  /* 0x0000000000017941 */ /* 0x000fea0003800200 */
.L_x_1182:
        /* <DEDUP_REMOVED lines=40> */
.L_x_1186:
        /* <DEDUP_REMOVED lines=17> */
.L_x_1187:
[----:B------:R-:W-:Y:S05]  /*4930*/  BSYNC.RECONVERGENT B1 ;  /* 0x0000000000017941 */ /* 0x000fea0003800200 */
.L_x_1185:
        /* <DEDUP_REMOVED lines=38> */
.L_x_1189:
        /* <DEDUP_REMOVED lines=17> */
.L_x_1190:
[----:B------:R-:W-:Y:S05]  /*4cb0*/  BSYNC.RECONVERGENT B1 ;  /* 0x0000000000017941 */ /* 0x000fea0003800200 */
.L_x_1188:
        /* <DEDUP_REMOVED lines=15> */
.L_x_1166:
        /* <DEDUP_REMOVED lines=37> */
.L_x_1194:
[----:B------:R-:W-:Y:S01]  /*5000*/  MOV R26, R18 ;  /* 0x00000012001a7202 */ /* 0x000fe20000000f00 */
[----:B------:R-:W-:Y:S01]  /*5010*/  IMAD.MOV.U32 R14, RZ, RZ, R6 ;  /* 0x000000ffff0e7224 */ /* 0x000fe200078e0006 */
[----:B------:R-:W-:Y:S02]  /*5020*/  MOV R13, R19 ;  /* 0x00000013000d7202 */ /* 0x000fe40000000f00 */
[----:B------:R-:W-:Y:S02]  /*5030*/  MOV R11, R7 ;  /* 0x00000007000b7202 */ /* 0x000fe40000000f00 */
[----:B------:R-:W-:-:S07]  /*5040*/  MOV R12, 0x5060 ;  /* 0x00005060000c7802 */ /* 0x000fce0000000f00 */
[----:B------:R-:W-:Y:S05]  /*5050*/  CALL.REL.NOINC `($__internal_26_$__cuda_sm20_div_s64) ;  /* 0x0000001800907944 */ /* 0x000fea0003c00000 */
        /* <DEDUP_REMOVED lines=9> */
.L_x_1195:
[----:B------:R-:W-:Y:S05]  /*50f0*/  BSYNC.RECONVERGENT B1 ;  /* 0x0000000000017941 */ /* 0x000fea0003800200 */
.L_x_1193:
        /* <DEDUP_REMOVED lines=39> */
.L_x_1197:
[----:B------:R-:W-:Y:S01]  /*5370*/  MOV R26, R18 ;  /* 0x00000012001a7202 */ /* 0x000fe20000000f00 */
[----:B------:R-:W-:Y:S01]  /*5380*/  IMAD.MOV.U32 R13, RZ, RZ, R19 ;  /* 0x000000ffff0d7224 */ /* 0x000fe200078e0013 */
[----:B------:R-:W-:Y:S02]  /*5390*/  MOV R14, R6 ;  /* 0x00000006000e7202 */ /* 0x000fe40000000f00 */
[----:B------:R-:W-:Y:S02]  /*53a0*/  MOV R11, R7 ;  /* 0x00000007000b7202 */ /* 0x000fe40000000f00 */
[----:B------:R-:W-:-:S07]  /*53b0*/  MOV R12, 0x53d0 ;  /* 0x000053d0000c7802 */ /* 0x000fce0000000f00 */
[----:B------:R-:W-:Y:S05]  /*53c0*/  CALL.REL.NOINC `($__internal_26_$__cuda_sm20_div_s64) ;  /* 0x0000001400b47944 */ /* 0x000fea0003c00000 */
        /* <DEDUP_REMOVED lines=11> */
.L_x_1198:
[----:B------:R-:W-:Y:S05]  /*5480*/  BSYNC.RECONVERGENT B1 ;  /* 0x0000000000017941 */ /* 0x000fea0003800200 */
.L_x_1196:
        /* <DEDUP_REMOVED lines=40> */
.L_x_1200:
        /* <DEDUP_REMOVED lines=17> */
.L_x_1201:
[----:B------:R-:W-:Y:S05]  /*5820*/  BSYNC.RECONVERGENT B1 ;  /* 0x0000000000017941 */ /* 0x000fea0003800200 */
.L_x_1199:
        /* <DEDUP_REMOVED lines=40> */
.L_x_1203:
[----:B------:R-:W-:Y:S01]  /*5ab0*/  MOV R26, R18 ;  /* 0x00000012001a7202 */ /* 0x000fe20000000f00 */
[----:B------:R-:W-:Y:S01]  /*5ac0*/  IMAD.MOV.U32 R14, RZ, RZ, R20 ;  /* 0x000000ffff0e7224 */ /* 0x000fe200078e0014 */
[----:B------:R-:W-:Y:S02]  /*5ad0*/  MOV R13, R19 ;  /* 0x00000013000d7202 */ /* 0x000fe40000000f00 */
[----:B------:R-:W-:Y:S02]  /*5ae0*/  MOV R11, R21 ;  /* 0x00000015000b7202 */ /* 0x000fe40000000f00 */
[----:B------:R-:W-:-:S07]  /*5af0*/  MOV R12, 0x5b10 ;  /* 0x00005b10000c7802 */ /* 0x000fce0000000f00 */
[----:B------:R-:W-:Y:S05]  /*5b00*/  CALL.REL.NOINC `($__internal_26_$__cuda_sm20_div_s64) ;  /* 0x0000000c00e47944 */ /* 0x000fea0003c00000 */
        /* <DEDUP_REMOVED lines=11> */
.L_x_1204:
[----:B------:R-:W-:Y:S05]  /*5bc0*/  BSYNC.RECONVERGENT B1 ;  /* 0x0000000000017941 */ /* 0x000fea0003800200 */
.L_x_1202:
        /* <DEDUP_REMOVED lines=11> */
.L_x_1192:
        /* <DEDUP_REMOVED lines=35> */
.L_x_1207:
[----:B------:R-:W-:Y:S01]  /*5eb0*/  MOV R26, R18 ;  /* 0x00000012001a7202 */ /* 0x000fe20000000f00 */
[----:B------:R-:W-:Y:S01]  /*5ec0*/  IMAD.MOV.U32 R13, RZ, RZ, R19 ;  /* 0x000000ffff0d7224 */ /* 0x000fe200078e0013 */
[----:B------:R-:W-:Y:S02]  /*5ed0*/  MOV R14, R4 ;  /* 0x00000004000e7202 */ /* 0x000fe40000000f00 */
[----:B------:R-:W-:Y:S02]  /*5ee0*/  MOV R11, R5 ;  /* 0x00000005000b7202 */ /* 0x000fe40000000f00 */
[----:B------:R-:W-:-:S07]  /*5ef0*/  MOV R12, 0x5f10 ;  /* 0x00005f10000c7802 */ /* 0x000fce0000000f00 */
[----:B------:R-:W-:Y:S05]  /*5f00*/  CALL.REL.NOINC `($__internal_26_$__cuda_sm20_div_s64) ;  /* 0x0000000800e47944 */ /* 0x000fea0003c00000 */
        /* <DEDUP_REMOVED lines=8> */
.L_x_1208:
[----:B------:R-:W-:Y:S05]  /*5f90*/  BSYNC.RECONVERGENT B1 ;  /* 0x0000000000017941 */ /* 0x000fea0003800200 */
.L_x_1206:
        /* <DEDUP_REMOVED lines=39> */
.L_x_1210:
[----:B------:R-:W-:Y:S01]  /*6210*/  MOV R26, R18 ;  /* 0x00000012001a7202 */ /* 0x000fe20000000f00 */
[----:B------:R-:W-:Y:S01]  /*6220*/  IMAD.MOV.U32 R13, RZ, RZ, R19 ;  /* 0x000000ffff0d7224 */ /* 0x000fe200078e0013 */
[----:B------:R-:W-:Y:S02]  /*6230*/  MOV R14, R16 ;  /* 0x00000010000e7202 */ /* 0x000fe40000000f00 */
[----:B------:R-:W-:Y:S02]  /*6240*/  MOV R11, R17 ;  /* 0x00000011000b7202 */ /* 0x000fe40000000f00 */
[----:B------:R-:W-:-:S07]  /*6250*/  MOV R12, 0x6270 ;  /* 0x00006270000c7802 */ /* 0x000fce0000000f00 */
[----:B------:R-:W-:Y:S05]  /*6260*/  CALL.REL.NOINC `($__internal_26_$__cuda_sm20_div_s64) ;  /* 0x00000008000c7944 */ /* 0x000fea0003c00000 */
        /* <DEDUP_REMOVED lines=11> */
.L_x_1211:
[----:B------:R-:W-:Y:S05]  /*6320*/  BSYNC.RECONVERGENT B1 ;  /* 0x0000000000017941 */ /* 0x000fea0003800200 */
.L_x_1209:
        /* <DEDUP_REMOVED lines=11> */
.L_x_1205:
        /* <DEDUP_REMOVED lines=31> */
.L_x_1213:
[----:B------:R-:W-:Y:S01]  /*65d0*/  IMAD.MOV.U32 R24, RZ, RZ, R20 ;  /* 0x000000ffff187224 */ /* 0x000fe200078e0014 */
[----:B------:R-:W-:-:S07]  /*65e0*/  MOV R26, 0x6600 ;  /* 0x00006600001a7802 */ /* 0x000fce0000000f00 */
[----:B------:R-:W-:Y:S05]  /*65f0*/  CALL.REL.NOINC `($__internal_27_$__cuda_sm20_rem_s64) ;  /* 0x0000000800747944 */ /* 0x000fea0003c00000 */
[----:B------:R-:W-:Y:S02]  /*6600*/  MOV R4, R6 ;  /* 0x0000000600047202 */ /* 0x000fe40000000f00 */
[----:B------:R-:W-:-:S07]  /*6610*/  MOV R5, R7 ;  /* 0x0000000700057202 */ /* 0x000fce0000000f00 */
.L_x_1214:
[----:B------:R-:W-:Y:S05]  /*6620*/  BSYNC.RECONVERGENT B1 ;  /* 0x0000000000017941 */ /* 0x000fea0003800200 */
.L_x_1212:
        /* <DEDUP_REMOVED lines=9> */
.L_x_1165:
[----:B------:R-:W2:Y:S04]  /*66c0*/  LDG.E R8, desc[UR12][R8.64] ;  /* 0x0000000c08087981 */ /* 0x000ea8000c1e1900 */
[----:B--2---:R1:W-:Y:S02]  /*66d0*/  STS [R3], R8 ;  /* 0x0000000803007388 */ /* 0x0043e40000000800 */
.L_x_1164:
[----:B------:R-:W-:Y:S05]  /*66e0*/  BSYNC.RECONVERGENT B0 ;  /* 0x0000000000007941 */ /* 0x000fea0003800200 */
.L_x_1116:
[----:B------:R-:W-:Y:S01]  /*66f0*/  BAR.SYNC.DEFER_BLOCKING 0x0 ;  /* 0x0000000000007b1d */ /* 0x000fe20000010000 */
[----:B------:R-:W-:Y:S02]  /*6700*/  ISETP.GE.U32.AND P0, PT, R2, 0x42, PT ;  /* 0x000000420200780c */ /* 0x000fe40003f06070 */
[----:B------:R-:W-:-:S11]  /*6710*/  ISETP.GT.U32.AND P1, PT, R0, 0x1f, PT ;  /* 0x0000001f0000780c */ /* 0x000fd60003f24070 */
[----:B------:R-:W-:Y:S05]  /*6720*/  @!P0 BRA `(.L_x_1215) ;  /* 0x00000000002c8947 */ /* 0x000fea0003800000 */
.L_x_1216:
[----:B------:R-:W-:-:S04]  /*6730*/  SHF.R.U32.HI R6, RZ, 0x1, R2 ;  /* 0x00000001ff067819 */ /* 0x000fc80000011602 */
[----:B------:R-:W-:-:S13]  /*6740*/  ISETP.GE.U32.AND P0, PT, R0, R6, PT ;  /* 0x000000060000720c */ /* 0x000fda0003f06070 */
[----:B------:R-:W-:Y:S01]  /*6750*/  @!P0 LEA R5, R6, R3, 0x2 ;  /* 0x0000000306058211 */ /* 0x000fe200078e10ff */
[----:B0-----:R-:W-:Y:S05]  /*6760*/  @!P0 LDS R4, [R3] ;  /* 0x0000000003048984 */ /* 0x001fea0000000800 */
[----:B------:R-:W0:Y:S02]  /*6770*/  @!P0 LDS R5, [R5] ;  /* 0x0000000005058984 */ /* 0x000e240000000800 */
[----:B0-----:R-:W-:-:S05]  /*6780*/  @!P0 IADD3 R4, PT, PT, R4, R5, RZ ;  /* 0x0000000504048210 */ /* 0x001fca0007ffe0ff */
[----:B------:R2:W-:Y:S01]  /*6790*/  @!P0 STS [R3], R4 ;  /* 0x0000000403008388 */ /* 0x0005e20000000800 */
[----:B------:R-:W-:Y:S01]  /*67a0*/  BAR.SYNC.DEFER_BLOCKING 0x0 ;  /* 0x0000000000007b1d */ /* 0x000fe20000010000 */
[----:B------:R-:W-:Y:S01]  /*67b0*/  ISETP.GT.U32.AND P0, PT, R2, 0x83, PT ;  /* 0x000000830200780c */ /* 0x000fe20003f04070 */
[----:B------:R-:W-:-:S12]  /*67c0*/  IMAD.MOV.U32 R2, RZ, RZ, R6 ;  /* 0x000000ffff027224 */ /* 0x000fd800078e0006 */
[----:B--2---:R-:W-:Y:S05]  /*67d0*/  @P0 BRA `(.L_x_1216) ;  /* 0xfffffffc00d40947 */ /* 0x004fea000383ffff */
.L_x_1215:
[----:B------:R-:W-:Y:S05]  /*67e0*/  @P1 EXIT ;  /* 0x000000000000194d */ /* 0x000fea0003800000 */
[----:B------:R-:W-:Y:S01]  /*67f0*/  LDS R2, [R3] ;  /* 0x0000000003027984 */ /* 0x000fe20000000800 */
[----:B------:R-:W-:-:S03]  /*6800*/  ISETP.NE.AND P0, PT, R0, RZ, PT ;  /* 0x000000ff0000720c */ /* 0x000fc60003f05270 */
[----:B------:R-:W2:Y:S02]  /*6810*/  LDS R5, [R3+0x80] ;  /* 0x0000800003057984 */ /* 0x000ea40000000800 */
[----:B--2---:R-:W-:-:S05]  /*6820*/  IADD3 R2, PT, PT, R2, R5, RZ ;  /* 0x0000000502027210 */ /* 0x004fca0007ffe0ff */
[----:B------:R-:W-:Y:S04]  /*6830*/  STS [R3], R2 ;  /* 0x0000000203007388 */ /* 0x000fe80000000800 */
[----:B0-----:R-:W-:Y:S04]  /*6840*/  LDS R4, [R3] ;  /* 0x0000000003047984 */ /* 0x001fe80000000800 */
        /* <DEDUP_REMOVED lines=8> */
[----:B-1----:R-:W0:Y:S02]  /*68d0*/  LDS R8, [R3+0x10] ;  /* 0x0000100003087984 */ /* 0x002e240000000800 */
[----:B0-----:R-:W-:-:S05]  /*68e0*/  IADD3 R8, PT, PT, R5, R8, RZ ;  /* 0x0000000805087210 */ /* 0x001fca0007ffe0ff */
        /* <DEDUP_REMOVED lines=27> */
        .weak           $__internal_26_$__cuda_sm20_div_s64
        .type           $__internal_26_$__cuda_sm20_div_s64,@function
        .size           $__internal_26_$__cuda_sm20_div_s64,($__internal_27_$__cuda_sm20_rem_s64 - $__internal_26_$__cuda_sm20_div_s64)
$__internal_26_$__cuda_sm20_div_s64:
        /* <DEDUP_REMOVED lines=82> */
[----:B------:R-:W-:Y:S06]  /*6fc0*/  RET.REL.NODEC R12 `(contiguous_reduce2_u32) ;  /* 0xffffff900c0c7950 */ /* 0x000fec0003c3ffff */
        .weak           $__internal_27_$__cuda_sm20_rem_s64
        .type           $__internal_27_$__cuda_sm20_rem_s64,@function
        .size           $__internal_27_$__cuda_sm20_rem_s64,(.L_x_3204 - $__internal_27_$__cuda_sm20_rem_s64)
$__internal_27_$__cuda_sm20_rem_s64:
        /* <DEDUP_REMOVED lines=76> */
[----:B------:R-:W-:Y:S06]  /*7490*/  RET.REL.NODEC R26 `(contiguous_reduce2_u32) ;  /* 0xffffff881ad87950 */ /* 0x000fec0003c3ffff */
.L_x_1217:
        /* <DEDUP_REMOVED lines=14> */
.L_x_3204:


//--------------------- .text.uncontiguous_reduce_u32 --------------------------
	.section	.text.uncontiguous_reduce_u32,"ax",@progbits
	.align	128
        .global         uncontiguous_reduce_u32
        .type           uncontiguous_reduce_u32,@function
        .size           uncontiguous_reduce_u32,(.L_x_3206 - uncontiguous_reduce_u32)
        .other          uncontiguous_reduce_u32,@"STO_CUDA_ENTRY STV_DEFAULT"
uncontiguous_reduce_u32:
.text.uncontiguous_reduce_u32:
        /* <DEDUP_REMOVED lines=41> */
.L_x_1246:
        /* <DEDUP_REMOVED lines=33> */
.L_x_1223:
[----:B------:R-:W-:Y:S01]  /*04a0*/  IMAD.MOV.U32 R29, RZ, RZ, R14 ;  /* 0x000000ffff1d7224 */ /* 0x000fe200078e000e */
[----:B------:R-:W-:Y:S01]  /*04b0*/  MOV R26, R15 ;  /* 0x0000000f001a7202 */ /* 0x000fe20000000f00 */
[----:B------:R-:W-:Y:S01]  /*04c0*/  IMAD.MOV.U32 R13, RZ, RZ, R16 ;  /* 0x000000ffff0d7224 */ /* 0x000fe200078e0010 */
[----:B------:R-:W-:Y:S02]  /*04d0*/  MOV R12, R17 ;  /* 0x00000011000c7202 */ /* 0x000fe40000000f00 */
[----:B------:R-:W-:-:S07]  /*04e0*/  MOV R11, 0x500 ;  /* 0x00000500000b7802 */ /* 0x000fce0000000f00 */
[----:B------:R-:W-:Y:S05]  /*04f0*/  CALL.REL.NOINC `($__internal_28_$__cuda_sm20_div_s64) ;  /* 0x0000006400d07944 */ /* 0x000fea0003c00000 */
        /* <DEDUP_REMOVED lines=9> */
.L_x_1224:
[----:B------:R-:W-:Y:S05]  /*0590*/  BSYNC.RECONVERGENT B1 ;  /* 0x0000000000017941 */ /* 0x000fea0003800200 */
.L_x_1222:
        /* <DEDUP_REMOVED lines=36> */
.L_x_1226:
[----:B------:R-:W-:Y:S01]  /*07e0*/  IMAD.MOV.U32 R29, RZ, RZ, R7 ;  /* 0x000000ffff1d7224 */ /* 0x000fe200078e0007 */
[----:B------:R-:W-:Y:S01]  /*07f0*/  MOV R26, R8 ;  /* 0x00000008001a7202 */ /* 0x000fe20000000f00 */
[----:B------:R-:W-:Y:S01]  /*0800*/  IMAD.MOV.U32 R13, RZ, RZ, R16 ;  /* 0x000000ffff0d7224 */ /* 0x000fe200078e0010 */
[----:B------:R-:W-:Y:S02]  /*0810*/  MOV R12, R17 ;  /* 0x00000011000c7202 */ /* 0x000fe40000000f00 */
[----:B------:R-:W-:-:S07]  /*0820*/  MOV R11, 0x840 ;  /* 0x00000840000b7802 */ /* 0x000fce0000000f00 */
[----:B------:R-:W-:Y:S05]  /*0830*/  CALL.REL.NOINC `($__internal_28_$__cuda_sm20_div_s64) ;  /* 0x0000006400007944 */ /* 0x000fea0003c00000 */
        /* <DEDUP_REMOVED lines=10> */
.L_x_1227:
[----:B------:R-:W-:Y:S05]  /*08e0*/  BSYNC.RECONVERGENT B1 ;  /* 0x0000000000017941 */ /* 0x000fea0003800200 */
.L_x_1225:
        /* <DEDUP_REMOVED lines=37> */
.L_x_1229:
[----:B------:R-:W-:Y:S01]  /*0b40*/  MOV R29, R14 ;  /* 0x0000000e001d7202 */ /* 0x000fe20000000f00 */
[----:B------:R-:W-:Y:S01]  /*0b50*/  IMAD.MOV.U32 R26, RZ, RZ, R15 ;  /* 0x000000ffff1a7224 */ /* 0x000fe200078e000f */
[----:B------:R-:W-:Y:S01]  /*0b60*/  MOV R13, R16 ;  /* 0x00000010000d7202 */ /* 0x000fe20000000f00 */
[----:B------:R-:W-:Y:S01]  /*0b70*/  IMAD.MOV.U32 R12, RZ, RZ, R17 ;  /* 0x000000ffff0c7224 */ /* 0x000fe200078e0011 */
[----:B------:R-:W-:-:S07]  /*0b80*/  MOV R11, 0xba0 ;  /* 0x00000ba0000b7802 */ /* 0x000fce0000000f00 */
[----:B------:R-:W-:Y:S05]  /*0b90*/  CALL.REL.NOINC `($__internal_28_$__cuda_sm20_div_s64) ;  /* 0x0000006000287944 */ /* 0x000fea0003c00000 */
        /* <DEDUP_REMOVED lines=10> */
.L_x_1230:
[----:B------:R-:W-:Y:S05]  /*0c40*/  BSYNC.RECONVERGENT B1 ;  /* 0x0000000000017941 */ /* 0x000fea0003800200 */
.L_x_1228:
        /* <DEDUP_REMOVED lines=34> */
.L_x_1232:
        /* <DEDUP_REMOVED lines=16> */
.L_x_1233:
[----:B------:R-:W-:Y:S05]  /*0f70*/  BSYNC.RECONVERGENT B1 ;  /* 0x0000000000017941 */ /* 0x000fea0003800200 */
.L_x_1231:
        /* <DEDUP_REMOVED lines=37> */
.L_x_1235:
        /* <DEDUP_REMOVED lines=17> */
.L_x_1236:
[----:B------:R-:W-:Y:S05]  /*12e0*/  BSYNC.RECONVERGENT B1 ;  /* 0x0000000000017941 */ /* 0x000fea0003800200 */
.L_x_1234:
        /* <DEDUP_REMOVED lines=35> */
.L_x_1238:
        /* <DEDUP_REMOVED lines=16> */
.L_x_1239:
[----:B------:R-:W-:Y:S05]  /*1620*/  BSYNC.RECONVERGENT B1 ;  /* 0x0000000000017941 */ /* 0x000fea0003800200 */
.L_x_1237:
        /* <DEDUP_REMOVED lines=36> */
.L_x_1241:
[----:B------:R-:W-:Y:S01]  /*1870*/  MOV R29, R14 ;  /* 0x0000000e001d7202 */ /* 0x000fe20000000f00 */
[----:B------:R-:W-:Y:S01]  /*1880*/  IMAD.MOV.U32 R26, RZ, RZ, R15 ;  /* 0x000000ffff1a7224 */ /* 0x000fe200078e000f */
[----:B------:R-:W-:Y:S01]  /*1890*/  MOV R13, R16 ;  /* 0x00000010000d7202 */ /* 0x000fe20000000f00 */
[----:B------:R-:W-:Y:S01]  /*18a0*/  IMAD.MOV.U32 R12, RZ, RZ, R17 ;  /* 0x000000ffff0c7224 */ /* 0x000fe200078e0011 */
[----:B------:R-:W-:-:S07]  /*18b0*/  MOV R11, 0x18d0 ;  /* 0x000018d0000b7802 */ /* 0x000fce0000000f00 */
[----:B------:R-:W-:Y:S05]  /*18c0*/  CALL.REL.NOINC `($__internal_28_$__cuda_sm20_div_s64) ;  /* 0x0000005000dc7944 */ /* 0x000fea0003c00000 */
        /* <DEDUP_REMOVED lines=11> */
.L_x_1242:
[----:B------:R-:W-:Y:S05]  /*1980*/  BSYNC.RECONVERGENT B1 ;  /* 0x0000000000017941 */ /* 0x000fea0003800200 */
.L_x_1240:
        /* <DEDUP_REMOVED lines=36> */
.L_x_1244:
        /* <DEDUP_REMOVED lines=17> */
.L_x_1245:
[----:B------:R-:W-:Y:S05]  /*1ce0*/  BSYNC.RECONVERGENT B1 ;  /* 0x0000000000017941 */ /* 0x000fea0003800200 */
.L_x_1243:
        /* <DEDUP_REMOVED lines=10> */
.L_x_1221:
        /* <DEDUP_REMOVED lines=36> */
.L_x_1249:
[----:B------:R-:W-:Y:S01]  /*1fd0*/  MOV R29, R14 ;  /* 0x0000000e001d7202 */ /* 0x000fe20000000f00 */
[----:B------:R-:W-:Y:S01]  /*1fe0*/  IMAD.MOV.U32 R26, RZ, RZ, R15 ;  /* 0x000000ffff1a7224 */ /* 0x000fe200078e000f */
[----:B------:R-:W-:Y:S01]  /*1ff0*/  MOV R13, R16 ;  /* 0x00000010000d7202 */ /* 0x000fe20000000f00 */
[----:B------:R-:W-:Y:S01]  /*2000*/  IMAD.MOV.U32 R12, RZ, RZ, R17 ;  /* 0x000000ffff0c7224 */ /* 0x000fe200078e0011 */
[----:B------:R-:W-:-:S07]  /*2010*/  MOV R11, 0x2030 ;  /* 0x00002030000b7802 */ /* 0x000fce0000000f00 */
[----:B------:R-:W-:Y:S05]  /*2020*/  CALL.REL.NOINC `($__internal_28_$__cuda_sm20_div_s64) ;  /* 0x0000004c00047944 */ /* 0x000fea0003c00000 */
        /* <DEDUP_REMOVED lines=9> */
.L_x_1250:
[----:B------:R-:W-:Y:S05]  /*20c0*/  BSYNC.RECONVERGENT B1 ;  /* 0x0000000000017941 */ /* 0x000fea0003800200 */
.L_x_1248:
        /* <DEDUP_REMOVED lines=36> */
.L_x_1252:
        /* <DEDUP_REMOVED lines=17> */
.L_x_1253:
[----:B------:R-:W-:Y:S05]  /*2420*/  BSYNC.RECONVERGENT B1 ;  /* 0x0000000000017941 */ /* 0x000fea0003800200 */
.L_x_1251:
        /* <DEDUP_REMOVED lines=38> */
.L_x_1255:
        /* <DEDUP_REMOVED lines=16> */
.L_x_1256:
[----:B------:R-:W-:Y:S05]  /*2790*/  BSYNC.RECONVERGENT B1 ;  /* 0x0000000000017941 */ /* 0x000fea0003800200 */
.L_x_1254:
        /* <DEDUP_REMOVED lines=36> */
.L_x_1258:
        /* <DEDUP_REMOVED lines=16> */
.L_x_1259:
[----:B------:R-:W-:Y:S05]  /*2ae0*/  BSYNC.RECONVERGENT B1 ;  /* 0x0000000000017941 */ /* 0x000fea0003800200 */
.L_x_1257:
[----:B------:R-:W-:Y:S01]  /*2af0*/  IMAD R5, R5, R38, RZ ;  /* 0x0000002605057224 */ /* 0x000fe200078e02ff */
[----:B------:R-:W-:Y:S01]  /*2b00*/  IADD3 R9, PT, PT, R9, -0x2, RZ ;  /* 0xfffffffe09097810 */ /* 0x000fe20007ffe0ff */
[----:B------:R-:W-:Y:S02]  /*2b10*/  IMAD.MOV.U32 R34, RZ, RZ, R20 ;  /* 0x000000ffff227224 */ /* 0x000fe400078e0014 */
[-C--:B------:R-:W-:Y:S02]  /*2b20*/  IMAD R5, R39, R10.reuse, R5 ;  /* 0x0000000a27057224 */ /* 0x080fe400078e0205 */
[----:B------:R-:W-:-:S04]  /*2b30*/  IMAD.WIDE.U32 R34, R38, R10, R34 ;  /* 0x0000000a26227225 */ /* 0x000fc800078e0022 */
[----:B------:R-:W-:Y:S01]  /*2b40*/  IMAD.IADD R6, R35, 0x1, R5 ;  /* 0x0000000123067824 */ /* 0x000fe200078e0205 */
[----:B------:R-:W-:-:S07]  /*2b50*/  MOV R5, R34 ;  /* 0x0000002200057202 */ /* 0x000fce0000000f00 */
.L_x_1247:
        /* <DEDUP_REMOVED lines=31> */
.L_x_1261:
[----:B------:R-:W-:Y:S01]  /*2d50*/  IMAD.MOV.U32 R20, RZ, RZ, R14 ;  /* 0x000000ffff147224 */ /* 0x000fe200078e000e */
[----:B------:R-:W-:Y:S01]  /*2d60*/  MOV R24, R15 ;  /* 0x0000000f00187202 */ /* 0x000fe20000000f00 */
[----:B------:R-:W-:Y:S01]  /*2d70*/  IMAD.MOV.U32 R21, RZ, RZ, R16 ;  /* 0x000000ffff157224 */ /* 0x000fe200078e0010 */
[----:B------:R-:W-:Y:S02]  /*2d80*/  MOV R22, R17 ;  /* 0x0000001100167202 */ /* 0x000fe40000000f00 */
[----:B------:R-:W-:-:S07]  /*2d90*/  MOV R23, 0x2db0 ;  /* 0x00002db000177802 */ /* 0x000fce0000000f00 */
[----:B------:R-:W-:Y:S05]  /*2da0*/  CALL.REL.NOINC `($__internal_29_$__cuda_sm20_rem_s64) ;  /* 0x0000004000f47944 */ /* 0x000fea0003c00000 */
[----:B------:R-:W-:Y:S01]  /*2db0*/  IMAD.MOV.U32 R10, RZ, RZ, R12 ;  /* 0x000000ffff0a7224 */ /* 0x000fe200078e000c */
[----:B------:R-:W-:-:S07]  /*2dc0*/  MOV R11, R13 ;  /* 0x0000000d000b7202 */ /* 0x000fce0000000f00 */
.L_x_1262:
[----:B------:R-:W-:Y:S05]  /*2dd0*/  BSYNC.RECONVERGENT B1 ;  /* 0x0000000000017941 */ /* 0x000fea0003800200 */
.L_x_1260:
        /* <DEDUP_REMOVED lines=33> */
.L_x_1264:
[----:B------:R-:W-:Y:S01]  /*2ff0*/  MOV R21, R16 ;  /* 0x0000001000157202 */ /* 0x000fe20000000f00 */
[----:B------:R-:W-:Y:S01]  /*3000*/  IMAD.MOV.U32 R22, RZ, RZ, R17 ;  /* 0x000000ffff167224 */ /* 0x000fe200078e0011 */
[----:B------:R-:W-:Y:S01]  /*3010*/  MOV R20, R7 ;  /* 0x0000000700147202 */ /* 0x000fe20000000f00 */
[----:B------:R-:W-:Y:S01]  /*3020*/  IMAD.MOV.U32 R24, RZ, RZ, R8 ;  /* 0x000000ffff187224 */ /* 0x000fe200078e0008 */
[----:B------:R-:W-:-:S07]  /*3030*/  MOV R23, 0x3050 ;  /* 0x0000305000177802 */ /* 0x000fce0000000f00 */
[----:B------:R-:W-:Y:S05]  /*3040*/  CALL.REL.NOINC `($__internal_29_$__cuda_sm20_rem_s64) ;  /* 0x00000040004c7944 */ /* 0x000fea0003c00000 */
[----:B------:R-:W-:Y:S01]  /*3050*/  MOV R8, R12 ;  /* 0x0000000c00087202 */ /* 0x000fe20000000f00 */
[----:B------:R-:W-:-:S07]  /*3060*/  IMAD.MOV.U32 R9, RZ, RZ, R13 ;  /* 0x000000ffff097224 */ /* 0x000fce00078e000d */
.L_x_1265:
[----:B------:R-:W-:Y:S05]  /*3070*/  BSYNC.RECONVERGENT B1 ;  /* 0x0000000000017941 */ /* 0x000fea0003800200 */
.L_x_1263:
[----:B------:R-:W-:Y:S01]  /*3080*/  MOV R10, R5 ;  /* 0x00000005000a7202 */ /* 0x000fe20000000f00 */
[----:B------:R-:W-:Y:S02]  /*3090*/  IMAD R7, R9, R18, RZ ;  /* 0x0000001209077224 */ /* 0x000fe400078e02ff */
[----:B------:R-:W-:Y:S02]  /*30a0*/  IMAD.MOV.U32 R11, RZ, RZ, R6 ;  /* 0x000000ffff0b7224 */ /* 0x000fe400078e0006 */
[-C--:B------:R-:W-:Y:S02]  /*30b0*/  IMAD R7, R19, R8.reuse, R7 ;  /* 0x0000000813077224 */ /* 0x080fe400078e0207 */
[----:B------:R-:W-:-:S04]  /*30c0*/  IMAD.WIDE.U32 R10, R18, R8, R10 ;  /* 0x00000008120a7225 */ /* 0x000fc800078e000a */
[----:B------:R-:W-:Y:S01]  /*30d0*/  IMAD.MOV.U32 R5, RZ, RZ, R10 ;  /* 0x000000ffff057224 */ /* 0x000fe200078e000a */
[----:B------:R-:W-:-:S07]  /*30e0*/  IADD3 R6, PT, PT, R11, R7, RZ ;  /* 0x000000070b067210 */ /* 0x000fce0007ffe0ff */
.L_x_1220:
[----:B------:R-:W0:Y:S02]  /*30f0*/  LDCU.64 UR4, c[0x0][0x388] ;  /* 0x00007100ff0477ac */ /* 0x000e240008000a00 */
[----:B0-----:R-:W-:Y:S02]  /*3100*/  LEA R10, P1, R5, UR4, 0x2 ;  /* 0x00000004050a7c11 */ /* 0x001fe4000f8210ff */
[----:B------:R-:W-:Y:S02]  /*3110*/  LEA R8, P0, R27, UR4, 0x2 ;  /* 0x000000041b087c11 */ /* 0x000fe4000f8010ff */
[----:B------:R-:W-:Y:S02]  /*3120*/  LEA.HI.X R11, R5, UR5, R6, 0x2, P1 ;  /* 0x00000005050b7c11 */ /* 0x000fe400088f1406 */
[----:B------:R-:W-:-:S04]  /*3130*/  LEA.HI.X R9, R27, UR5, R28, 0x2, P0 ;  /* 0x000000051b097c11 */ /* 0x000fc800080f141c */
[----:B------:R-:W2:Y:S04]  /*3140*/  LDG.E R11, desc[UR6][R10.64] ;  /* 0x000000060a0b7981 */ /* 0x000ea8000c1e1900 */
[----:B------:R-:W2:Y:S02]  /*3150*/  LDG.E R8, desc[UR6][R8.64] ;  /* 0x0000000608087981 */ /* 0x000ea4000c1e1900 */
[----:B--2---:R-:W-:-:S05]  /*3160*/  IADD3 R6, PT, PT, R8, R11, RZ ;  /* 0x0000000b08067210 */ /* 0x004fca0007ffe0ff */
[----:B------:R1:W-:Y:S01]  /*3170*/  STS [R3], R6 ;  /* 0x0000000603007388 */ /* 0x0003e20000000800 */
[----:B------:R-:W-:Y:S05]  /*3180*/  BRA `(.L_x_1266) ;  /* 0x0000003400e07947 */ /* 0x000fea0003800000 */
.L_x_1219:
        /* <DEDUP_REMOVED lines=20> */
.L_x_1293:
        /* <DEDUP_REMOVED lines=33> */
.L_x_1270:
[----:B------:R-:W-:Y:S01]  /*34e0*/  MOV R29, R15 ;  /* 0x0000000f001d7202 */ /* 0x000fe20000000f00 */
[----:B------:R-:W-:Y:S01]  /*34f0*/  IMAD.MOV.U32 R26, RZ, RZ, R14 ;  /* 0x000000ffff1a7224 */ /* 0x000fe200078e000e */
[----:B------:R-:W-:Y:S01]  /*3500*/  MOV R13, R34 ;  /* 0x00000022000d7202 */ /* 0x000fe20000000f00 */
[----:B------:R-:W-:Y:S01]  /*3510*/  IMAD.MOV.U32 R12, RZ, RZ, R35 ;  /* 0x000000ffff0c7224 */ /* 0x000fe200078e0023 */
[----:B------:R-:W-:-:S07]  /*3520*/  MOV R11, 0x3540 ;  /* 0x00003540000b7802 */ /* 0x000fce0000000f00 */
[----:B-123--:R-:W-:Y:S05]  /*3530*/  CALL.REL.NOINC `($__internal_28_$__cuda_sm20_div_s64) ;  /* 0x0000003400c07944 */ /* 0x00efea0003c00000 */
        /* <DEDUP_REMOVED lines=11> */
.L_x_1271:
[----:B------:R-:W-:Y:S05]  /*35f0*/  BSYNC.RECONVERGENT B1 ;  /* 0x0000000000017941 */ /* 0x000fea0003800200 */
.L_x_1269:
        /* <DEDUP_REMOVED lines=39> */
.L_x_1273:
[----:B------:R-:W-:Y:S01]  /*3870*/  MOV R29, R34 ;  /* 0x00000022001d7202 */ /* 0x000fe20000000f00 */
[----:B------:R-:W-:Y:S01]  /*3880*/  IMAD.MOV.U32 R26, RZ, RZ, R35 ;  /* 0x000000ffff1a7224 */ /* 0x000fe200078e0023 */
[----:B------:R-:W-:Y:S01]  /*3890*/  MOV R13, R36 ;  /* 0x00000024000d7202 */ /* 0x000fe20000000f00 */
[----:B------:R-:W-:Y:S01]  /*38a0*/  IMAD.MOV.U32 R12, RZ, RZ, R37 ;  /* 0x000000ffff0c7224 */ /* 0x000fe200078e0025 */
[----:B------:R-:W-:-:S07]  /*38b0*/  MOV R11, 0x38d0 ;  /* 0x000038d0000b7802 */ /* 0x000fce0000000f00 */
[----:B-1----:R-:W-:Y:S05]  /*38c0*/  CALL.REL.NOINC `($__internal_28_$__cuda_sm20_div_s64) ;  /* 0x0000003000dc7944 */ /* 0x002fea0003c00000 */
        /* <DEDUP_REMOVED lines=11> */
.L_x_1274:
[----:B------:R-:W-:Y:S05]  /*3980*/  BSYNC.RECONVERGENT B1 ;  /* 0x0000000000017941 */ /* 0x000fea0003800200 */
.L_x_1272:
        /* <DEDUP_REMOVED lines=38> */
.L_x_1276:
[----:B------:R-:W-:Y:S01]  /*3bf0*/  IMAD.MOV.U32 R29, RZ, RZ, R34 ;  /* 0x000000ffff1d7224 */ /* 0x000fe200078e0022 */
[----:B------:R-:W-:Y:S01]  /*3c00*/  MOV R26, R35 ;  /* 0x00000023001a7202 */ /* 0x000fe20000000f00 */
[----:B------:R-:W-:Y:S01]  /*3c10*/  IMAD.MOV.U32 R13, RZ, RZ, R36 ;  /* 0x000000ffff0d7224 */ /* 0x000fe200078e0024 */
[----:B------:R-:W-:Y:S02]  /*3c20*/  MOV R12, R37 ;  /* 0x00000025000c7202 */ /* 0x000fe40000000f00 */
[----:B------:R-:W-:-:S07]  /*3c30*/  MOV R11, 0x3c50 ;  /* 0x00003c50000b7802 */ /* 0x000fce0000000f00 */
[----:B-1----:R-:W-:Y:S05]  /*3c40*/  CALL.REL.NOINC `($__internal_28_$__cuda_sm20_div_s64) ;  /* 0x0000002c00fc7944 */ /* 0x002fea0003c00000 */
        /* <DEDUP_REMOVED lines=11> */
.L_x_1277:
[----:B------:R-:W-:Y:S05]  /*3d00*/  BSYNC.RECONVERGENT B1 ;  /* 0x0000000000017941 */ /* 0x000fea0003800200 */
.L_x_1275:
        /* <DEDUP_REMOVED lines=38> */
.L_x_1279:
        /* <DEDUP_REMOVED lines=17> */
.L_x_1280:
[----:B------:R-:W-:Y:S05]  /*4080*/  BSYNC.RECONVERGENT B1 ;  /* 0x0000000000017941 */ /* 0x000fea0003800200 */
.L_x_1278:
        /* <DEDUP_REMOVED lines=39> */
.L_x_1282:
        /* <DEDUP_REMOVED lines=17> */
.L_x_1283:
[----:B------:R-:W-:Y:S05]  /*4410*/  BSYNC.RECONVERGENT B1 ;  /* 0x0000000000017941 */ /* 0x000fea0003800200 */
.L_x_1281:
        /* <DEDUP_REMOVED lines=38> */
.L_x_1285:
        /* <DEDUP_REMOVED lines=17> */
.L_x_1286:
[----:B------:R-:W-:Y:S05]  /*4790*/  BSYNC.RECONVERGENT B1 ;  /* 0x0000000000017941 */ /* 0x000fea0003800200 */
.L_x_1284:
        /* <DEDUP_REMOVED lines=38> */
.L_x_1288:
        /* <DEDUP_REMOVED lines=17> */
.L_x_1289:
[----:B------:R-:W-:Y:S05]  /*4b10*/  BSYNC.RECONVERGENT B1 ;  /* 0x0000000000017941 */ /* 0x000fea0003800200 */
.L_x_1287:
        /* <DEDUP_REMOVED lines=36> */
.L_x_1291:
        /* <DEDUP_REMOVED lines=17> */
.L_x_1292:
[----:B------:R-:W-:Y:S05]  /*4e70*/  BSYNC.RECONVERGENT B1 ;  /* 0x0000000000017941 */ /* 0x000fea0003800200 */
.L_x_1290:
        /* <DEDUP_REMOVED lines=12> */
.L_x_1268:
        /* <DEDUP_REMOVED lines=35> */
.L_x_1296:
[----:B------:R-:W-:Y:S01]  /*5170*/  IMAD.MOV.U32 R29, RZ, RZ, R15 ;  /* 0x000000ffff1d7224 */ /* 0x000fe200078e000f */
[----:B------:R-:W-:Y:S01]  /*5180*/  MOV R26, R14 ;  /* 0x0000000e001a7202 */ /* 0x000fe20000000f00 */
[----:B------:R-:W-:Y:S01]  /*5190*/  IMAD.MOV.U32 R13, RZ, RZ, R16 ;  /* 0x000000ffff0d7224 */ /* 0x000fe200078e0010 */
[----:B------:R-:W-:Y:S02]  /*51a0*/  MOV R12, R17 ;  /* 0x00000011000c7202 */ /* 0x000fe40000000f00 */
[----:B------:R-:W-:-:S07]  /*51b0*/  MOV R11, 0x51d0 ;  /* 0x000051d0000b7802 */ /* 0x000fce0000000f00 */
[----:B------:R-:W-:Y:S05]  /*51c0*/  CALL.REL.NOINC `($__internal_28_$__cuda_sm20_div_s64) ;  /* 0x00000018009c7944 */ /* 0x000fea0003c00000 */
        /* <DEDUP_REMOVED lines=11> */
.L_x_1297:
[----:B------:R-:W-:Y:S05]  /*5280*/  BSYNC.RECONVERGENT B1 ;  /* 0x0000000000017941 */ /* 0x000fea0003800200 */
.L_x_1295:
        /* <DEDUP_REMOVED lines=41> */
.L_x_1299:
        /* <DEDUP_REMOVED lines=17> */
.L_x_1300:
[----:B------:R-:W-:Y:S05]  /*5630*/  BSYNC.RECONVERGENT B1 ;  /* 0x0000000000017941 */ /* 0x000fea0003800200 */
.L_x_1298:
        /* <DEDUP_REMOVED lines=40> */
.L_x_1302:
[----:B------:R-:W-:Y:S01]  /*58c0*/  MOV R29, R18 ;  /* 0x00000012001d7202 */ /* 0x000fe20000000f00 */
[----:B------:R-:W-:Y:S01]  /*58d0*/  IMAD.MOV.U32 R13, RZ, RZ, R20 ;  /* 0x000000ffff0d7224 */ /* 0x000fe200078e0014 */
[----:B------:R-:W-:Y:S02]  /*58e0*/  MOV R26, R19 ;  /* 0x00000013001a7202 */ /* 0x000fe40000000f00 */
[----:B------:R-:W-:Y:S02]  /*58f0*/  MOV R12, R21 ;  /* 0x00000015000c7202 */ /* 0x000fe40000000f00 */
[----:B------:R-:W-:-:S07]  /*5900*/  MOV R11, 0x5920 ;  /* 0x00005920000b7802 */ /* 0x000fce0000000f00 */
[----:B------:R-:W-:Y:S05]  /*5910*/  CALL.REL.NOINC `($__internal_28_$__cuda_sm20_div_s64) ;  /* 0x0000001000c87944 */ /* 0x000fea0003c00000 */
        /* <DEDUP_REMOVED lines=11> */
.L_x_1303:
[----:B------:R-:W-:Y:S05]  /*59d0*/  BSYNC.RECONVERGENT B1 ;  /* 0x0000000000017941 */ /* 0x000fea0003800200 */
.L_x_1301:
        /* <DEDUP_REMOVED lines=39> */
.L_x_1305:
[----:B------:R-:W-:Y:S01]  /*5c50*/  MOV R29, R18 ;  /* 0x00000012001d7202 */ /* 0x000fe20000000f00 */
[----:B------:R-:W-:Y:S01]  /*5c60*/  IMAD.MOV.U32 R13, RZ, RZ, R20 ;  /* 0x000000ffff0d7224 */ /* 0x000fe200078e0014 */
[----:B------:R-:W-:Y:S02]  /*5c70*/  MOV R26, R19 ;  /* 0x00000013001a7202 */ /* 0x000fe40000000f00 */
[----:B------:R-:W-:Y:S02]  /*5c80*/  MOV R12, R21 ;  /* 0x00000015000c7202 */ /* 0x000fe40000000f00 */
        /* <DEDUP_REMOVED lines=13> */
.L_x_1306:
[----:B------:R-:W-:Y:S05]  /*5d60*/  BSYNC.RECONVERGENT B1 ;  /* 0x0000000000017941 */ /* 0x000fea0003800200 */
.L_x_1304:
        /* <DEDUP_REMOVED lines=10> */
.L_x_1294:
        /* <DEDUP_REMOVED lines=34> */
.L_x_1309:
[----:B------:R-:W-:Y:S01]  /*6030*/  MOV R29, R15 ;  /* 0x0000000f001d7202 */ /* 0x000fe20000000f00 */
[----:B------:R-:W-:Y:S01]  /*6040*/  IMAD.MOV.U32 R26, RZ, RZ, R14 ;  /* 0x000000ffff1a7224 */ /* 0x000fe200078e000e */
[----:B------:R-:W-:Y:S02]  /*6050*/  MOV R13, R16 ;  /* 0x00000010000d7202 */ /* 0x000fe40000000f00 */
[----:B------:R-:W-:Y:S02]  /*6060*/  MOV R12, R17 ;  /* 0x00000011000c7202 */ /* 0x000fe40000000f00 */
[----:B------:R-:W-:-:S07]  /*6070*/  MOV R11, 0x6090 ;  /* 0x00006090000b7802 */ /* 0x000fce0000000f00 */
[----:B------:R-:W-:Y:S05]  /*6080*/  CALL.REL.NOINC `($__internal_28_$__cuda_sm20_div_s64) ;  /* 0x0000000800ec7944 */ /* 0x000fea0003c00000 */
        /* <DEDUP_REMOVED lines=11> */
.L_x_1310:
[----:B------:R-:W-:Y:S05]  /*6140*/  BSYNC.RECONVERGENT B1 ;  /* 0x0000000000017941 */ /* 0x000fea0003800200 */
.L_x_1308:
        /* <DEDUP_REMOVED lines=41> */
.L_x_1312:
        /* <DEDUP_REMOVED lines=17> */
.L_x_1313:
[----:B------:R-:W-:Y:S05]  /*64f0*/  BSYNC.RECONVERGENT B1 ;  /* 0x0000000000017941 */ /* 0x000fea0003800200 */
.L_x_1311:
        /* <DEDUP_REMOVED lines=10> */
.L_x_1307:
        /* <DEDUP_REMOVED lines=31> */
.L_x_1315:
[----:B------:R-:W-:Y:S01]  /*6790*/  IMAD.MOV.U32 R21, RZ, RZ, R10 ;  /* 0x000000ffff157224 */ /* 0x000fe200078e000a */
[----:B------:R-:W-:Y:S01]  /*67a0*/  MOV R22, R11 ;  /* 0x0000000b00167202 */ /* 0x000fe20000000f00 */
[----:B------:R-:W-:Y:S01]  /*67b0*/  IMAD.MOV.U32 R24, RZ, RZ, R14 ;  /* 0x000000ffff187224 */ /* 0x000fe200078e000e */
[----:B------:R-:W-:Y:S02]  /*67c0*/  MOV R20, R15 ;  /* 0x0000000f00147202 */ /* 0x000fe40000000f00 */
[----:B------:R-:W-:-:S07]  /*67d0*/  MOV R23, 0x67f0 ;  /* 0x000067f000177802 */ /* 0x000fce0000000f00 */
[----:B------:R-:W-:Y:S05]  /*67e0*/  CALL.REL.NOINC `($__internal_29_$__cuda_sm20_rem_s64) ;  /* 0x0000000800647944 */ /* 0x000fea0003c00000 */
[----:B------:R-:W-:Y:S02]  /*67f0*/  MOV R10, R12 ;  /* 0x0000000c000a7202 */ /* 0x000fe40000000f00 */
[----:B------:R-:W-:-:S07]  /*6800*/  MOV R11, R13 ;  /* 0x0000000d000b7202 */ /* 0x000fce0000000f00 */
.L_x_1316:
[----:B------:R-:W-:Y:S05]  /*6810*/  BSYNC.RECONVERGENT B1 ;  /* 0x0000000000017941 */ /* 0x000fea0003800200 */
.L_x_1314:
        /* <DEDUP_REMOVED lines=10> */
.L_x_1267:
[----:B------:R-:W0:Y:S02]  /*68c0*/  LDCU.64 UR4, c[0x0][0x388] ;  /* 0x00007100ff0477ac */ /* 0x000e240008000a00 */
[----:B0-----:R-:W-:-:S04]  /*68d0*/  LEA R8, P0, R7, UR4, 0x2 ;  /* 0x0000000407087c11 */ /* 0x001fc8000f8010ff */
[----:B------:R-:W-:-:S05]  /*68e0*/  LEA.HI.X R9, R7, UR5, R6, 0x2, P0 ;  /* 0x0000000507097c11 */ /* 0x000fca00080f1406 */
[----:B------:R-:W2:Y:S04]  /*68f0*/  LDG.E R8, desc[UR6][R8.64] ;  /* 0x0000000608087981 */ /* 0x000ea8000c1e1900 */
[----:B--2---:R0:W-:Y:S02]  /*6900*/  STS [R3], R8 ;  /* 0x0000000803007388 */ /* 0x0041e40000000800 */
.L_x_1266:
[----:B------:R-:W-:Y:S05]  /*6910*/  BSYNC.RECONVERGENT B0 ;  /* 0x0000000000007941 */ /* 0x000fea0003800200 */
.L_x_1218:
[----:B------:R-:W-:Y:S01]  /*6920*/  BAR.SYNC.DEFER_BLOCKING 0x0 ;  /* 0x0000000000007b1d */ /* 0x000fe20000010000 */
[----:B------:R-:W-:Y:S02]  /*6930*/  ISETP.GE.U32.AND P0, PT, R4, 0x42, PT ;  /* 0x000000420400780c */ /* 0x000fe40003f06070 */
[----:B------:R-:W-:-:S11]  /*6940*/  ISETP.GT.U32.AND P1, PT, R2, 0x1f, PT ;  /* 0x0000001f0200780c */ /* 0x000fd60003f24070 */
[----:B------:R-:W-:Y:S05]  /*6950*/  @!P0 BRA `(.L_x_1317) ;  /* 0x00000000002c8947 */ /* 0x000fea0003800000 */
.L_x_1318:
[----:B------:R-:W-:-:S04]  /*6960*/  SHF.R.U32.HI R7, RZ, 0x1, R4 ;  /* 0x00000001ff077819 */ /* 0x000fc80000011604 */
[----:B------:R-:W-:-:S13]  /*6970*/  ISETP.GE.U32.AND P0, PT, R2, R7, PT ;  /* 0x000000070200720c */ /* 0x000fda0003f06070 */
[----:B-1----:R-:W-:Y:S01]  /*6980*/  @!P0 LEA R6, R7, R3, 0x2 ;  /* 0x0000000307068211 */ /* 0x002fe200078e10ff */
[----:B------:R-:W-:Y:S05]  /*6990*/  @!P0 LDS R5, [R3] ;  /* 0x0000000003058984 */ /* 0x000fea0000000800 */
[----:B------:R-:W0:Y:S02]  /*69a0*/  @!P0 LDS R6, [R6] ;  /* 0x0000000006068984 */ /* 0x000e240000000800 */
[----:B0-----:R-:W-:-:S05]  /*69b0*/  @!P0 IADD3 R8, PT, PT, R5, R6, RZ ;  /* 0x0000000605088210 */ /* 0x001fca0007ffe0ff */
[----:B------:R2:W-:Y:S01]  /*69c0*/  @!P0 STS [R3], R8 ;  /* 0x0000000803008388 */ /* 0x0005e20000000800 */
[----:B------:R-:W-:Y:S01]  /*69d0*/  BAR.SYNC.DEFER_BLOCKING 0x0 ;  /* 0x0000000000007b1d */ /* 0x000fe20000010000 */
[----:B------:R-:W-:Y:S01]  /*69e0*/  ISETP.GT.U32.AND P0, PT, R4, 0x83, PT ;  /* 0x000000830400780c */ /* 0x000fe20003f04070 */
[----:B------:R-:W-:-:S12]  /*69f0*/  IMAD.MOV.U32 R4, RZ, RZ, R7 ;  /* 0x000000ffff047224 */ /* 0x000fd800078e0007 */
[----:B--2---:R-:W-:Y:S05]  /*6a00*/  @P0 BRA `(.L_x_1318) ;  /* 0xfffffffc00d40947 */ /* 0x004fea000383ffff */
.L_x_1317:
[----:B------:R-:W-:Y:S05]  /*6a10*/  @P1 EXIT ;  /* 0x000000000000194d */ /* 0x000fea0003800000 */
[----:B------:R-:W-:Y:S01]  /*6a20*/  LDS R4, [R3] ;  /* 0x0000000003047984 */ /* 0x000fe20000000800 */
[----:B------:R-:W-:-:S03]  /*6a30*/  ISETP.NE.AND P0, PT, R2, RZ, PT ;  /* 0x000000ff0200720c */ /* 0x000fc60003f05270 */
[----:B------:R-:W2:Y:S02]  /*6a40*/  LDS R5, [R3+0x80] ;  /* 0x0000800003057984 */ /* 0x000ea40000000800 */
[----:B--2---:R-:W-:-:S05]  /*6a50*/  IADD3 R4, PT, PT, R4, R5, RZ ;  /* 0x0000000504047210 */ /* 0x004fca0007ffe0ff */
[----:B------:R-:W-:Y:S04]  /*6a60*/  STS [R3], R4 ;  /* 0x0000000403007388 */ /* 0x000fe80000000800 */
[----:B------:R-:W-:Y:S04]  /*6a70*/  LDS R5, [R3] ;  /* 0x0000000003057984 */ /* 0x000fe80000000800 */
[----:B-1----:R-:W1:Y:S02]  /*6a80*/  LDS R6, [R3+0x40] ;  /* 0x0000400003067984 */ /* 0x002e640000000800 */
[----:B-1----:R-:W-:-:S05]  /*6a90*/  IADD3 R6, PT, PT, R5, R6, RZ ;  /* 0x0000000605067210 */ /* 0x002fca0007ffe0ff */
[----:B------:R-:W-:Y:S04]  /*6aa0*/  STS [R3], R6 ;  /* 0x0000000603007388 */ /* 0x000fe80000000800 */
[----:B------:R-:W-:Y:S04]  /*6ab0*/  LDS R5, [R3] ;  /* 0x0000000003057984 */ /* 0x000fe80000000800 */
[----:B0-----:R-:W0:Y:S02]  /*6ac0*/  LDS R8, [R3+0x20] ;  /* 0x0000200003087984 */ /* 0x001e240000000800 */
        /* <DEDUP_REMOVED lines=23> */
        .weak           $__internal_28_$__cuda_sm20_div_s64
        .type           $__internal_28_$__cuda_sm20_div_s64,@function
        .size           $__internal_28_$__cuda_sm20_div_s64,($__internal_29_$__cuda_sm20_rem_s64 - $__internal_28_$__cuda_sm20_div_s64)
$__internal_28_$__cuda_sm20_div_s64:
        /* <DEDUP_REMOVED lines=83> */
[----:B------:R-:W-:Y:S05]  /*7170*/  RET.REL.NODEC R12 `(uncontiguous_reduce_u32) ;  /* 0xffffff8c0ca07950 */ /* 0x000fea0003c3ffff */
        .weak           $__internal_29_$__cuda_sm20_rem_s64
        .type           $__internal_29_$__cuda_sm20_rem_s64,@function
        .size           $__internal_29_$__cuda_sm20_rem_s64,(.L_x_3206 - $__internal_29_$__cuda_sm20_rem_s64)
$__internal_29_$__cuda_sm20_rem_s64:
        /* <DEDUP_REMOVED lines=77> */
[----:B------:R-:W-:Y:S06]  /*7650*/  RET.REL.NODEC R10 `(uncontiguous_reduce_u32) ;  /* 0xffffff880a687950 */ /* 0x000fec0003c3ffff */
.L_x_1319:
        /* <DEDUP_REMOVED lines=10> */
.L_x_3206:


//--------------------- .text.contiguous_reduce_u32 --------------------------
	.section	.text.contiguous_reduce_u32,"ax",@progbits
	.align	128
        .global         contiguous_reduce_u32
        .type           contiguous_reduce_u32,@function
        .size           contiguous_reduce_u32,(.L_x_3278 - contiguous_reduce_u32)
        .other          contiguous_reduce_u32,@"STO_CUDA_ENTRY STV_DEFAULT"
contiguous_reduce_u32:
.text.contiguous_reduce_u32:
        /* <DEDUP_REMOVED lines=23> */
[----:B------:R-:W-:Y:S01]  /*0170*/  IMAD.U32 R8, RZ, RZ, UR8 ;  /* 0x00000008ff087e24 */ /* 0x000fe2000f8e00ff */
[----:B------:R-:W-:Y:S01]  /*0180*/  BSSY.RECONVERGENT B0, `(.L_x_1320) ;  /* 0x000000e000007945 */ /* 0x000fe20003800200 */
[----:B------:R-:W-:-:S03]  /*0190*/  ISETP.GT.U32.AND P1, PT, R2, 0x1f, PT ;  /* 0x0000001f0200780c */ /* 0x000fc60003f24070 */
[----:B------:R-:W-:Y:S01]  /*01a0*/  ISETP.GE.U32.AND P2, PT, R8, 0x42, PT ;  /* 0x000000420800780c */ /* 0x000fe20003f46070 */
[----:B--2---:R-:W-:-:S05]  /*01b0*/  @!P0 IMAD.IADD R10, R4, 0x1, R7 ;  /* 0x00000001040a8824 */ /* 0x004fca00078e0207 */
        /* <DEDUP_REMOVED lines=10> */
.L_x_1321:
[----:B------:R-:W-:Y:S05]  /*0260*/  BSYNC.RECONVERGENT B0 ;  /* 0x0000000000007941 */ /* 0x000fea0003800200 */
.L_x_1320:
[----:B------:R-:W-:Y:S06]  /*0270*/  BAR.SYNC.DEFER_BLOCKING 0x0 ;  /* 0x0000000000007b1d */ /* 0x000fec0000010000 */
[----:B------:R-:W-:Y:S05]  /*0280*/  @!P2 BRA `(.L_x_1322) ;  /* 0x00000000002ca947 */ /* 0x000fea0003800000 */
.L_x_1323:
[----:B------:R-:W-:-:S04]  /*0290*/  SHF.R.U32.HI R6, RZ, 0x1, R8 ;  /* 0x00000001ff067819 */ /* 0x000fc80000011608 */
[----:B------:R-:W-:-:S13]  /*02a0*/  ISETP.GE.U32.AND P0, PT, R2, R6, PT ;  /* 0x000000060200720c */ /* 0x000fda0003f06070 */
[----:B------:R-:W-:Y:S01]  /*02b0*/  @!P0 IMAD R5, R6, 0x4, R3 ;  /* 0x0000000406058824 */ /* 0x000fe200078e0203 */
[----:B-1----:R-:W-:Y:S05]  /*02c0*/  @!P0 LDS R4, [R3] ;  /* 0x0000000003048984 */ /* 0x002fea0000000800 */
[----:B------:R-:W1:Y:S02]  /*02d0*/  @!P0 LDS R5, [R5] ;  /* 0x0000000005058984 */ /* 0x000e640000000800 */
[----:B-1----:R-:W-:-:S05]  /*02e0*/  @!P0 IMAD.IADD R4, R4, 0x1, R5 ;  /* 0x0000000104048824 */ /* 0x002fca00078e0205 */
[----:B------:R2:W-:Y:S01]  /*02f0*/  @!P0 STS [R3], R4 ;  /* 0x0000000403008388 */ /* 0x0005e20000000800 */
[----:B------:R-:W-:Y:S01]  /*0300*/  BAR.SYNC.DEFER_BLOCKING 0x0 ;  /* 0x0000000000007b1d */ /* 0x000fe20000010000 */
[----:B------:R-:W-:Y:S02]  /*0310*/  ISETP.GT.U32.AND P0, PT, R8, 0x83, PT ;  /* 0x000000830800780c */ /* 0x000fe40003f04070 */
[----:B------:R-:W-:-:S11]  /*0320*/  MOV R8, R6 ;  /* 0x0000000600087202 */ /* 0x000fd60000000f00 */
[----:B--2---:R-:W-:Y:S05]  /*0330*/  @P0 BRA `(.L_x_1323) ;  /* 0xfffffffc00d40947 */ /* 0x004fea000383ffff */
.L_x_1322:
[----:B------:R-:W-:Y:S05]  /*0340*/  @P1 EXIT ;  /* 0x000000000000194d */ /* 0x000fea0003800000 */
[----:B-1----:R-:W-:Y:S01]  /*0350*/  LDS R4, [R3] ;  /* 0x0000000003047984 */ /* 0x002fe20000000800 */
[----:B------:R-:W-:-:S03]  /*0360*/  ISETP.NE.AND P0, PT, R2, RZ, PT ;  /* 0x000000ff0200720c */ /* 0x000fc60003f05270 */
[----:B------:R-:W1:Y:S02]  /*0370*/  LDS R5, [R3+0x80] ;  /* 0x0000800003057984 */ /* 0x000e640000000800 */
[----:B-1----:R-:W-:-:S05]  /*0380*/  IMAD.IADD R4, R4, 0x1, R5 ;  /* 0x0000000104047824 */ /* 0x002fca00078e0205 */
[----:B------:R-:W-:Y:S04]  /*0390*/  STS [R3], R4 ;  /* 0x0000000403007388 */ /* 0x000fe80000000800 */
[----:B------:R-:W-:Y:S04]  /*03a0*/  LDS R5, [R3] ;  /* 0x0000000003057984 */ /* 0x000fe80000000800 */
        /* <DEDUP_REMOVED lines=8> */
[----:B0-----:R-:W0:Y:S02]  /*0430*/  LDS R10, [R3+0x10] ;  /* 0x00001000030a7984 */ /* 0x001e240000000800 */
        /* <DEDUP_REMOVED lines=19> */
.L_x_1324:
        /* <DEDUP_REMOVED lines=9> */
.L_x_3278:


//--------------------- .text.contiguous_reduce33_u16 --------------------------
	.section	.text.contiguous_reduce33_u16,"ax",@progbits
	.align	128
        .global         contiguous_reduce33_u16
        .type           contiguous_reduce33_u16,@function
        .size           contiguous_reduce33_u16,(.L_x_3279 - contiguous_reduce33_u16)
        .other          contiguous_reduce33_u16,@"STO_CUDA_ENTRY STV_DEFAULT"
contiguous_reduce33_u16:
.text.contiguous_reduce33_u16:
        /* <DEDUP_REMOVED lines=32> */
[----:B------:R-:W-:-:S06]  /*0200*/  @!P0 LEA R6, R13, UR4, 0x1 ;  /* 0x000000040d068c11 */ /* 0x000fcc000f8e08ff */
[----:B------:R-:W0:Y:S02]  /*0210*/  @!P0 LDS.U16 R6, [R6] ;  /* 0x0000000006068984 */ /* 0x000e240000000400 */
[----:B01----:R-:W-:Y:S01]  /*0220*/  @!P0 PRMT R0, R6, 0x7610, R0 ;  /* 0x0000761006008816 */ /* 0x003fe20000000000 */
[----:B------:R-:W-:Y:S06]  /*0230*/  @!P0 BRA `(.L_x_1325) ;  /* 0x0000000400508947 */ /* 0x000fec0003800000 */
[----:B------:R-:W-:Y:S01]  /*0240*/  LEA R7, R13, UR4, 0x1 ;  /* 0x000000040d077c11 */ /* 0x000fe2000f8e08ff */
[C---:B------:R-:W-:Y:S02]  /*0250*/  VIADD R0, R11.reuse, 0xfffffffe ;  /* 0xfffffffe0b007836 */ /* 0x040fe40000000000 */
[----:B------:R-:W-:Y:S02]  /*0260*/  VIADD R6, R11, 0xffffffff ;  /* 0xffffffff0b067836 */ /* 0x000fe40000000000 */
[----:B------:R-:W0:Y:S01]  /*0270*/  LDS.U16 R10, [R7] ;  /* 0x00000000070a7984 */ /* 0x000e220000000400 */
[----:B------:R-:W-:Y:S01]  /*0280*/  ISETP.GE.U32.AND P0, PT, R0, 0x7, PT ;  /* 0x000000070000780c */ /* 0x000fe20003f06070 */
[----:B------:R-:W-:Y:S01]  /*0290*/  IMAD.MOV.U32 R9, RZ, RZ, 0x1 ;  /* 0x00000001ff097424 */ /* 0x000fe200078e00ff */
[----:B------:R-:W-:Y:S02]  /*02a0*/  LOP3.LUT R8, R6, 0x7, RZ, 0xc0, !PT ;  /* 0x0000000706087812 */ /* 0x000fe400078ec0ff */
[----:B0-----:R-:W-:-:S09]  /*02b0*/  PRMT R0, R10, 0x7610, R0 ;  /* 0x000076100a007816 */ /* 0x001fd20000000000 */
        /* <DEDUP_REMOVED lines=8> */
.L_x_1327:
[----:B------:R-:W-:Y:S01]  /*0340*/  IMAD R14, R10, UR8, RZ ;  /* 0x000000080a0e7c24 */ /* 0x000fe2000f8e02ff */
[----:B------:R0:W-:Y:S01]  /*0350*/  LDS.U16 R13, [R12] ;  /* 0x000000000c0d7984 */ /* 0x0001e20000000400 */
[----:B------:R-:W0:Y:S01]  /*0360*/  LDC R23, c[0x0][0x360] ;  /* 0x0000d800ff177b82 */ /* 0x000e220000000800 */
[----:B------:R-:W-:Y:S02]  /*0370*/  VIADD R11, R11, 0x8 ;  /* 0x000000080b0b7836 */ /* 0x000fe40000000000 */
[----:B------:R-:W-:Y:S01]  /*0380*/  LEA R14, R14, R7, 0x1 ;  /* 0x000000070e0e7211 */ /* 0x000fe200078e08ff */
[----:B------:R-:W-:Y:S02]  /*0390*/  VIADD R9, R9, 0x8 ;  /* 0x0000000809097836 */ /* 0x000fe40000000000 */
[----:B------:R-:W-:Y:S01]  /*03a0*/  ISETP.NE.AND P0, PT, R11, RZ, PT ;  /* 0x000000ff0b00720c */ /* 0x000fe20003f05270 */
[----:B------:R-:W-:Y:S02]  /*03b0*/  VIADD R10, R10, 0x8 ;  /* 0x000000080a0a7836 */ /* 0x000fe40000000000 */
[----:B------:R-:W-:-:S02]  /*03c0*/  VIADD R15, R14, UR5 ;  /* 0x000000050e0f7c36 */ /* 0x000fc40008000000 */
[----:B------:R-:W1:Y:S02]  /*03d0*/  LDS.U16 R14, [R14+UR5] ;  /* 0x000000050e0e7984 */ /* 0x000e640008000400 */
[----:B------:R-:W-:Y:S02]  /*03e0*/  VIADD R16, R15, UR5 ;  /* 0x000000050f107c36 */ /* 0x000fe40008000000 */
[----:B------:R-:W-:Y:S02]  /*03f0*/  LDS.U16 R18, [R15+UR5] ;  /* 0x000000050f127984 */ /* 0x000fe40008000400 */
[----:B------:R-:W-:Y:S02]  /*0400*/  VIADD R17, R16, UR5 ;  /* 0x0000000510117c36 */ /* 0x000fe40008000000 */
[----:B------:R-:W2:Y:S02]  /*0410*/  LDS.U16 R16, [R16+UR5] ;  /* 0x0000000510107984 */ /* 0x000ea40008000400 */
[----:B------:R-:W-:-:S02]  /*0420*/  VIADD R19, R17, UR5 ;  /* 0x0000000511137c36 */ /* 0x000fc40008000000 */
[----:B------:R-:W-:Y:S01]  /*0430*/  LDS.U16 R20, [R17+UR5] ;  /* 0x0000000511147984 */ /* 0x000fe20008000400 */
[----:B0-----:R-:W-:Y:S02]  /*0440*/  IMAD R12, R23, 0x10, R12 ;  /* 0x00000010170c7824 */ /* 0x001fe400078e020c */
[----:B------:R-:W-:Y:S02]  /*0450*/  VIADD R21, R19, UR5 ;  /* 0x0000000513157c36 */ /* 0x000fe40008000000 */
[----:B------:R-:W0:Y:S03]  /*0460*/  LDS.U16 R19, [R19+UR5] ;  /* 0x0000000513137984 */ /* 0x000e260008000400 */
[----:B------:R-:W-:Y:S01]  /*0470*/  IADD3 R22, PT, PT, R21, UR5, RZ ;  /* 0x0000000515167c10 */ /* 0x000fe2000fffe0ff */
[----:B------:R-:W-:Y:S05]  /*0480*/  LDS.U16 R24, [R21+UR5] ;  /* 0x0000000515187984 */ /* 0x000fea0008000400 */
[----:B------:R-:W3:Y:S01]  /*0490*/  LDS.U16 R22, [R22+UR5] ;  /* 0x0000000516167984 */ /* 0x000ee20008000400 */
[----:B-1----:R-:W-:-:S04]  /*04a0*/  IADD3 R13, PT, PT, R14, R13, R0 ;  /* 0x0000000d0e0d7210 */ /* 0x002fc80007ffe000 */
[----:B--2---:R-:W-:-:S04]  /*04b0*/  IADD3 R13, PT, PT, R16, R18, R13 ;  /* 0x00000012100d7210 */ /* 0x004fc80007ffe00d */
[----:B0-----:R-:W-:-:S04]  /*04c0*/  IADD3 R13, PT, PT, R19, R20, R13 ;  /* 0x00000014130d7210 */ /* 0x001fc80007ffe00d */
[----:B---3--:R-:W-:-:S04]  /*04d0*/  IADD3 R13, PT, PT, R22, R24, R13 ;  /* 0x00000018160d7210 */ /* 0x008fc80007ffe00d */
[----:B------:R-:W-:Y:S01]  /*04e0*/  PRMT R0, R13, 0x7610, R0 ;  /* 0x000076100d007816 */ /* 0x000fe20000000000 */
[----:B------:R-:W-:Y:S06]  /*04f0*/  @P0 BRA `(.L_x_1327) ;  /* 0xfffffffc00900947 */ /* 0x000fec000383ffff */
[----:B------:R-:W-:-:S07]  /*0500*/  VIADD R9, R9, 0x1 ;  /* 0x0000000109097836 */ /* 0x000fce0000000000 */
.L_x_1326:
        /* <DEDUP_REMOVED lines=8> */
[----:B------:R-:W-:-:S03]  /*0590*/  VIADD R9, R9, 0x4 ;  /* 0x0000000409097836 */ /* 0x000fc60000000000 */
[----:B------:R-:W-:-:S05]  /*05a0*/  LEA R8, R8, R7, 0x1 ;  /* 0x0000000708087211 */ /* 0x000fca00078e08ff */
[----:B------:R-:W-:Y:S01]  /*05b0*/  LDS.U16 R11, [R8] ;  /* 0x00000000080b7984 */ /* 0x000fe20000000400 */
[----:B0-----:R-:W-:-:S04]  /*05c0*/  IMAD R10, R13, 0x2, R8 ;  /* 0x000000020d0a7824 */ /* 0x001fc800078e0208 */
[C---:B------:R-:W-:Y:S02]  /*05d0*/  IMAD R12, R13.reuse, 0x2, R10 ;  /* 0x000000020d0c7824 */ /* 0x040fe400078e020a */
[----:B------:R-:W0:Y:S02]  /*05e0*/  LDS.U16 R10, [R10] ;  /* 0x000000000a0a7984 */ /* 0x000e240000000400 */
[----:B------:R-:W-:Y:S02]  /*05f0*/  IMAD R13, R13, 0x2, R12 ;  /* 0x000000020d0d7824 */ /* 0x000fe400078e020c */
[----:B------:R-:W-:Y:S04]  /*0600*/  LDS.U16 R12, [R12] ;  /* 0x000000000c0c7984 */ /* 0x000fe80000000400 */
[----:B------:R-:W1:Y:S01]  /*0610*/  LDS.U16 R13, [R13] ;  /* 0x000000000d0d7984 */ /* 0x000e620000000400 */
[----:B0-----:R-:W-:-:S04]  /*0620*/  IADD3 R11, PT, PT, R10, R11, R0 ;  /* 0x0000000b0a0b7210 */ /* 0x001fc80007ffe000 */
[----:B-1----:R-:W-:-:S04]  /*0630*/  IADD3 R11, PT, PT, R13, R12, R11 ;  /* 0x0000000c0d0b7210 */ /* 0x002fc80007ffe00b */
[----:B------:R-:W-:-:S07]  /*0640*/  PRMT R0, R11, 0x7610, R0 ;  /* 0x000076100b007816 */ /* 0x000fce0000000000 */
.L_x_1329:
[----:B------:R-:W-:Y:S05]  /*0650*/  @!P1 BRA `(.L_x_1328) ;  /* 0x0000000000449947 */ /* 0x000fea0003800000 */
[----:B------:R-:W-:Y:S02]  /*0660*/  ISETP.NE.AND P0, PT, R14, 0x1, PT ;  /* 0x000000010e00780c */ /* 0x000fe40003f05270 */
[----:B------:R-:W-:-:S04]  /*0670*/  LOP3.LUT R6, R6, 0x1, RZ, 0xc0, !PT ;  /* 0x0000000106067812 */ /* 0x000fc800078ec0ff */
[----:B------:R-:W-:-:S07]  /*0680*/  ISETP.NE.U32.AND P1, PT, R6, 0x1, PT ;  /* 0x000000010600780c */ /* 0x000fce0003f25070 */
[----:B------:R-:W-:Y:S06]  /*0690*/  @!P0 BRA `(.L_x_1330) ;  /* 0x0000000000208947 */ /* 0x000fec0003800000 */
[----:B------:R-:W0:Y:S01]  /*06a0*/  LDC R11, c[0x0][0x360] ;  /* 0x0000d800ff0b7b82 */ /* 0x000e220000000800 */
[C---:B------:R-:W-:Y:S02]  /*06b0*/  IMAD R6, R9.reuse, UR8, RZ ;  /* 0x0000000809067c24 */ /* 0x040fe4000f8e02ff */
[----:B------:R-:W-:Y:S02]  /*06c0*/  VIADD R9, R9, 0x2 ;  /* 0x0000000209097836 */ /* 0x000fe40000000000 */
[----:B------:R-:W-:-:S05]  /*06d0*/  IMAD R6, R6, 0x2, R7 ;  /* 0x0000000206067824 */ /* 0x000fca00078e0207 */
[----:B0-----:R-:W-:Y:S02]  /*06e0*/  LEA R8, R11, R6, 0x1 ;  /* 0x000000060b087211 */ /* 0x001fe400078e08ff */
[----:B------:R-:W-:Y:S04]  /*06f0*/  LDS.U16 R11, [R6] ;  /* 0x00000000060b7984 */ /* 0x000fe80000000400 */
[----:B------:R-:W0:Y:S02]  /*0700*/  LDS.U16 R8, [R8] ;  /* 0x0000000008087984 */ /* 0x000e240000000400 */
[----:B0-----:R-:W-:-:S07]  /*0710*/  IADD3 R0, PT, PT, R8, R11, R0 ;  /* 0x0000000b08007210 */ /* 0x001fce0007ffe000 */
.L_x_1330:
[----:B------:R-:W-:-:S04]  /*0720*/  @!P1 IMAD R6, R9, UR8, RZ ;  /* 0x0000000809069c24 */ /* 0x000fc8000f8e02ff */
[----:B------:R-:W-:-:S05]  /*0730*/  @!P1 IMAD R6, R6, 0x2, R7 ;  /* 0x0000000206069824 */ /* 0x000fca00078e0207 */
[----:B------:R-:W0:Y:S02]  /*0740*/  @!P1 LDS.U16 R9, [R6] ;  /* 0x0000000006099984 */ /* 0x000e240000000400 */
[----:B0-----:R-:W-:-:S05]  /*0750*/  @!P1 IMAD.IADD R9, R0, 0x1, R9 ;  /* 0x0000000100099824 */ /* 0x001fca00078e0209 */
[----:B------:R-:W-:-:S07]  /*0760*/  @!P1 PRMT R0, R9, 0x7610, R0 ;  /* 0x0000761009009816 */ /* 0x000fce0000000000 */
.L_x_1328:
[----:B------:R0:W-:Y:S02]  /*0770*/  STS.U16 [R7], R0 ;  /* 0x0000000007007388 */ /* 0x0001e40000000400 */
.L_x_1325:
[----:B------:R-:W1:Y:S01]  /*0780*/  LDCU.64 UR10, c[0x0][0x380] ;  /* 0x00007000ff0a77ac */ /* 0x000e620008000a00 */
[----:B------:R-:W-:Y:S02]  /*0790*/  IMAD.MOV.U32 R5, RZ, RZ, RZ ;  /* 0x000000ffff057224 */ /* 0x000fe400078e00ff */
[----:B------:R-:W-:-:S04]  /*07a0*/  IMAD.WIDE.U32 R4, R2, UR9, R4 ;  /* 0x0000000902047c25 */ /* 0x000fc8000f8e0004 */
[----:B------:R-:W-:Y:S01]  /*07b0*/  IMAD R3, R3, UR9, R5 ;  /* 0x0000000903037c24 */ /* 0x000fe2000f8e0205 */
[----:B-1----:R-:W-:-:S04]  /*07c0*/  LEA R2, P0, R4, UR10, 0x1 ;  /* 0x0000000a04027c11 */ /* 0x002fc8000f8008ff */
[----:B------:R-:W-:-:S05]  /*07d0*/  LEA.HI.X R3, R4, UR11, R3, 0x1, P0 ;  /* 0x0000000b04037c11 */ /* 0x000fca00080f0c03 */
[----:B------:R-:W-:Y:S01]  /*07e0*/  STG.E.U16 desc[UR6][R2.64], R0 ;  /* 0x0000000002007986 */ /* 0x000fe2000c101506 */
[----:B------:R-:W-:Y:S05]  /*07f0*/  EXIT ;  /* 0x000000000000794d */ /* 0x000fea0003800000 */
.L_x_1331:
        /* <DEDUP_REMOVED lines=16> */
.L_x_3279:


//--------------------- .text.contiguous_reduce3_u16 --------------------------
	.section	.text.contiguous_reduce3_u16,"ax",@progbits
	.align	128
        .global         contiguous_reduce3_u16
        .type           contiguous_reduce3_u16,@function
        .size           contiguous_reduce3_u16,(.L_x_3208 - contiguous_reduce3_u16)
        .other          contiguous_reduce3_u16,@"STO_CUDA_ENTRY STV_DEFAULT"
contiguous_reduce3_u16:
.text.contiguous_reduce3_u16:
        /* <DEDUP_REMOVED lines=43> */
.L_x_1350:
        /* <DEDUP_REMOVED lines=27> */
.L_x_1334:
[----:B------:R-:W-:Y:S01]  /*0460*/  MOV R30, R32 ;  /* 0x00000020001e7202 */ /* 0x000fe20000000f00 */
[----:B------:R-:W-:Y:S01]  /*0470*/  IMAD.MOV.U32 R0, RZ, RZ, R36 ;  /* 0x000000ffff007224 */ /* 0x000fe200078e0024 */
[----:B------:R-:W-:Y:S02]  /*0480*/  MOV R3, R37 ;  /* 0x0000002500037202 */ /* 0x000fe40000000f00 */
[----:B------:R-:W-:-:S07]  /*0490*/  MOV R8, 0x4b0 ;  /* 0x000004b000087802 */ /* 0x000fce0000000f00 */
[----:B01-3--:R-:W-:Y:S05]  /*04a0*/  CALL.REL.NOINC `($__internal_30_$__cuda_sm20_div_s64) ;  /* 0x0000003000c07944 */ /* 0x00bfea0003c00000 */
        /* <DEDUP_REMOVED lines=9> */
.L_x_1335:
        /* <DEDUP_REMOVED lines=33> */
.L_x_1336:
[----:B------:R-:W-:Y:S01]  /*0750*/  IMAD.MOV.U32 R0, RZ, RZ, R36 ;  /* 0x000000ffff007224 */ /* 0x000fe200078e0024 */
[----:B------:R-:W-:Y:S02]  /*0760*/  MOV R3, R37 ;  /* 0x0000002500037202 */ /* 0x000fe40000000f00 */
[----:B------:R-:W-:-:S07]  /*0770*/  MOV R8, 0x790 ;  /* 0x0000079000087802 */ /* 0x000fce0000000f00 */
[----:B---3--:R-:W-:Y:S05]  /*0780*/  CALL.REL.NOINC `($__internal_30_$__cuda_sm20_div_s64) ;  /* 0x0000003000087944 */ /* 0x008fea0003c00000 */
        /* <DEDUP_REMOVED lines=10> */
.L_x_1337:
        /* <DEDUP_REMOVED lines=34> */
.L_x_1338:
[----:B------:R-:W-:Y:S01]  /*0a50*/  IMAD.MOV.U32 R30, RZ, RZ, R28 ;  /* 0x000000ffff1e7224 */ /* 0x000fe200078e001c */
[----:B------:R-:W-:Y:S01]  /*0a60*/  MOV R0, R36 ;  /* 0x0000002400007202 */ /* 0x000fe20000000f00 */
[----:B------:R-:W-:Y:S01]  /*0a70*/  IMAD.MOV.U32 R3, RZ, RZ, R37 ;  /* 0x000000ffff037224 */ /* 0x000fe200078e0025 */
[----:B------:R-:W-:-:S07]  /*0a80*/  MOV R8, 0xaa0 ;  /* 0x00000aa000087802 */ /* 0x000fce0000000f00 */
[----:B---3--:R-:W-:Y:S05]  /*0a90*/  CALL.REL.NOINC `($__internal_30_$__cuda_sm20_div_s64) ;  /* 0x0000002c00447944 */ /* 0x008fea0003c00000 */
        /* <DEDUP_REMOVED lines=10> */
.L_x_1339:
        /* <DEDUP_REMOVED lines=33> */
.L_x_1340:
[----:B------:R-:W-:Y:S01]  /*0d50*/  IMAD.MOV.U32 R0, RZ, RZ, R36 ;  /* 0x000000ffff007224 */ /* 0x000fe200078e0024 */
[----:B------:R-:W-:Y:S02]  /*0d60*/  MOV R3, R37 ;  /* 0x0000002500037202 */ /* 0x000fe40000000f00 */
[----:B------:R-:W-:-:S07]  /*0d70*/  MOV R8, 0xd90 ;  /* 0x00000d9000087802 */ /* 0x000fce0000000f00 */
[----:B---3--:R-:W-:Y:S05]  /*0d80*/  CALL.REL.NOINC `($__internal_30_$__cuda_sm20_div_s64) ;  /* 0x0000002800887944 */ /* 0x008fea0003c00000 */
        /* <DEDUP_REMOVED lines=9> */
.L_x_1341:
        /* <DEDUP_REMOVED lines=34> */
.L_x_1342:
[----:B------:R-:W-:Y:S01]  /*1040*/  MOV R30, R28 ;  /* 0x0000001c001e7202 */ /* 0x000fe20000000f00 */
        /* <DEDUP_REMOVED lines=13> */
.L_x_1343:
        /* <DEDUP_REMOVED lines=34> */
.L_x_1344:
        /* <DEDUP_REMOVED lines=14> */
.L_x_1345:
        /* <DEDUP_REMOVED lines=34> */
.L_x_1346:
[----:B------:R-:W-:Y:S01]  /*1640*/  MOV R30, R28 ;  /* 0x0000001c001e7202 */ /* 0x000fe20000000f00 */
        /* <DEDUP_REMOVED lines=14> */
.L_x_1347:
        /* <DEDUP_REMOVED lines=34> */
.L_x_1348:
[----:B------:R-:W-:Y:S01]  /*1950*/  IMAD.MOV.U32 R0, RZ, RZ, R36 ;  /* 0x000000ffff007224 */ /* 0x000fe200078e0024 */
[----:B------:R-:W-:Y:S02]  /*1960*/  MOV R3, R37 ;  /* 0x0000002500037202 */ /* 0x000fe40000000f00 */
[----:B------:R-:W-:-:S07]  /*1970*/  MOV R8, 0x1990 ;  /* 0x0000199000087802 */ /* 0x000fce0000000f00 */
[----:B---3--:R-:W-:Y:S05]  /*1980*/  CALL.REL.NOINC `($__internal_30_$__cuda_sm20_div_s64) ;  /* 0x0000001c00887944 */ /* 0x008fea0003c00000 */
        /* <DEDUP_REMOVED lines=9> */
.L_x_1349:
        /* <DEDUP_REMOVED lines=13> */
.L_x_1333:
        /* <DEDUP_REMOVED lines=33> */
.L_x_1352:
[----:B------:R-:W-:Y:S01]  /*1d00*/  MOV R30, R32 ;  /* 0x00000020001e7202 */ /* 0x000fe20000000f00 */
[----:B------:R-:W-:Y:S01]  /*1d10*/  IMAD.MOV.U32 R0, RZ, RZ, R16 ;  /* 0x000000ffff007224 */ /* 0x000fe200078e0010 */
[----:B------:R-:W-:Y:S02]  /*1d20*/  MOV R3, R17 ;  /* 0x0000001100037202 */ /* 0x000fe40000000f00 */
[----:B------:R-:W-:-:S07]  /*1d30*/  MOV R8, 0x1d50 ;  /* 0x00001d5000087802 */ /* 0x000fce0000000f00 */
[----:B------:R-:W-:Y:S05]  /*1d40*/  CALL.REL.NOINC `($__internal_30_$__cuda_sm20_div_s64) ;  /* 0x0000001800987944 */ /* 0x000fea0003c00000 */
        /* <DEDUP_REMOVED lines=9> */
.L_x_1353:
        /* <DEDUP_REMOVED lines=35> */
.L_x_1354:
        /* <DEDUP_REMOVED lines=13> */
.L_x_1355:
        /* <DEDUP_REMOVED lines=36> */
.L_x_1356:
[----:B------:R-:W-:Y:S01]  /*2320*/  MOV R30, R20 ;  /* 0x00000014001e7202 */ /* 0x000fe20000000f00 */
[----:B------:R-:W-:Y:S01]  /*2330*/  IMAD.MOV.U32 R0, RZ, RZ, R18 ;  /* 0x000000ffff007224 */ /* 0x000fe200078e0012 */
[----:B------:R-:W-:Y:S02]  /*2340*/  MOV R3, R19 ;  /* 0x0000001300037202 */ /* 0x000fe40000000f00 */
[----:B------:R-:W-:-:S07]  /*2350*/  MOV R8, 0x2370 ;  /* 0x0000237000087802 */ /* 0x000fce0000000f00 */
[----:B------:R-:W-:Y:S05]  /*2360*/  CALL.REL.NOINC `($__internal_30_$__cuda_sm20_div_s64) ;  /* 0x0000001400107944 */ /* 0x000fea0003c00000 */
        /* <DEDUP_REMOVED lines=10> */
.L_x_1357:
        /* <DEDUP_REMOVED lines=37> */
.L_x_1358:
[----:B------:R-:W-:Y:S01]  /*2660*/  MOV R0, R18 ;  /* 0x0000001200007202 */ /* 0x000fe20000000f00 */
[----:B------:R-:W-:Y:S01]  /*2670*/  IMAD.MOV.U32 R3, RZ, RZ, R19 ;  /* 0x000000ffff037224 */ /* 0x000fe200078e0013 */
[----:B------:R-:W-:-:S07]  /*2680*/  MOV R8, 0x26a0 ;  /* 0x000026a000087802 */ /* 0x000fce0000000f00 */
[----:B------:R-:W-:Y:S05]  /*2690*/  CALL.REL.NOINC `($__internal_30_$__cuda_sm20_div_s64) ;  /* 0x0000001000447944 */ /* 0x000fea0003c00000 */
        /* <DEDUP_REMOVED lines=8> */
.L_x_1359:
        /* <DEDUP_REMOVED lines=10> */
.L_x_1351:
        /* <DEDUP_REMOVED lines=31> */
.L_x_1361:
[----:B------:R-:W-:Y:S01]  /*29b0*/  MOV R30, R32 ;  /* 0x00000020001e7202 */ /* 0x000fe20000000f00 */
[----:B------:R-:W-:Y:S01]  /*29c0*/  IMAD.MOV.U32 R3, RZ, RZ, R17 ;  /* 0x000000ffff037224 */ /* 0x000fe200078e0011 */
[----:B------:R-:W-:Y:S02]  /*29d0*/  MOV R0, R16 ;  /* 0x0000001000007202 */ /* 0x000fe40000000f00 */
[----:B------:R-:W-:-:S07]  /*29e0*/  MOV R8, 0x2a00 ;  /* 0x00002a0000087802 */ /* 0x000fce0000000f00 */
[----:B------:R-:W-:Y:S05]  /*29f0*/  CALL.REL.NOINC `($__internal_30_$__cuda_sm20_div_s64) ;  /* 0x0000000c006c7944 */ /* 0x000fea0003c00000 */
        /* <DEDUP_REMOVED lines=9> */
.L_x_1362:
        /* <DEDUP_REMOVED lines=36> */
.L_x_1363:
[----:B------:R-:W-:Y:S01]  /*2cd0*/  IMAD.MOV.U32 R0, RZ, RZ, R18 ;  /* 0x000000ffff007224 */ /* 0x000fe200078e0012 */
[----:B------:R-:W-:Y:S02]  /*2ce0*/  MOV R3, R19 ;  /* 0x0000001300037202 */ /* 0x000fe40000000f00 */
        /* <DEDUP_REMOVED lines=10> */
.L_x_1364:
        /* <DEDUP_REMOVED lines=10> */
.L_x_1360:
        /* <DEDUP_REMOVED lines=29> */
.L_x_1365:
[----:B------:R-:W-:-:S07]  /*3000*/  MOV R0, 0x3020 ;  /* 0x0000302000007802 */ /* 0x000fce0000000f00 */
[----:B------:R-:W-:Y:S05]  /*3010*/  CALL.REL.NOINC `($__internal_31_$__cuda_sm20_rem_s64) ;  /* 0x0000000c00307944 */ /* 0x000fea0003c00000 */
[----:B------:R-:W-:Y:S01]  /*3020*/  IMAD.MOV.U32 R8, RZ, RZ, R3 ;  /* 0x000000ffff087224 */ /* 0x000fe200078e0003 */
[----:B------:R-:W-:-:S07]  /*3030*/  MOV R9, R10 ;  /* 0x0000000a00097202 */ /* 0x000fce0000000f00 */
.L_x_1366:
[----:B------:R-:W0:Y:S02]  /*3040*/  LDC.64 R10, c[0x0][0x398] ;  /* 0x0000e600ff0a7b82 */ /* 0x000e240000000a00 */
[----:B0-----:R-:W-:-:S06]  /*3050*/  IMAD.WIDE.U32 R2, R2, 0x8, R10 ;  /* 0x0000000802027825 */ /* 0x001fcc00078e000a */
[----:B------:R-:W2:Y:S02]  /*3060*/  LDG.E.64 R2, desc[UR10][R2.64] ;  /* 0x0000000a02027981 */ /* 0x000ea4000c1e1b00 */
[-C--:B--2---:R-:W-:Y:S02]  /*3070*/  IMAD R11, R3, R8.reuse, RZ ;  /* 0x00000008030b7224 */ /* 0x084fe400078e02ff */
[----:B------:R-:W-:-:S04]  /*3080*/  IMAD.WIDE.U32 R28, R2, R8, R28 ;  /* 0x00000008021c7225 */ /* 0x000fc800078e001c */
[----:B------:R-:W-:-:S05]  /*3090*/  IMAD R11, R2, R9, R11 ;  /* 0x00000009020b7224 */ /* 0x000fca00078e020b */
[----:B------:R-:W-:-:S07]  /*30a0*/  IADD3 R29, PT, PT, R29, R11, RZ ;  /* 0x0000000b1d1d7210 */ /* 0x000fce0007ffe0ff */
.L_x_1332:
        /* <DEDUP_REMOVED lines=11> */
[----:B0-----:R-:W-:-:S05]  /*3160*/  @!P0 LEA R3, R3, R0, 0x18 ;  /* 0x0000000003038211 */ /* 0x001fca00078ec0ff */
[----:B------:R-:W-:-:S06]  /*3170*/  @!P0 IMAD R0, R6, 0x2, R3 ;  /* 0x0000000206008824 */ /* 0x000fcc00078e0203 */
[----:B------:R-:W0:Y:S02]  /*3180*/  @!P0 LDS.U16 R0, [R0] ;  /* 0x0000000000008984 */ /* 0x000e240000000400 */
[----:B0-----:R-:W-:Y:S01]  /*3190*/  @!P0 PRMT R3, R0, 0x7610, R3 ;  /* 0x0000761000038816 */ /* 0x001fe20000000003 */
[----:B------:R-:W-:Y:S06]  /*31a0*/  @!P0 BRA `(.L_x_1367) ;  /* 0x00000004005c8947 */ /* 0x000fec0003800000 */
[----:B------:R-:W0:Y:S01]  /*31b0*/  S2UR UR5, SR_CgaCtaId ;  /* 0x00000000000579c3 */ /* 0x000e220000008800 */
[----:B------:R-:W-:Y:S01]  /*31c0*/  UMOV UR4, 0x400 ;  /* 0x0000040000047882 */ /* 0x000fe20000000000 */
[C---:B------:R-:W-:Y:S01]  /*31d0*/  IADD3 R2, PT, PT, R5.reuse, -0x2, RZ ;  /* 0xfffffffe05027810 */ /* 0x040fe20007ffe0ff */
[----:B------:R-:W-:Y:S01]  /*31e0*/  IMAD.MOV.U32 R4, RZ, RZ, 0x1 ;  /* 0x00000001ff047424 */ /* 0x000fe200078e00ff */
[----:B------:R-:W-:Y:S02]  /*31f0*/  IADD3 R5, PT, PT, R5, -0x1, RZ ;  /* 0xffffffff05057810 */ /* 0x000fe40007ffe0ff */
        /* <DEDUP_REMOVED lines=13> */
.L_x_1369:
[C---:B------:R-:W-:Y:S01]  /*32d0*/  IMAD R9, R7.reuse, UR7, RZ ;  /* 0x0000000707097c24 */ /* 0x040fe2000f8e02ff */
[----:B------:R2:W-:Y:S01]  /*32e0*/  LDS.U16 R10, [R6] ;  /* 0x00000000060a7984 */ /* 0x0005e20000000400 */
[----:B------:R-:W2:Y:S01]  /*32f0*/  LDC R19, c[0x0][0x360] ;  /* 0x0000d800ff137b82 */ /* 0x000ea20000000800 */
[----:B------:R-:W-:Y:S01]  /*3300*/  VIADD R4, R4, 0x8 ;  /* 0x0000000804047836 */ /* 0x000fe20000000000 */
[----:B------:R-:W-:Y:S01]  /*3310*/  IADD3 R8, PT, PT, R8, 0x8, RZ ;  /* 0x0000000808087810 */ /* 0x000fe20007ffe0ff */
[----:B------:R-:W-:Y:S01]  /*3320*/  VIADD R7, R7, 0x8 ;  /* 0x0000000807077836 */ /* 0x000fe20000000000 */
[----:B------:R-:W-:Y:S02]  /*3330*/  LEA R9, R9, R0, 0x1 ;  /* 0x0000000009097211 */ /* 0x000fe400078e08ff */
[----:B------:R-:W-:-:S03]  /*3340*/  ISETP.NE.AND P0, PT, R4, RZ, PT ;  /* 0x000000ff0400720c */ /* 0x000fc60003f05270 */
[----:B------:R-:W-:Y:S02]  /*3350*/  VIADD R11, R9, UR5 ;  /* 0x00000005090b7c36 */ /* 0x000fe40008000000 */
[----:B------:R-:W1:Y:S03]  /*3360*/  LDS.U16 R9, [R9+UR5] ;  /* 0x0000000509097984 */ /* 0x000e660008000400 */
[----:B------:R-:W-:Y:S02]  /*3370*/  IADD3 R12, PT, PT, R11, UR5, RZ ;  /* 0x000000050b0c7c10 */ /* 0x000fe4000fffe0ff */
[----:B------:R-:W-:Y:S02]  /*3380*/  LDS.U16 R11, [R11+UR5] ;  /* 0x000000050b0b7984 */ /* 0x000fe40008000400 */
[----:B------:R-:W-:Y:S02]  /*3390*/  IADD3 R13, PT, PT, R12, UR5, RZ ;  /* 0x000000050c0d7c10 */ /* 0x000fe4000fffe0ff */
[----:B------:R-:W3:Y:S03]  /*33a0*/  LDS.U16 R12, [R12+UR5] ;  /* 0x000000050c0c7984 */ /* 0x000ee60008000400 */
[----:B------:R-:W-:Y:S01]  /*33b0*/  VIADD R16, R13, UR5 ;  /* 0x000000050d107c36 */ /* 0x000fe20008000000 */
[----:B--2---:R-:W-:Y:S01]  /*33c0*/  LEA R6, R19, R6, 0x4 ;  /* 0x0000000613067211 */ /* 0x004fe200078e20ff */
[----:B------:R-:W-:Y:S03]  /*33d0*/  LDS.U16 R13, [R13+UR5] ;  /* 0x000000050d0d7984 */ /* 0x000fe60008000400 */
[----:B------:R-:W-:-:S02]  /*33e0*/  IADD3 R17, PT, PT, R16, UR5, RZ ;  /* 0x0000000510117c10 */ /* 0x000fc4000fffe0ff */
[----:B------:R-:W2:Y:S02]  /*33f0*/  LDS.U16 R16, [R16+UR5] ;  /* 0x0000000510107984 */ /* 0x000ea40008000400 */
[----:B------:R-:W-:Y:S02]  /*3400*/  IADD3 R18, PT, PT, R17, UR5, RZ ;  /* 0x0000000511127c10 */ /* 0x000fe4000fffe0ff */
[----:B------:R-:W-:Y:S04]  /*3410*/  LDS.U16 R17, [R17+UR5] ;  /* 0x0000000511117984 */ /* 0x000fe80008000400 */
[----:B------:R-:W4:Y:S01]  /*3420*/  LDS.U16 R18, [R18+UR5] ;  /* 0x0000000512127984 */ /* 0x000f220008000400 */
[----:B-1----:R-:W-:-:S04]  /*3430*/  IADD3 R10, PT, PT, R9, R10, R3 ;  /* 0x0000000a090a7210 */ /* 0x002fc80007ffe003 */
[----:B---3--:R-:W-:-:S04]  /*3440*/  IADD3 R10, PT, PT, R12, R11, R10 ;  /* 0x0000000b0c0a7210 */ /* 0x008fc80007ffe00a */
[----:B--2---:R-:W-:-:S04]  /*3450*/  IADD3 R10, PT, PT, R16, R13, R10 ;  /* 0x0000000d100a7210 */ /* 0x004fc80007ffe00a */
[----:B----4-:R-:W-:-:S04]  /*3460*/  IADD3 R10, PT, PT, R18, R17, R10 ;  /* 0x00000011120a7210 */ /* 0x010fc80007ffe00a */
[----:B------:R-:W-:Y:S01]  /*3470*/  PRMT R3, R10, 0x7610, R3 ;  /* 0x000076100a037816 */ /* 0x000fe20000000003 */
[----:B------:R-:W-:Y:S06]  /*3480*/  @P0 BRA `(.L_x_1369) ;  /* 0xfffffffc00900947 */ /* 0x000fec000383ffff */
[----:B------:R-:W-:-:S07]  /*3490*/  IADD3 R4, PT, PT, R8, 0x1, RZ ;  /* 0x0000000108047810 */ /* 0x000fce0007ffe0ff */
.L_x_1368:
        /* <DEDUP_REMOVED lines=10> */
[----:B------:R-:W-:Y:S01]  /*3540*/  LDS.U16 R2, [R7] ;  /* 0x0000000007027984 */ /* 0x000fe20000000400 */
[----:B--2---:R-:W-:-:S05]  /*3550*/  IMAD R6, R9, 0x2, R7 ;  /* 0x0000000209067824 */ /* 0x004fca00078e0207 */
[C---:B------:R-:W-:Y:S02]  /*3560*/  LEA R8, R9.reuse, R6, 0x1 ;  /* 0x0000000609087211 */ /* 0x040fe400078e08ff */
[----:B------:R-:W1:Y:S02]  /*3570*/  LDS.U16 R6, [R6] ;  /* 0x0000000006067984 */ /* 0x000e640000000400 */
[----:B------:R-:W-:Y:S02]  /*3580*/  LEA R10, R9, R8, 0x1 ;  /* 0x00000008090a7211 */ /* 0x000fe400078e08ff */
[----:B------:R-:W-:Y:S04]  /*3590*/  LDS.U16 R9, [R8] ;  /* 0x0000000008097984 */ /* 0x000fe80000000400 */
[----:B------:R-:W2:Y:S01]  /*35a0*/  LDS.U16 R10, [R10] ;  /* 0x000000000a0a7984 */ /* 0x000ea20000000400 */
[----:B-1----:R-:W-:-:S04]  /*35b0*/  IADD3 R2, PT, PT, R6, R2, R3 ;  /* 0x0000000206027210 */ /* 0x002fc80007ffe003 */
[----:B--2---:R-:W-:-:S04]  /*35c0*/  IADD3 R2, PT, PT, R10, R9, R2 ;  /* 0x000000090a027210 */ /* 0x004fc80007ffe002 */
[----:B------:R-:W-:-:S07]  /*35d0*/  PRMT R3, R2, 0x7610, R3 ;  /* 0x0000761002037816 */ /* 0x000fce0000000003 */
.L_x_1371:
        /* <DEDUP_REMOVED lines=9> */
[----:B------:R-:W-:Y:S01]  /*3670*/  LDS.U16 R2, [R5] ;  /* 0x0000000005027984 */ /* 0x000fe20000000400 */
[----:B--2---:R-:W-:-:S06]  /*3680*/  LEA R6, R6, R5, 0x1 ;  /* 0x0000000506067211 */ /* 0x004fcc00078e08ff */
[----:B------:R-:W1:Y:S02]  /*3690*/  LDS.U16 R6, [R6] ;  /* 0x0000000006067984 */ /* 0x000e640000000400 */
[----:B-1----:R-:W-:-:S04]  /*36a0*/  IADD3 R2, PT, PT, R6, R2, R3 ;  /* 0x0000000206027210 */ /* 0x002fc80007ffe003 */
[----:B------:R-:W-:-:S07]  /*36b0*/  PRMT R3, R2, 0x7610, R3 ;  /* 0x0000761002037816 */ /* 0x000fce0000000003 */
.L_x_1372:
[----:B------:R-:W-:-:S05]  /*36c0*/  @!P1 IMAD R5, R4, UR7, RZ ;  /* 0x0000000704059c24 */ /* 0x000fca000f8e02ff */
[----:B------:R-:W-:-:S05]  /*36d0*/  @!P1 LEA R5, R5, R0, 0x1 ;  /* 0x0000000005059211 */ /* 0x000fca00078e08ff */
[----:B------:R-:W1:Y:S02]  /*36e0*/  @!P1 LDS.U16 R2, [R5] ;  /* 0x0000000005029984 */ /* 0x000e640000000400 */
[----:B-1----:R-:W-:-:S04]  /*36f0*/  @!P1 IADD3 R2, PT, PT, R3, R2, RZ ;  /* 0x0000000203029210 */ /* 0x002fc80007ffe0ff */
[----:B------:R-:W-:-:S07]  /*3700*/  @!P1 PRMT R3, R2, 0x7610, R3 ;  /* 0x0000761002039816 */ /* 0x000fce0000000003 */
.L_x_1370:
[----:B-1----:R1:W-:Y:S02]  /*3710*/  STS.U16 [R0], R3 ;  /* 0x0000000300007388 */ /* 0x0023e40000000400 */
.L_x_1367:
        /* <DEDUP_REMOVED lines=9> */
        .weak           $__internal_30_$__cuda_sm20_div_s64
        .type           $__internal_30_$__cuda_sm20_div_s64,@function
        .size           $__internal_30_$__cuda_sm20_div_s64,($__internal_31_$__cuda_sm20_rem_s64 - $__internal_30_$__cuda_sm20_div_s64)
$__internal_30_$__cuda_sm20_div_s64:
        /* <DEDUP_REMOVED lines=82> */
[----:B------:R-:W-:Y:S06]  /*3cd0*/  RET.REL.NODEC R8 `(contiguous_reduce3_u16) ;  /* 0xffffffc008c87950 */ /* 0x000fec0003c3ffff */
        .weak           $__internal_31_$__cuda_sm20_rem_s64
        .type           $__internal_31_$__cuda_sm20_rem_s64,@function
        .size           $__internal_31_$__cuda_sm20_rem_s64,(.L_x_3208 - $__internal_31_$__cuda_sm20_rem_s64)
$__internal_31_$__cuda_sm20_rem_s64:
        /* <DEDUP_REMOVED lines=66> */
[----:B------:R-:W-:Y:S06]  /*4100*/  RET.REL.NODEC R8 `(contiguous_reduce3_u16) ;  /* 0xffffffbc08bc7950 */ /* 0x000fec0003c3ffff */
.L_x_1373:
        /* <DEDUP_REMOVED lines=15> */
.L_x_3208:


//--------------------- .text.contiguous_reduce22_u16 --------------------------
	.section	.text.contiguous_reduce22_u16,"ax",@progbits
	.align	128
        .global         contiguous_reduce22_u16
        .type           contiguous_reduce22_u16,@function
        .size           contiguous_reduce22_u16,(.L_x_3281 - contiguous_reduce22_u16)
        .other          contiguous_reduce22_u16,@"STO_CUDA_ENTRY STV_DEFAULT"
contiguous_reduce22_u16:
.text.contiguous_reduce22_u16:
        /* <DEDUP_REMOVED lines=24> */
[----:B---3--:R-:W2:Y:S04]  /*0180*/  @!P0 LDG.E.U16 R8, desc[UR12][R8.64] ;  /* 0x0000000c08088981 */ /* 0x008ea8000c1e1500 */
[----:B------:R-:W2:Y:S01]  /*0190*/  @!P0 LDG.E.U16 R13, desc[UR12][R12.64] ;  /* 0x0000000c0c0d8981 */ /* 0x000ea2000c1e1500 */
[----:B------:R-:W0:Y:S01]  /*01a0*/  S2UR UR5, SR_CgaCtaId ;  /* 0x00000000000579c3 */ /* 0x000e220000008800 */
[----:B------:R-:W-:Y:S01]  /*01b0*/  UMOV UR4, 0x400 ;  /* 0x0000040000047882 */ /* 0x000fe20000000000 */
[----:B------:R-:W-:Y:S01]  /*01c0*/  BSSY.RECONVERGENT B0, `(.L_x_1374) ;  /* 0x0000015000007945 */ /* 0x000fe20003800200 */
[----:B------:R-:W-:Y:S02]  /*01d0*/  ISETP.GE.U32.AND P1, PT, R2, 0x42, PT ;  /* 0x000000420200780c */ /* 0x000fe40003f26070 */
[----:B------:R-:W-:Y:S01]  /*01e0*/  ISETP.GT.U32.AND P2, PT, R0, 0x1f, PT ;  /* 0x0000001f0000780c */ /* 0x000fe20003f44070 */
[----:B0-----:R-:W-:-:S06]  /*01f0*/  ULEA UR4, UR5, UR4, 0x18 ;  /* 0x0000000405047291 */ /* 0x001fcc000f8ec0ff */
[----:B------:R-:W-:-:S05]  /*0200*/  LEA R3, R0, UR4, 0x1 ;  /* 0x0000000400037c11 */ /* 0x000fca000f8e08ff */
[----:B------:R0:W-:Y:S01]  /*0210*/  STS.U16 [R3], RZ ;  /* 0x000000ff03007388 */ /* 0x0001e20000000400 */
[----:B--2---:R-:W-:-:S05]  /*0220*/  @!P0 IMAD.IADD R6, R8, 0x1, R13 ;  /* 0x0000000108068824 */ /* 0x004fca00078e020d */
[----:B------:R0:W-:Y:S01]  /*0230*/  @!P0 STS.U16 [R3], R6 ;  /* 0x0000000603008388 */ /* 0x0001e20000000400 */
[----:B------:R-:W-:Y:S05]  /*0240*/  @!P0 BRA `(.L_x_1375) ;  /* 0x0000000000308947 */ /* 0x000fea0003800000 */
[----:B------:R-:W-:-:S04]  /*0250*/  ISETP.GE.U32.AND P0, PT, R4, UR8, PT ;  /* 0x0000000804007c0c */ /* 0x000fc8000bf06070 */
[----:B------:R-:W-:-:S13]  /*0260*/  ISETP.GE.U32.AND.EX P0, PT, RZ, UR9, PT, P0 ;  /* 0x00000009ff007c0c */ /* 0x000fda000bf06100 */
[----:B------:R-:W-:Y:S05]  /*0270*/  @P0 BRA `(.L_x_1375) ;  /* 0x0000000000240947 */ /* 0x000fea0003800000 */
[----:B------:R-:W1:Y:S01]  /*0280*/  S2R R7, SR_CTAID.Y ;  /* 0x0000000000077919 */ /* 0x000e620000002600 */
[----:B------:R-:W0:Y:S01]  /*0290*/  LDCU.64 UR4, c[0x0][0x388] ;  /* 0x00007100ff0477ac */ /* 0x000e220008000a00 */
[----:B------:R-:W-:-:S03]  /*02a0*/  HFMA2 R5, -RZ, RZ, 0, 0 ;  /* 0x00000000ff057431 */ /* 0x000fc600000001ff */
[----:B-1----:R-:W-:-:S04]  /*02b0*/  IMAD.WIDE.U32 R4, R7, UR8, R4 ;  /* 0x0000000807047c25 */ /* 0x002fc8000f8e0004 */
[----:B------:R-:W-:Y:S01]  /*02c0*/  IMAD R7, R7, UR9, R5 ;  /* 0x0000000907077c24 */ /* 0x000fe2000f8e0205 */
[----:B0-----:R-:W-:-:S04]  /*02d0*/  LEA R6, P0, R4, UR4, 0x1 ;  /* 0x0000000404067c11 */ /* 0x001fc8000f8008ff */
[----:B------:R-:W-:-:S05]  /*02e0*/  LEA.HI.X R7, R4, UR5, R7, 0x1, P0 ;  /* 0x0000000504077c11 */ /* 0x000fca00080f0c07 */
[----:B------:R-:W2:Y:S04]  /*02f0*/  LDG.E.U16 R6, desc[UR12][R6.64] ;  /* 0x0000000c06067981 */ /* 0x000ea8000c1e1500 */
[----:B--2---:R1:W-:Y:S02]  /*0300*/  STS.U16 [R3], R6 ;  /* 0x0000000603007388 */ /* 0x0043e40000000400 */
.L_x_1375:
[----:B------:R-:W-:Y:S05]  /*0310*/  BSYNC.RECONVERGENT B0 ;  /* 0x0000000000007941 */ /* 0x000fea0003800200 */
.L_x_1374:
[----:B------:R-:W-:Y:S06]  /*0320*/  BAR.SYNC.DEFER_BLOCKING 0x0 ;  /* 0x0000000000007b1d */ /* 0x000fec0000010000 */
[----:B------:R-:W-:Y:S05]  /*0330*/  @!P1 BRA `(.L_x_1376) ;  /* 0x0000000000309947 */ /* 0x000fea0003800000 */
.L_x_1377:
[----:B------:R-:W-:-:S04]  /*0340*/  SHF.R.U32.HI R7, RZ, 0x1, R2 ;  /* 0x00000001ff077819 */ /* 0x000fc80000011602 */
[----:B------:R-:W-:-:S13]  /*0350*/  ISETP.GE.U32.AND P0, PT, R0, R7, PT ;  /* 0x000000070000720c */ /* 0x000fda0003f06070 */
[----:B------:R-:W-:-:S05]  /*0360*/  @!P0 LOP3.LUT R4, R2, 0x7fe, RZ, 0xc0, !PT ;  /* 0x000007fe02048812 */ /* 0x000fca00078ec0ff */
[----:B------:R-:W-:Y:S02]  /*0370*/  @!P0 IMAD.IADD R5, R3, 0x1, R4 ;  /* 0x0000000103058824 */ /* 0x000fe400078e0204 */
[----:B------:R-:W-:Y:S04]  /*0380*/  @!P0 LDS.U16 R4, [R3] ;  /* 0x0000000003048984 */ /* 0x000fe80000000400 */
[----:B------:R-:W2:Y:S02]  /*0390*/  @!P0 LDS.U16 R5, [R5] ;  /* 0x0000000005058984 */ /* 0x000ea40000000400 */
[----:B--2---:R-:W-:-:S05]  /*03a0*/  @!P0 IMAD.IADD R4, R4, 0x1, R5 ;  /* 0x0000000104048824 */ /* 0x004fca00078e0205 */
[----:B------:R2:W-:Y:S01]  /*03b0*/  @!P0 STS.U16 [R3], R4 ;  /* 0x0000000403008388 */ /* 0x0005e20000000400 */
[----:B------:R-:W-:Y:S01]  /*03c0*/  BAR.SYNC.DEFER_BLOCKING 0x0 ;  /* 0x0000000000007b1d */ /* 0x000fe20000010000 */
[----:B------:R-:W-:Y:S01]  /*03d0*/  ISETP.GT.U32.AND P0, PT, R2, 0x83, PT ;  /* 0x000000830200780c */ /* 0x000fe20003f04070 */
[----:B------:R-:W-:-:S12]  /*03e0*/  IMAD.MOV.U32 R2, RZ, RZ, R7 ;  /* 0x000000ffff027224 */ /* 0x000fd800078e0007 */
[----:B--2---:R-:W-:Y:S05]  /*03f0*/  @P0 BRA `(.L_x_1377) ;  /* 0xfffffffc00d00947 */ /* 0x004fea000383ffff */
.L_x_1376:
[----:B------:R-:W-:Y:S05]  /*0400*/  @P2 EXIT ;  /* 0x000000000000294d */ /* 0x000fea0003800000 */
[----:B------:R-:W-:Y:S01]  /*0410*/  LDS.U16 R2, [R3] ;  /* 0x0000000003027984 */ /* 0x000fe20000000400 */
[----:B------:R-:W-:-:S03]  /*0420*/  ISETP.NE.AND P0, PT, R0, RZ, PT ;  /* 0x000000ff0000720c */ /* 0x000fc60003f05270 */
[----:B------:R-:W2:Y:S02]  /*0430*/  LDS.U16 R5, [R3+0x40] ;  /* 0x0000400003057984 */ /* 0x000ea40000000400 */
[----:B--2---:R-:W-:-:S05]  /*0440*/  IADD3 R2, PT, PT, R2, R5, RZ ;  /* 0x0000000502027210 */ /* 0x004fca0007ffe0ff */
[----:B------:R-:W-:Y:S04]  /*0450*/  STS.U16 [R3], R2 ;  /* 0x0000000203007388 */ /* 0x000fe80000000400 */
[----:B------:R-:W-:Y:S04]  /*0460*/  LDS.U16 R4, [R3] ;  /* 0x0000000003047984 */ /* 0x000fe80000000400 */
[----:B------:R-:W2:Y:S02]  /*0470*/  LDS.U16 R5, [R3+0x20] ;  /* 0x0000200003057984 */ /* 0x000ea40000000400 */
[----:B--2---:R-:W-:-:S05]  /*0480*/  IMAD.IADD R4, R4, 0x1, R5 ;  /* 0x0000000104047824 */ /* 0x004fca00078e0205 */
[----:B------:R-:W-:Y:S04]  /*0490*/  STS.U16 [R3], R4 ;  /* 0x0000000403007388 */ /* 0x000fe80000000400 */
[----:B------:R-:W-:Y:S04]  /*04a0*/  LDS.U16 R5, [R3] ;  /* 0x0000000003057984 */ /* 0x000fe80000000400 */
[----:B01----:R-:W0:Y:S02]  /*04b0*/  LDS.U16 R6, [R3+0x10] ;  /* 0x0000100003067984 */ /* 0x003e240000000400 */
[----:B0-----:R-:W-:-:S05]  /*04c0*/  IMAD.IADD R6, R5, 0x1, R6 ;  /* 0x0000000105067824 */ /* 0x001fca00078e0206 */
[----:B------:R-:W-:Y:S04]  /*04d0*/  STS.U16 [R3], R6 ;  /* 0x0000000603007388 */ /* 0x000fe80000000400 */
[----:B------:R-:W-:Y:S04]  /*04e0*/  LDS.U16 R5, [R3] ;  /* 0x0000000003057984 */ /* 0x000fe80000000400 */
[----:B------:R-:W0:Y:S02]  /*04f0*/  LDS.U16 R8, [R3+0x8] ;  /* 0x0000080003087984 */ /* 0x000e240000000400 */
[----:B0-----:R-:W-:-:S05]  /*0500*/  IADD3 R8, PT, PT, R5, R8, RZ ;  /* 0x0000000805087210 */ /* 0x001fca0007ffe0ff */
[----:B------:R-:W-:Y:S04]  /*0510*/  STS.U16 [R3], R8 ;  /* 0x0000000803007388 */ /* 0x000fe80000000400 */
[----:B------:R-:W-:Y:S04]  /*0520*/  LDS.U16 R2, [R3] ;  /* 0x0000000003027984 */ /* 0x000fe80000000400 */
[----:B------:R-:W0:Y:S02]  /*0530*/  LDS.U16 R5, [R3+0x4] ;  /* 0x0000040003057984 */ /* 0x000e240000000400 */
[----:B0-----:R-:W-:-:S05]  /*0540*/  IMAD.IADD R2, R2, 0x1, R5 ;  /* 0x0000000102027824 */ /* 0x001fca00078e0205 */
[----:B------:R-:W-:Y:S04]  /*0550*/  STS.U16 [R3], R2 ;  /* 0x0000000203007388 */ /* 0x000fe80000000400 */
[----:B------:R-:W-:Y:S04]  /*0560*/  LDS.U16 R4, [R3] ;  /* 0x0000000003047984 */ /* 0x000fe80000000400 */
[----:B------:R-:W0:Y:S02]  /*0570*/  LDS.U16 R5, [R3+0x2] ;  /* 0x0000020003057984 */ /* 0x000e240000000400 */
[----:B0-----:R-:W-:-:S05]  /*0580*/  IMAD.IADD R4, R4, 0x1, R5 ;  /* 0x0000000104047824 */ /* 0x001fca00078e0205 */
        /* <DEDUP_REMOVED lines=9> */
[----:B------:R-:W1:Y:S01]  /*0620*/  LDS.U16 R5, [UR4] ;  /* 0x00000004ff057984 */ /* 0x000e620008000400 */
[----:B------:R-:W-:Y:S02]  /*0630*/  UMOV UR4, UR6 ;  /* 0x0000000600047c82 */ /* 0x000fe40008000000 */
[----:B--2---:R-:W-:-:S04]  /*0640*/  UIMAD.WIDE.U32 UR4, UR7, UR8, UR4 ;  /* 0x00000008070472a5 */ /* 0x004fc8000f8e0004 */
[----:B------:R-:W-:Y:S02]  /*0650*/  UIMAD UR7, UR7, UR9, UR5 ;  /* 0x00000009070772a4 */ /* 0x000fe4000f8e0205 */
[----:B---3--:R-:W-:-:S04]  /*0660*/  ULEA UR5, UP0, UR4, UR10, 0x1 ;  /* 0x0000000a04057291 */ /* 0x008fc8000f8008ff */
[----:B------:R-:W-:Y:S02]  /*0670*/  ULEA.HI.X UR4, UR4, UR11, UR7, 0x1, UP0 ;  /* 0x0000000b04047291 */ /* 0x000fe400080f0c07 */
[----:B------:R-:W-:-:S04]  /*0680*/  MOV R2, UR5 ;  /* 0x0000000500027c02 */ /* 0x000fc80008000f00 */
[----:B0-----:R-:W-:-:S05]  /*0690*/  IMAD.U32 R3, RZ, RZ, UR4 ;  /* 0x00000004ff037e24 */ /* 0x001fca000f8e00ff */
[----:B-1----:R-:W-:Y:S01]  /*06a0*/  STG.E.U16 desc[UR12][R2.64], R5 ;  /* 0x0000000502007986 */ /* 0x002fe2000c10150c */
[----:B------:R-:W-:Y:S05]  /*06b0*/  EXIT ;  /* 0x000000000000794d */ /* 0x000fea0003800000 */
.L_x_1378:
        /* <DEDUP_REMOVED lines=12> */
.L_x_3281:


//--------------------- .text.contiguous_reduce2_u16 --------------------------
	.section	.text.contiguous_reduce2_u16,"ax",@progbits
	.align	128
        .global         contiguous_reduce2_u16
        .type           contiguous_reduce2_u16,@function
        .size           contiguous_reduce2_u16,(.L_x_3210 - contiguous_reduce2_u16)
        .other          contiguous_reduce2_u16,@"STO_CUDA_ENTRY STV_DEFAULT"
contiguous_reduce2_u16:
.text.contiguous_reduce2_u16:
        /* <DEDUP_REMOVED lines=18> */
[----:B------:R1:W-:Y:S01]  /*0120*/  STS.U16 [R3], RZ ;  /* 0x000000ff03007388 */ /* 0x0003e20000000400 */
        /* <DEDUP_REMOVED lines=27> */
.L_x_1407:
        /* <DEDUP_REMOVED lines=32> */
.L_x_1384:
[----:B------:R-:W-:Y:S01]  /*04e0*/  MOV R26, R6 ;  /* 0x00000006001a7202 */ /* 0x000fe20000000f00 */
[----:B------:R-:W-:Y:S01]  /*04f0*/  IMAD.MOV.U32 R13, RZ, RZ, R7 ;  /* 0x000000ffff0d7224 */ /* 0x000fe200078e0007 */
[----:B------:R-:W-:Y:S01]  /*0500*/  MOV R14, R34 ;  /* 0x00000022000e7202 */ /* 0x000fe20000000f00 */
[----:B------:R-:W-:Y:S01]  /*0510*/  IMAD.MOV.U32 R11, RZ, RZ, R35 ;  /* 0x000000ffff0b7224 */ /* 0x000fe200078e0023 */
[----:B------:R-:W-:-:S07]  /*0520*/  MOV R12, 0x540 ;  /* 0x00000540000c7802 */ /* 0x000fce0000000f00 */
[----:B-1----:R-:W-:Y:S05]  /*0530*/  CALL.REL.NOINC `($__internal_32_$__cuda_sm20_div_s64) ;  /* 0x00000064005c7944 */ /* 0x002fea0003c00000 */
        /* <DEDUP_REMOVED lines=9> */
.L_x_1385:
[----:B------:R-:W-:Y:S05]  /*05d0*/  BSYNC.RECONVERGENT B1 ;  /* 0x0000000000017941 */ /* 0x000fea0003800200 */
.L_x_1383:
        /* <DEDUP_REMOVED lines=34> */
.L_x_1387:
[----:B------:R-:W-:Y:S01]  /*0800*/  IMAD.MOV.U32 R26, RZ, RZ, R20 ;  /* 0x000000ffff1a7224 */ /* 0x000fe200078e0014 */
[----:B------:R-:W-:Y:S01]  /*0810*/  MOV R13, R9 ;  /* 0x00000009000d7202 */ /* 0x000fe20000000f00 */
[----:B------:R-:W-:Y:S01]  /*0820*/  IMAD.MOV.U32 R14, RZ, RZ, R34 ;  /* 0x000000ffff0e7224 */ /* 0x000fe200078e0022 */
[----:B------:R-:W-:Y:S02]  /*0830*/  MOV R11, R35 ;  /* 0x00000023000b7202 */ /* 0x000fe40000000f00 */
[----:B------:R-:W-:-:S07]  /*0840*/  MOV R12, 0x860 ;  /* 0x00000860000c7802 */ /* 0x000fce0000000f00 */
[----:B------:R-:W-:Y:S05]  /*0850*/  CALL.REL.NOINC `($__internal_32_$__cuda_sm20_div_s64) ;  /* 0x0000006000947944 */ /* 0x000fea0003c00000 */
        /* <DEDUP_REMOVED lines=9> */
.L_x_1388:
[----:B------:R-:W-:Y:S05]  /*08f0*/  BSYNC.RECONVERGENT B1 ;  /* 0x0000000000017941 */ /* 0x000fea0003800200 */
.L_x_1386:
        /* <DEDUP_REMOVED lines=33> */
.L_x_1390:
[----:B------:R-:W-:Y:S01]  /*0b10*/  IMAD.MOV.U32 R26, RZ, RZ, R36 ;  /* 0x000000ffff1a7224 */ /* 0x000fe200078e0024 */
[----:B------:R-:W-:Y:S01]  /*0b20*/  MOV R13, R37 ;  /* 0x00000025000d7202 */ /* 0x000fe20000000f00 */
[----:B------:R-:W-:Y:S01]  /*0b30*/  IMAD.MOV.U32 R14, RZ, RZ, R20 ;  /* 0x000000ffff0e7224 */ /* 0x000fe200078e0014 */
[----:B------:R-:W-:Y:S02]  /*0b40*/  MOV R11, R21 ;  /* 0x00000015000b7202 */ /* 0x000fe40000000f00 */
[----:B------:R-:W-:-:S07]  /*0b50*/  MOV R12, 0xb70 ;  /* 0x00000b70000c7802 */ /* 0x000fce0000000f00 */
[----:B------:R-:W-:Y:S05]  /*0b60*/  CALL.REL.NOINC `($__internal_32_$__cuda_sm20_div_s64) ;  /* 0x0000005c00d07944 */ /* 0x000fea0003c00000 */
        /* <DEDUP_REMOVED lines=10> */
.L_x_1391:
[----:B------:R-:W-:Y:S05]  /*0c10*/  BSYNC.RECONVERGENT B1 ;  /* 0x0000000000017941 */ /* 0x000fea0003800200 */
.L_x_1389:
        /* <DEDUP_REMOVED lines=35> */
.L_x_1393:
[----:B------:R-:W-:Y:S01]  /*0e50*/  MOV R26, R34 ;  /* 0x00000022001a7202 */ /* 0x000fe20000000f00 */
[----:B------:R-:W-:Y:S01]  /*0e60*/  IMAD.MOV.U32 R13, RZ, RZ, R35 ;  /* 0x000000ffff0d7224 */ /* 0x000fe200078e0023 */
[----:B------:R-:W-:Y:S01]  /*0e70*/  MOV R14, R20 ;  /* 0x00000014000e7202 */ /* 0x000fe20000000f00 */
[----:B------:R-:W-:Y:S01]  /*0e80*/  IMAD.MOV.U32 R11, RZ, RZ, R21 ;  /* 0x000000ffff0b7224 */ /* 0x000fe200078e0015 */
[----:B------:R-:W-:-:S07]  /*0e90*/  MOV R12, 0xeb0 ;  /* 0x00000eb0000c7802 */ /* 0x000fce0000000f00 */
[----:B------:R-:W-:Y:S05]  /*0ea0*/  CALL.REL.NOINC `($__internal_32_$__cuda_sm20_div_s64) ;  /* 0x0000005c00007944 */ /* 0x000fea0003c00000 */
        /* <DEDUP_REMOVED lines=11> */
.L_x_1394:
[----:B------:R-:W-:Y:S05]  /*0f60*/  BSYNC.RECONVERGENT B1 ;  /* 0x0000000000017941 */ /* 0x000fea0003800200 */
.L_x_1392:
        /* <DEDUP_REMOVED lines=36> */
.L_x_1396:
        /* <DEDUP_REMOVED lines=16> */
.L_x_1397:
[----:B------:R-:W-:Y:S05]  /*12b0*/  BSYNC.RECONVERGENT B1 ;  /* 0x0000000000017941 */ /* 0x000fea0003800200 */
.L_x_1395:
        /* <DEDUP_REMOVED lines=35> */
.L_x_1399:
        /* <DEDUP_REMOVED lines=17> */
.L_x_1400:
[----:B------:R-:W-:Y:S05]  /*1600*/  BSYNC.RECONVERGENT B1 ;  /* 0x0000000000017941 */ /* 0x000fea0003800200 */
.L_x_1398:
        /* <DEDUP_REMOVED lines=35> */
.L_x_1402:
        /* <DEDUP_REMOVED lines=16> */
.L_x_1403:
[----:B------:R-:W-:Y:S05]  /*1940*/  BSYNC.RECONVERGENT B1 ;  /* 0x0000000000017941 */ /* 0x000fea0003800200 */
.L_x_1401:
        /* <DEDUP_REMOVED lines=35> */
.L_x_1405:
        /* <DEDUP_REMOVED lines=16> */
.L_x_1406:
[----:B------:R-:W-:Y:S05]  /*1c80*/  BSYNC.RECONVERGENT B1 ;  /* 0x0000000000017941 */ /* 0x000fea0003800200 */
.L_x_1404:
        /* <DEDUP_REMOVED lines=8> */
.L_x_1382:
        /* <DEDUP_REMOVED lines=36> */
.L_x_1410:
[----:B------:R-:W-:Y:S01]  /*1f50*/  MOV R26, R6 ;  /* 0x00000006001a7202 */ /* 0x000fe20000000f00 */
[----:B------:R-:W-:Y:S01]  /*1f60*/  IMAD.MOV.U32 R13, RZ, RZ, R7 ;  /* 0x000000ffff0d7224 */ /* 0x000fe200078e0007 */
[----:B------:R-:W-:Y:S01]  /*1f70*/  MOV R14, R16 ;  /* 0x00000010000e7202 */ /* 0x000fe20000000f00 */
[----:B------:R-:W-:Y:S01]  /*1f80*/  IMAD.MOV.U32 R11, RZ, RZ, R17 ;  /* 0x000000ffff0b7224 */ /* 0x000fe200078e0011 */
[----:B------:R-:W-:-:S07]  /*1f90*/  MOV R12, 0x1fb0 ;  /* 0x00001fb0000c7802 */ /* 0x000fce0000000f00 */
[----:B------:R-:W-:Y:S05]  /*1fa0*/  CALL.REL.NOINC `($__internal_32_$__cuda_sm20_div_s64) ;  /* 0x0000004800c07944 */ /* 0x000fea0003c00000 */
        /* <DEDUP_REMOVED lines=9> */
.L_x_1411:
[----:B------:R-:W-:Y:S05]  /*2040*/  BSYNC.RECONVERGENT B1 ;  /* 0x0000000000017941 */ /* 0x000fea0003800200 */
.L_x_1409:
        /* <DEDUP_REMOVED lines=34> */
.L_x_1413:
        /* <DEDUP_REMOVED lines=17> */
.L_x_1414:
[----:B------:R-:W-:Y:S05]  /*2380*/  BSYNC.RECONVERGENT B1 ;  /* 0x0000000000017941 */ /* 0x000fea0003800200 */
.L_x_1412:
        /* <DEDUP_REMOVED lines=36> */
.L_x_1416:
        /* <DEDUP_REMOVED lines=16> */
.L_x_1417:
[----:B------:R-:W-:Y:S05]  /*26d0*/  BSYNC.RECONVERGENT B1 ;  /* 0x0000000000017941 */ /* 0x000fea0003800200 */
.L_x_1415:
        /* <DEDUP_REMOVED lines=35> */
.L_x_1419:
[----:B------:R-:W-:Y:S01]  /*2910*/  MOV R26, R18 ;  /* 0x00000012001a7202 */ /* 0x000fe20000000f00 */
[----:B------:R-:W-:Y:S01]  /*2920*/  IMAD.MOV.U32 R13, RZ, RZ, R19 ;  /* 0x000000ffff0d7224 */ /* 0x000fe200078e0013 */
[----:B------:R-:W-:Y:S01]  /*2930*/  MOV R14, R16 ;  /* 0x00000010000e7202 */ /* 0x000fe20000000f00 */
[----:B------:R-:W-:Y:S01]  /*2940*/  IMAD.MOV.U32 R11, RZ, RZ, R17 ;  /* 0x000000ffff0b7224 */ /* 0x000fe200078e0011 */
[----:B------:R-:W-:-:S07]  /*2950*/  MOV R12, 0x2970 ;  /* 0x00002970000c7802 */ /* 0x000fce0000000f00 */
[----:B------:R-:W-:Y:S05]  /*2960*/  CALL.REL.NOINC `($__internal_32_$__cuda_sm20_div_s64) ;  /* 0x0000004000507944 */ /* 0x000fea0003c00000 */
        /* <DEDUP_REMOVED lines=10> */
.L_x_1420:
[----:B------:R-:W-:Y:S05]  /*2a10*/  BSYNC.RECONVERGENT B1 ;  /* 0x0000000000017941 */ /* 0x000fea0003800200 */
.L_x_1418:
[----:B------:R-:W-:Y:S01]  /*2a20*/  MOV R36, R22 ;  /* 0x0000001600247202 */ /* 0x000fe20000000f00 */
[----:B------:R-:W-:Y:S02]  /*2a30*/  IMAD R11, R11, R38, RZ ;  /* 0x000000260b0b7224 */ /* 0x000fe400078e02ff */
[----:B------:R-:W-:Y:S02]  /*2a40*/  VIADD R8, R8, 0xfffffffe ;  /* 0xfffffffe08087836 */ /* 0x000fe40000000000 */
[----:B------:R-:W-:-:S04]  /*2a50*/  IMAD.WIDE.U32 R22, R38, R10, R36 ;  /* 0x0000000a26167225 */ /* 0x000fc800078e0024 */
[----:B------:R-:W-:-:S05]  /*2a60*/  IMAD R11, R39, R10, R11 ;  /* 0x0000000a270b7224 */ /* 0x000fca00078e020b */
[----:B------:R-:W-:-:S07]  /*2a70*/  IADD3 R23, PT, PT, R23, R11, RZ ;  /* 0x0000000b17177210 */ /* 0x000fce0007ffe0ff */
.L_x_1408:
        /* <DEDUP_REMOVED lines=30> */
.L_x_1422:
[----:B------:R-:W-:Y:S01]  /*2c60*/  MOV R18, R6 ;  /* 0x0000000600127202 */ /* 0x000fe20000000f00 */
[----:B------:R-:W-:Y:S01]  /*2c70*/  IMAD.MOV.U32 R19, RZ, RZ, R7 ;  /* 0x000000ffff137224 */ /* 0x000fe200078e0007 */
[----:B------:R-:W-:Y:S01]  /*2c80*/  MOV R24, R10 ;  /* 0x0000000a00187202 */ /* 0x000fe20000000f00 */
[----:B------:R-:W-:Y:S01]  /*2c90*/  IMAD.MOV.U32 R21, RZ, RZ, R11 ;  /* 0x000000ffff157224 */ /* 0x000fe200078e000b */
[----:B------:R-:W-:-:S07]  /*2ca0*/  MOV R26, 0x2cc0 ;  /* 0x00002cc0001a7802 */ /* 0x000fce0000000f00 */
[----:B------:R-:W-:Y:S05]  /*2cb0*/  CALL.REL.NOINC `($__internal_33_$__cuda_sm20_rem_s64) ;  /* 0x0000004000c87944 */ /* 0x000fea0003c00000 */
.L_x_1423:
[----:B------:R-:W-:Y:S05]  /*2cc0*/  BSYNC.RECONVERGENT B1 ;  /* 0x0000000000017941 */ /* 0x000fea0003800200 */
.L_x_1421:
        /* <DEDUP_REMOVED lines=30> */
.L_x_1425:
[----:B------:R-:W-:Y:S01]  /*2eb0*/  MOV R24, R10 ;  /* 0x0000000a00187202 */ /* 0x000fe20000000f00 */
[----:B------:R-:W-:Y:S01]  /*2ec0*/  IMAD.MOV.U32 R21, RZ, RZ, R11 ;  /* 0x000000ffff157224 */ /* 0x000fe200078e000b */
[----:B------:R-:W-:Y:S01]  /*2ed0*/  MOV R18, R20 ;  /* 0x0000001400127202 */ /* 0x000fe20000000f00 */
[----:B------:R-:W-:Y:S01]  /*2ee0*/  IMAD.MOV.U32 R19, RZ, RZ, R9 ;  /* 0x000000ffff137224 */ /* 0x000fe200078e0009 */
[----:B------:R-:W-:-:S07]  /*2ef0*/  MOV R26, 0x2f10 ;  /* 0x00002f10001a7802 */ /* 0x000fce0000000f00 */
[----:B------:R-:W-:Y:S05]  /*2f00*/  CALL.REL.NOINC `($__internal_33_$__cuda_sm20_rem_s64) ;  /* 0x0000004000347944 */ /* 0x000fea0003c00000 */
.L_x_1426:
[----:B------:R-:W-:Y:S05]  /*2f10*/  BSYNC.RECONVERGENT B1 ;  /* 0x0000000000017941 */ /* 0x000fea0003800200 */
.L_x_1424:
[----:B------:R-:W-:Y:S02]  /*2f20*/  IMAD R7, R7, R16, RZ ;  /* 0x0000001007077224 */ /* 0x000fe400078e02ff */
[----:B------:R-:W-:-:S04]  /*2f30*/  IMAD.WIDE.U32 R22, R16, R6, R22 ;  /* 0x0000000610167225 */ /* 0x000fc800078e0016 */
[----:B------:R-:W-:-:S05]  /*2f40*/  IMAD R7, R17, R6, R7 ;  /* 0x0000000611077224 */ /* 0x000fca00078e0207 */
[----:B------:R-:W-:-:S07]  /*2f50*/  IADD3 R23, PT, PT, R23, R7, RZ ;  /* 0x0000000717177210 */ /* 0x000fce0007ffe0ff */
.L_x_1381:
[----:B------:R-:W0:Y:S02]  /*2f60*/  LDCU.64 UR4, c[0x0][0x388] ;  /* 0x00007100ff0477ac */ /* 0x000e240008000a00 */
[----:B0-----:R-:W-:Y:S02]  /*2f70*/  LEA R8, P1, R22, UR4, 0x1 ;  /* 0x0000000416087c11 */ /* 0x001fe4000f8208ff */
[----:B------:R-:W-:Y:S02]  /*2f80*/  LEA R6, P0, R4, UR4, 0x1 ;  /* 0x0000000404067c11 */ /* 0x000fe4000f8008ff */
[----:B------:R-:W-:Y:S02]  /*2f90*/  LEA.HI.X R9, R22, UR5, R23, 0x1, P1 ;  /* 0x0000000516097c11 */ /* 0x000fe400088f0c17 */
[----:B------:R-:W-:-:S04]  /*2fa0*/  LEA.HI.X R7, R4, UR5, R5, 0x1, P0 ;  /* 0x0000000504077c11 */ /* 0x000fc800080f0c05 */
[----:B------:R-:W2:Y:S04]  /*2fb0*/  LDG.E.U16 R9, desc[UR12][R8.64] ;  /* 0x0000000c08097981 */ /* 0x000ea8000c1e1500 */
[----:B------:R-:W2:Y:S02]  /*2fc0*/  LDG.E.U16 R6, desc[UR12][R6.64] ;  /* 0x0000000c06067981 */ /* 0x000ea4000c1e1500 */
[----:B--2---:R-:W-:-:S05]  /*2fd0*/  IMAD.IADD R4, R6, 0x1, R9 ;  /* 0x0000000106047824 */ /* 0x004fca00078e0209 */
[----:B------:R0:W-:Y:S01]  /*2fe0*/  STS.U16 [R3], R4 ;  /* 0x0000000403007388 */ /* 0x0001e20000000400 */
[----:B------:R-:W-:Y:S05]  /*2ff0*/  BRA `(.L_x_1427) ;  /* 0x0000003400b87947 */ /* 0x000fea0003800000 */
.L_x_1380:
        /* <DEDUP_REMOVED lines=18> */
.L_x_1454:
        /* <DEDUP_REMOVED lines=30> */
.L_x_1431:
[----:B------:R-:W-:Y:S01]  /*3300*/  IMAD.MOV.U32 R26, RZ, RZ, R18 ;  /* 0x000000ffff1a7224 */ /* 0x000fe200078e0012 */
[----:B------:R-:W-:Y:S01]  /*3310*/  MOV R13, R19 ;  /* 0x00000013000d7202 */ /* 0x000fe20000000f00 */
[----:B------:R-:W-:Y:S01]  /*3320*/  IMAD.MOV.U32 R14, RZ, RZ, R20 ;  /* 0x000000ffff0e7224 */ /* 0x000fe200078e0014 */
[----:B------:R-:W-:Y:S02]  /*3330*/  MOV R11, R21 ;  /* 0x00000015000b7202 */ /* 0x000fe40000000f00 */
[----:B------:R-:W-:-:S07]  /*3340*/  MOV R12, 0x3360 ;  /* 0x00003360000c7802 */ /* 0x000fce0000000f00 */
[----:B-1----:R-:W-:Y:S05]  /*3350*/  CALL.REL.NOINC `($__internal_32_$__cuda_sm20_div_s64) ;  /* 0x0000003400d47944 */ /* 0x002fea0003c00000 */
        /* <DEDUP_REMOVED lines=9> */
.L_x_1432:
[----:B------:R-:W-:Y:S05]  /*33f0*/  BSYNC.RECONVERGENT B1 ;  /* 0x0000000000017941 */ /* 0x000fea0003800200 */
.L_x_1430:
        /* <DEDUP_REMOVED lines=39> */
.L_x_1434:
[----:B------:R-:W-:Y:S01]  /*3670*/  IMAD.MOV.U32 R26, RZ, RZ, R36 ;  /* 0x000000ffff1a7224 */ /* 0x000fe200078e0024 */
[----:B------:R-:W-:Y:S01]  /*3680*/  MOV R13, R37 ;  /* 0x00000025000d7202 */ /* 0x000fe20000000f00 */
[----:B------:R-:W-:Y:S01]  /*3690*/  IMAD.MOV.U32 R14, RZ, RZ, R38 ;  /* 0x000000ffff0e7224 */ /* 0x000fe200078e0026 */
[----:B------:R-:W-:Y:S02]  /*36a0*/  MOV R11, R39 ;  /* 0x00000027000b7202 */ /* 0x000fe40000000f00 */
[----:B------:R-:W-:-:S07]  /*36b0*/  MOV R12, 0x36d0 ;  /* 0x000036d0000c7802 */ /* 0x000fce0000000f00 */
[----:B-1----:R-:W-:Y:S05]  /*36c0*/  CALL.REL.NOINC `($__internal_32_$__cuda_sm20_div_s64) ;  /* 0x0000003000f87944 */ /* 0x002fea0003c00000 */
        /* <DEDUP_REMOVED lines=11> */
.L_x_1435:
[----:B------:R-:W-:Y:S05]  /*3780*/  BSYNC.RECONVERGENT B1 ;  /* 0x0000000000017941 */ /* 0x000fea0003800200 */
.L_x_1433:
        /* <DEDUP_REMOVED lines=37> */
.L_x_1437:
        /* <DEDUP_REMOVED lines=17> */
.L_x_1438:
[----:B------:R-:W-:Y:S05]  /*3af0*/  BSYNC.RECONVERGENT B1 ;  /* 0x0000000000017941 */ /* 0x000fea0003800200 */
.L_x_1436:
        /* <DEDUP_REMOVED lines=38> */
.L_x_1440:
        /* <DEDUP_REMOVED lines=17> */
.L_x_1441:
[----:B------:R-:W-:Y:S05]  /*3e70*/  BSYNC.RECONVERGENT B1 ;  /* 0x0000000000017941 */ /* 0x000fea0003800200 */
.L_x_1439:
        /* <DEDUP_REMOVED lines=38> */
.L_x_1443:
        /* <DEDUP_REMOVED lines=17> */
.L_x_1444:
[----:B------:R-:W-:Y:S05]  /*41f0*/  BSYNC.RECONVERGENT B1 ;  /* 0x0000000000017941 */ /* 0x000fea0003800200 */
.L_x_1442:
        /* <DEDUP_REMOVED lines=40> */
.L_x_1446:
        /* <DEDUP_REMOVED lines=17> */
.L_x_1447:
[----:B------:R-:W-:Y:S05]  /*4590*/  BSYNC.RECONVERGENT B1 ;  /* 0x0000000000017941 */ /* 0x000fea0003800200 */
.L_x_1445:
        /* <DEDUP_REMOVED lines=40> */
.L_x_1449:
        /* <DEDUP_REMOVED lines=17> */
.L_x_1450:
[----:B------:R-:W-:Y:S05]  /*4930*/  BSYNC.RECONVERGENT B1 ;  /* 0x0000000000017941 */ /* 0x000fea0003800200 */
.L_x_1448:
        /* <DEDUP_REMOVED lines=38> */
.L_x_1452:
        /* <DEDUP_REMOVED lines=17> */
.L_x_1453:
[----:B------:R-:W-:Y:S05]  /*4cb0*/  BSYNC.RECONVERGENT B1 ;  /* 0x0000000000017941 */ /* 0x000fea0003800200 */
.L_x_1451:
        /* <DEDUP_REMOVED lines=15> */
.L_x_1429:
        /* <DEDUP_REMOVED lines=37> */
.L_x_1457:
        /* <DEDUP_REMOVED lines=15> */
.L_x_1458:
[----:B------:R-:W-:Y:S05]  /*50f0*/  BSYNC.RECONVERGENT B1 ;  /* 0x0000000000017941 */ /* 0x000fea0003800200 */
.L_x_1456:
        /* <DEDUP_REMOVED lines=39> */
.L_x_1460:
[----:B------:R-:W-:Y:S01]  /*5370*/  MOV R26, R18 ;  /* 0x00000012001a7202 */ /* 0x000fe20000000f00 */
[----:B------:R-:W-:Y:S01]  /*5380*/  IMAD.MOV.U32 R13, RZ, RZ, R19 ;  /* 0x000000ffff0d7224 */ /* 0x000fe200078e0013 */
[----:B------:R-:W-:Y:S02]  /*5390*/  MOV R14, R6 ;  /* 0x00000006000e7202 */ /* 0x000fe40000000f00 */
[----:B------:R-:W-:Y:S02]  /*53a0*/  MOV R11, R7 ;  /* 0x00000007000b7202 */ /* 0x000fe40000000f00 */
[----:B------:R-:W-:-:S07]  /*53b0*/  MOV R12, 0x53d0 ;  /* 0x000053d0000c7802 */ /* 0x000fce0000000f00 */
[----:B------:R-:W-:Y:S05]  /*53c0*/  CALL.REL.NOINC `($__internal_32_$__cuda_sm20_div_s64) ;  /* 0x0000001400b87944 */ /* 0x000fea0003c00000 */
        /* <DEDUP_REMOVED lines=11> */
.L_x_1461:
[----:B------:R-:W-:Y:S05]  /*5480*/  BSYNC.RECONVERGENT B1 ;  /* 0x0000000000017941 */ /* 0x000fea0003800200 */
.L_x_1459:
        /* <DEDUP_REMOVED lines=40> */
.L_x_1463:
        /* <DEDUP_REMOVED lines=17> */
.L_x_1464:
[----:B------:R-:W-:Y:S05]  /*5820*/  BSYNC.RECONVERGENT B1 ;  /* 0x0000000000017941 */ /* 0x000fea0003800200 */
.L_x_1462:
        /* <DEDUP_REMOVED lines=40> */
.L_x_1466:
[----:B------:R-:W-:Y:S01]  /*5ab0*/  MOV R26, R18 ;  /* 0x00000012001a7202 */ /* 0x000fe20000000f00 */
[----:B------:R-:W-:Y:S01]  /*5ac0*/  IMAD.MOV.U32 R14, RZ, RZ, R20 ;  /* 0x000000ffff0e7224 */ /* 0x000fe200078e0014 */
[----:B------:R-:W-:Y:S02]  /*5ad0*/  MOV R13, R19 ;  /* 0x00000013000d7202 */ /* 0x000fe40000000f00 */
[----:B------:R-:W-:Y:S02]  /*5ae0*/  MOV R11, R21 ;  /* 0x00000015000b7202 */ /* 0x000fe40000000f00 */
[----:B------:R-:W-:-:S07]  /*5af0*/  MOV R12, 0x5b10 ;  /* 0x00005b10000c7802 */ /* 0x000fce0000000f00 */
[----:B------:R-:W-:Y:S05]  /*5b00*/  CALL.REL.NOINC `($__internal_32_$__cuda_sm20_div_s64) ;  /* 0x0000000c00e87944 */ /* 0x000fea0003c00000 */
        /* <DEDUP_REMOVED lines=11> */
.L_x_1467:
[----:B------:R-:W-:Y:S05]  /*5bc0*/  BSYNC.RECONVERGENT B1 ;  /* 0x0000000000017941 */ /* 0x000fea0003800200 */
.L_x_1465:
        /* <DEDUP_REMOVED lines=11> */
.L_x_1455:
        /* <DEDUP_REMOVED lines=35> */
.L_x_1470:
[----:B------:R-:W-:Y:S01]  /*5eb0*/  MOV R26, R18 ;  /* 0x00000012001a7202 */ /* 0x000fe20000000f00 */
[----:B------:R-:W-:Y:S01]  /*5ec0*/  IMAD.MOV.U32 R13, RZ, RZ, R19 ;  /* 0x000000ffff0d7224 */ /* 0x000fe200078e0013 */
[----:B------:R-:W-:Y:S02]  /*5ed0*/  MOV R14, R4 ;  /* 0x00000004000e7202 */ /* 0x000fe40000000f00 */
[----:B------:R-:W-:Y:S02]  /*5ee0*/  MOV R11, R5 ;  /* 0x00000005000b7202 */ /* 0x000fe40000000f00 */
[----:B------:R-:W-:-:S07]  /*5ef0*/  MOV R12, 0x5f10 ;  /* 0x00005f10000c7802 */ /* 0x000fce0000000f00 */
[----:B------:R-:W-:Y:S05]  /*5f00*/  CALL.REL.NOINC `($__internal_32_$__cuda_sm20_div_s64) ;  /* 0x0000000800e87944 */ /* 0x000fea0003c00000 */
        /* <DEDUP_REMOVED lines=8> */
.L_x_1471:
[----:B------:R-:W-:Y:S05]  /*5f90*/  BSYNC.RECONVERGENT B1 ;  /* 0x0000000000017941 */ /* 0x000fea0003800200 */
.L_x_1469:
        /* <DEDUP_REMOVED lines=39> */
.L_x_1473:
[----:B------:R-:W-:Y:S01]  /*6210*/  MOV R26, R18 ;  /* 0x00000012001a7202 */ /* 0x000fe20000000f00 */
[----:B------:R-:W-:Y:S01]  /*6220*/  IMAD.MOV.U32 R13, RZ, RZ, R19 ;  /* 0x000000ffff0d7224 */ /* 0x000fe200078e0013 */
[----:B------:R-:W-:Y:S02]  /*6230*/  MOV R14, R16 ;  /* 0x00000010000e7202 */ /* 0x000fe40000000f00 */
[----:B------:R-:W-:Y:S02]  /*6240*/  MOV R11, R17 ;  /* 0x00000011000b7202 */ /* 0x000fe40000000f00 */
[----:B------:R-:W-:-:S07]  /*6250*/  MOV R12, 0x6270 ;  /* 0x00006270000c7802 */ /* 0x000fce0000000f00 */
[----:B------:R-:W-:Y:S05]  /*6260*/  CALL.REL.NOINC `($__internal_32_$__cuda_sm20_div_s64) ;  /* 0x0000000800107944 */ /* 0x000fea0003c00000 */
        /* <DEDUP_REMOVED lines=11> */
.L_x_1474:
[----:B------:R-:W-:Y:S05]  /*6320*/  BSYNC.RECONVERGENT B1 ;  /* 0x0000000000017941 */ /* 0x000fea0003800200 */
.L_x_1472:
        /* <DEDUP_REMOVED lines=11> */
.L_x_1468:
        /* <DEDUP_REMOVED lines=31> */
.L_x_1476:
[----:B------:R-:W-:Y:S01]  /*65d0*/  IMAD.MOV.U32 R24, RZ, RZ, R20 ;  /* 0x000000ffff187224 */ /* 0x000fe200078e0014 */
[----:B------:R-:W-:-:S07]  /*65e0*/  MOV R26, 0x6600 ;  /* 0x00006600001a7802 */ /* 0x000fce0000000f00 */
[----:B------:R-:W-:Y:S05]  /*65f0*/  CALL.REL.NOINC `($__internal_33_$__cuda_sm20_rem_s64) ;  /* 0x0000000800787944 */ /* 0x000fea0003c00000 */
[----:B------:R-:W-:Y:S02]  /*6600*/  MOV R4, R6 ;  /* 0x0000000600047202 */ /* 0x000fe40000000f00 */
[----:B------:R-:W-:-:S07]  /*6610*/  MOV R5, R7 ;  /* 0x0000000700057202 */ /* 0x000fce0000000f00 */
.L_x_1477:
[----:B------:R-:W-:Y:S05]  /*6620*/  BSYNC.RECONVERGENT B1 ;  /* 0x0000000000017941 */ /* 0x000fea0003800200 */
.L_x_1475:
        /* <DEDUP_REMOVED lines=9> */
.L_x_1428:
[----:B------:R-:W2:Y:S04]  /*66c0*/  LDG.E.U16 R8, desc[UR12][R8.64] ;  /* 0x0000000c08087981 */ /* 0x000ea8000c1e1500 */
[----:B--2---:R1:W-:Y:S02]  /*66d0*/  STS.U16 [R3], R8 ;  /* 0x0000000803007388 */ /* 0x0043e40000000400 */
.L_x_1427:
[----:B------:R-:W-:Y:S05]  /*66e0*/  BSYNC.RECONVERGENT B0 ;  /* 0x0000000000007941 */ /* 0x000fea0003800200 */
.L_x_1379:
[----:B------:R-:W-:Y:S01]  /*66f0*/  BAR.SYNC.DEFER_BLOCKING 0x0 ;  /* 0x0000000000007b1d */ /* 0x000fe20000010000 */
[----:B------:R-:W-:Y:S02]  /*6700*/  ISETP.GE.U32.AND P0, PT, R2, 0x42, PT ;  /* 0x000000420200780c */ /* 0x000fe40003f06070 */
[----:B------:R-:W-:-:S11]  /*6710*/  ISETP.GT.U32.AND P1, PT, R0, 0x1f, PT ;  /* 0x0000001f0000780c */ /* 0x000fd60003f24070 */
[----:B------:R-:W-:Y:S05]  /*6720*/  @!P0 BRA `(.L_x_1478) ;  /* 0x0000000000308947 */ /* 0x000fea0003800000 */
.L_x_1479:
[----:B------:R-:W-:-:S04]  /*6730*/  SHF.R.U32.HI R7, RZ, 0x1, R2 ;  /* 0x00000001ff077819 */ /* 0x000fc80000011602 */
[----:B------:R-:W-:-:S13]  /*6740*/  ISETP.GE.U32.AND P0, PT, R0, R7, PT ;  /* 0x000000070000720c */ /* 0x000fda0003f06070 */
[----:B0-----:R-:W-:-:S04]  /*6750*/  @!P0 LOP3.LUT R4, R2, 0x7fe, RZ, 0xc0, !PT ;  /* 0x000007fe02048812 */ /* 0x001fc800078ec0ff */
[----:B------:R-:W-:Y:S02]  /*6760*/  @!P0 IADD3 R5, PT, PT, R3, R4, RZ ;  /* 0x0000000403058210 */ /* 0x000fe40007ffe0ff */
[----:B------:R-:W-:Y:S04]  /*6770*/  @!P0 LDS.U16 R4, [R3] ;  /* 0x0000000003048984 */ /* 0x000fe80000000400 */
[----:B------:R-:W0:Y:S02]  /*6780*/  @!P0 LDS.U16 R5, [R5] ;  /* 0x0000000005058984 */ /* 0x000e240000000400 */
[----:B0-----:R-:W-:-:S05]  /*6790*/  @!P0 IADD3 R4, PT, PT, R4, R5, RZ ;  /* 0x0000000504048210 */ /* 0x001fca0007ffe0ff */
[----:B------:R2:W-:Y:S01]  /*67a0*/  @!P0 STS.U16 [R3], R4 ;  /* 0x0000000403008388 */ /* 0x0005e20000000400 */
[----:B------:R-:W-:Y:S01]  /*67b0*/  BAR.SYNC.DEFER_BLOCKING 0x0 ;  /* 0x0000000000007b1d */ /* 0x000fe20000010000 */
[----:B------:R-:W-:Y:S01]  /*67c0*/  ISETP.GT.U32.AND P0, PT, R2, 0x83, PT ;  /* 0x000000830200780c */ /* 0x000fe20003f04070 */
[----:B------:R-:W-:-:S12]  /*67d0*/  IMAD.MOV.U32 R2, RZ, RZ, R7 ;  /* 0x000000ffff027224 */ /* 0x000fd800078e0007 */
[----:B--2---:R-:W-:Y:S05]  /*67e0*/  @P0 BRA `(.L_x_1479) ;  /* 0xfffffffc00d00947 */ /* 0x004fea000383ffff */
.L_x_1478:
[----:B------:R-:W-:Y:S05]  /*67f0*/  @P1 EXIT ;  /* 0x000000000000194d */ /* 0x000fea0003800000 */
[----:B------:R-:W-:Y:S01]  /*6800*/  LDS.U16 R2, [R3] ;  /* 0x0000000003027984 */ /* 0x000fe20000000400 */
[----:B------:R-:W-:-:S03]  /*6810*/  ISETP.NE.AND P0, PT, R0, RZ, PT ;  /* 0x000000ff0000720c */ /* 0x000fc60003f05270 */
[----:B------:R-:W2:Y:S02]  /*6820*/  LDS.U16 R5, [R3+0x40] ;  /* 0x0000400003057984 */ /* 0x000ea40000000400 */
[----:B--2---:R-:W-:-:S05]  /*6830*/  IADD3 R2, PT, PT, R2, R5, RZ ;  /* 0x0000000502027210 */ /* 0x004fca0007ffe0ff */
[----:B------:R-:W-:Y:S04]  /*6840*/  STS.U16 [R3], R2 ;  /* 0x0000000203007388 */ /* 0x000fe80000000400 */
[----:B0-----:R-:W-:Y:S04]  /*6850*/  LDS.U16 R4, [R3] ;  /* 0x0000000003047984 */ /* 0x001fe80000000400 */
        /* <DEDUP_REMOVED lines=8> */
[----:B-1----:R-:W0:Y:S02]  /*68e0*/  LDS.U16 R8, [R3+0x8] ;  /* 0x0000080003087984 */ /* 0x002e240000000400 */
[----:B0-----:R-:W-:-:S05]  /*68f0*/  IADD3 R8, PT, PT, R5, R8, RZ ;  /* 0x0000000805087210 */ /* 0x001fca0007ffe0ff */
        /* <DEDUP_REMOVED lines=24> */
[----:B0-----:R-:W-:-:S05]  /*6a80*/  MOV R3, UR4 ;  /* 0x0000000400037c02 */ /* 0x001fca0008000f00 */
[----:B-1----:R-:W-:Y:S01]  /*6a90*/  STG.E.U16 desc[UR12][R2.64], R5 ;  /* 0x0000000502007986 */ /* 0x002fe2000c10150c */
[----:B------:R-:W-:Y:S05]  /*6aa0*/  EXIT ;  /* 0x000000000000794d */ /* 0x000fea0003800000 */
        .weak           $__internal_32_$__cuda_sm20_div_s64
        .type           $__internal_32_$__cuda_sm20_div_s64,@function
        .size           $__internal_32_$__cuda_sm20_div_s64,($__internal_33_$__cuda_sm20_rem_s64 - $__internal_32_$__cuda_sm20_div_s64)
$__internal_32_$__cuda_sm20_div_s64:
        /* <DEDUP_REMOVED lines=82> */
[----:B------:R-:W-:Y:S06]  /*6fd0*/  RET.REL.NODEC R12 `(contiguous_reduce2_u16) ;  /* 0xffffff900c087950 */ /* 0x000fec0003c3ffff */
        .weak           $__internal_33_$__cuda_sm20_rem_s64
        .type           $__internal_33_$__cuda_sm20_rem_s64,@function
        .size           $__internal_33_$__cuda_sm20_rem_s64,(.L_x_3210 - $__internal_33_$__cuda_sm20_rem_s64)
$__internal_33_$__cuda_sm20_rem_s64:
        /* <DEDUP_REMOVED lines=76> */
[----:B------:R-:W-:Y:S06]  /*74a0*/  RET.REL.NODEC R26 `(contiguous_reduce2_u16) ;  /* 0xffffff881ad47950 */ /* 0x000fec0003c3ffff */
.L_x_1480:
        /* <DEDUP_REMOVED lines=13> */
.L_x_3210:


//--------------------- .text.uncontiguous_reduce_u16 --------------------------
	.section	.text.uncontiguous_reduce_u16,"ax",@progbits
	.align	128
        .global         uncontiguous_reduce_u16
        .type           uncontiguous_reduce_u16,@function
        .size           uncontiguous_reduce_u16,(.L_x_3212 - uncontiguous_reduce_u16)
        .other          uncontiguous_reduce_u16,@"STO_CUDA_ENTRY STV_DEFAULT"
uncontiguous_reduce_u16:
.text.uncontiguous_reduce_u16:
        /* <DEDUP_REMOVED lines=37> */
.L_x_1509:
        /* <DEDUP_REMOVED lines=32> */
.L_x_1486:
[----:B------:R-:W-:Y:S01]  /*0450*/  MOV R26, R6 ;  /* 0x00000006001a7202 */ /* 0x000fe20000000f00 */
[----:B------:R-:W-:Y:S01]  /*0460*/  IMAD.MOV.U32 R13, RZ, RZ, R9 ;  /* 0x000000ffff0d7224 */ /* 0x000fe200078e0009 */
[----:B------:R-:W-:Y:S01]  /*0470*/  MOV R14, R40 ;  /* 0x00000028000e7202 */ /* 0x000fe20000000f00 */
[----:B------:R-:W-:Y:S01]  /*0480*/  IMAD.MOV.U32 R11, RZ, RZ, R41 ;  /* 0x000000ffff0b7224 */ /* 0x000fe200078e0029 */
[----:B------:R-:W-:-:S07]  /*0490*/  MOV R12, 0x4b0 ;  /* 0x000004b0000c7802 */ /* 0x000fce0000000f00 */
[----:B-1----:R-:W-:Y:S05]  /*04a0*/  CALL.REL.NOINC `($__internal_34_$__cuda_sm20_div_s64) ;  /* 0x0000006400187944 */ /* 0x002fea0003c00000 */
        /* <DEDUP_REMOVED lines=10> */
.L_x_1487:
[----:B------:R-:W-:Y:S05]  /*0550*/  BSYNC.RECONVERGENT B1 ;  /* 0x0000000000017941 */ /* 0x000fea0003800200 */
.L_x_1485:
        /* <DEDUP_REMOVED lines=33> */
.L_x_1489:
[----:B------:R-:W-:Y:S01]  /*0770*/  IMAD.MOV.U32 R26, RZ, RZ, R20 ;  /* 0x000000ffff1a7224 */ /* 0x000fe200078e0014 */
[----:B------:R-:W-:Y:S01]  /*0780*/  MOV R13, R7 ;  /* 0x00000007000d7202 */ /* 0x000fe20000000f00 */
[----:B------:R-:W-:Y:S01]  /*0790*/  IMAD.MOV.U32 R14, RZ, RZ, R40 ;  /* 0x000000ffff0e7224 */ /* 0x000fe200078e0028 */
[----:B------:R-:W-:Y:S02]  /*07a0*/  MOV R11, R41 ;  /* 0x00000029000b7202 */ /* 0x000fe40000000f00 */
[----:B------:R-:W-:-:S07]  /*07b0*/  MOV R12, 0x7d0 ;  /* 0x000007d0000c7802 */ /* 0x000fce0000000f00 */
[----:B------:R-:W-:Y:S05]  /*07c0*/  CALL.REL.NOINC `($__internal_34_$__cuda_sm20_div_s64) ;  /* 0x0000006000507944 */ /* 0x000fea0003c00000 */
        /* <DEDUP_REMOVED lines=9> */
.L_x_1490:
[----:B------:R-:W-:Y:S05]  /*0860*/  BSYNC.RECONVERGENT B1 ;  /* 0x0000000000017941 */ /* 0x000fea0003800200 */
.L_x_1488:
        /* <DEDUP_REMOVED lines=34> */
.L_x_1492:
[----:B------:R-:W-:Y:S01]  /*0a90*/  MOV R26, R34 ;  /* 0x00000022001a7202 */ /* 0x000fe20000000f00 */
[----:B------:R-:W-:Y:S01]  /*0aa0*/  IMAD.MOV.U32 R13, RZ, RZ, R35 ;  /* 0x000000ffff0d7224 */ /* 0x000fe200078e0023 */
[----:B------:R-:W-:Y:S01]  /*0ab0*/  MOV R14, R20 ;  /* 0x00000014000e7202 */ /* 0x000fe20000000f00 */
[----:B------:R-:W-:Y:S01]  /*0ac0*/  IMAD.MOV.U32 R11, RZ, RZ, R21 ;  /* 0x000000ffff0b7224 */ /* 0x000fe200078e0015 */
[----:B------:R-:W-:-:S07]  /*0ad0*/  MOV R12, 0xaf0 ;  /* 0x00000af0000c7802 */ /* 0x000fce0000000f00 */
[----:B------:R-:W-:Y:S05]  /*0ae0*/  CALL.REL.NOINC `($__internal_34_$__cuda_sm20_div_s64) ;  /* 0x0000005c00887944 */ /* 0x000fea0003c00000 */
        /* <DEDUP_REMOVED lines=10> */
.L_x_1493:
[----:B------:R-:W-:Y:S05]  /*0b90*/  BSYNC.RECONVERGENT B1 ;  /* 0x0000000000017941 */ /* 0x000fea0003800200 */
.L_x_1491:
        /* <DEDUP_REMOVED lines=34> */
.L_x_1495:
        /* <DEDUP_REMOVED lines=16> */
.L_x_1496:
[----:B------:R-:W-:Y:S05]  /*0ec0*/  BSYNC.RECONVERGENT B1 ;  /* 0x0000000000017941 */ /* 0x000fea0003800200 */
.L_x_1494:
        /* <DEDUP_REMOVED lines=36> */
.L_x_1498:
        /* <DEDUP_REMOVED lines=16> */
.L_x_1499:
[----:B------:R-:W-:Y:S05]  /*1210*/  BSYNC.RECONVERGENT B1 ;  /* 0x0000000000017941 */ /* 0x000fea0003800200 */
.L_x_1497:
        /* <DEDUP_REMOVED lines=35> */
.L_x_1501:
[----:B------:R-:W-:Y:S01]  /*1450*/  IMAD.MOV.U32 R26, RZ, RZ, R34 ;  /* 0x000000ffff1a7224 */ /* 0x000fe200078e0022 */
[----:B------:R-:W-:Y:S01]  /*1460*/  MOV R13, R35 ;  /* 0x00000023000d7202 */ /* 0x000fe20000000f00 */
[----:B------:R-:W-:Y:S01]  /*1470*/  IMAD.MOV.U32 R14, RZ, RZ, R20 ;  /* 0x000000ffff0e7224 */ /* 0x000fe200078e0014 */
[----:B------:R-:W-:Y:S02]  /*1480*/  MOV R11, R21 ;  /* 0x00000015000b7202 */ /* 0x000fe40000000f00 */
[----:B------:R-:W-:-:S07]  /*1490*/  MOV R12, 0x14b0 ;  /* 0x000014b0000c7802 */ /* 0x000fce0000000f00 */
[----:B------:R-:W-:Y:S05]  /*14a0*/  CALL.REL.NOINC `($__internal_34_$__cuda_sm20_div_s64) ;  /* 0x0000005400187944 */ /* 0x000fea0003c00000 */
        /* <DEDUP_REMOVED lines=10> */
.L_x_1502:
[----:B------:R-:W-:Y:S05]  /*1550*/  BSYNC.RECONVERGENT B1 ;  /* 0x0000000000017941 */ /* 0x000fea0003800200 */
.L_x_1500:
        /* <DEDUP_REMOVED lines=34> */
.L_x_1504:
[----:B------:R-:W-:Y:S01]  /*1780*/  IMAD.MOV.U32 R26, RZ, RZ, R38 ;  /* 0x000000ffff1a7224 */ /* 0x000fe200078e0026 */
[----:B------:R-:W-:Y:S01]  /*1790*/  MOV R13, R39 ;  /* 0x00000027000d7202 */ /* 0x000fe20000000f00 */
[----:B------:R-:W-:Y:S01]  /*17a0*/  IMAD.MOV.U32 R14, RZ, RZ, R20 ;  /* 0x000000ffff0e7224 */ /* 0x000fe200078e0014 */
[----:B------:R-:W-:Y:S02]  /*17b0*/  MOV R11, R21 ;  /* 0x00000015000b7202 */ /* 0x000fe40000000f00 */
[----:B------:R-:W-:-:S07]  /*17c0*/  MOV R12, 0x17e0 ;  /* 0x000017e0000c7802 */ /* 0x000fce0000000f00 */
[----:B------:R-:W-:Y:S05]  /*17d0*/  CALL.REL.NOINC `($__internal_34_$__cuda_sm20_div_s64) ;  /* 0x00000050004c7944 */ /* 0x000fea0003c00000 */
        /* <DEDUP_REMOVED lines=10> */
.L_x_1505:
[----:B------:R-:W-:Y:S05]  /*1880*/  BSYNC.RECONVERGENT B1 ;  /* 0x0000000000017941 */ /* 0x000fea0003800200 */
.L_x_1503:
        /* <DEDUP_REMOVED lines=35> */
.L_x_1507:
[----:B------:R-:W-:Y:S01]  /*1ac0*/  MOV R26, R34 ;  /* 0x00000022001a7202 */ /* 0x000fe20000000f00 */
[----:B------:R-:W-:Y:S01]  /*1ad0*/  IMAD.MOV.U32 R13, RZ, RZ, R35 ;  /* 0x000000ffff0d7224 */ /* 0x000fe200078e0023 */
[----:B------:R-:W-:Y:S01]  /*1ae0*/  MOV R14, R20 ;  /* 0x00000014000e7202 */ /* 0x000fe20000000f00 */
[----:B------:R-:W-:Y:S01]  /*1af0*/  IMAD.MOV.U32 R11, RZ, RZ, R21 ;  /* 0x000000ffff0b7224 */ /* 0x000fe200078e0015 */
[----:B------:R-:W-:-:S07]  /*1b00*/  MOV R12, 0x1b20 ;  /* 0x00001b20000c7802 */ /* 0x000fce0000000f00 */
[----:B------:R-:W-:Y:S05]  /*1b10*/  CALL.REL.NOINC `($__internal_34_$__cuda_sm20_div_s64) ;  /* 0x0000004c007c7944 */ /* 0x000fea0003c00000 */
        /* <DEDUP_REMOVED lines=10> */
.L_x_1508:
[----:B------:R-:W-:Y:S05]  /*1bc0*/  BSYNC.RECONVERGENT B1 ;  /* 0x0000000000017941 */ /* 0x000fea0003800200 */
.L_x_1506:
        /* <DEDUP_REMOVED lines=8> */
.L_x_1484:
        /* <DEDUP_REMOVED lines=35> */
.L_x_1512:
        /* <DEDUP_REMOVED lines=16> */
.L_x_1513:
[----:B------:R-:W-:Y:S05]  /*1f80*/  BSYNC.RECONVERGENT B1 ;  /* 0x0000000000017941 */ /* 0x000fea0003800200 */
.L_x_1511:
        /* <DEDUP_REMOVED lines=34> */
.L_x_1515:
        /* <DEDUP_REMOVED lines=16> */
.L_x_1516:
[----:B------:R-:W-:Y:S05]  /*22b0*/  BSYNC.RECONVERGENT B1 ;  /* 0x0000000000017941 */ /* 0x000fea0003800200 */
.L_x_1514:
        /* <DEDUP_REMOVED lines=35> */
.L_x_1518:
        /* <DEDUP_REMOVED lines=16> */
.L_x_1519:
[----:B------:R-:W-:Y:S05]  /*25f0*/  BSYNC.RECONVERGENT B1 ;  /* 0x0000000000017941 */ /* 0x000fea0003800200 */
.L_x_1517:
        /* <DEDUP_REMOVED lines=35> */
.L_x_1521:
[----:B------:R-:W-:Y:S01]  /*2830*/  IMAD.MOV.U32 R26, RZ, RZ, R18 ;  /* 0x000000ffff1a7224 */ /* 0x000fe200078e0012 */
[----:B------:R-:W-:Y:S01]  /*2840*/  MOV R13, R19 ;  /* 0x00000013000d7202 */ /* 0x000fe20000000f00 */
[----:B------:R-:W-:Y:S01]  /*2850*/  IMAD.MOV.U32 R14, RZ, RZ, R16 ;  /* 0x000000ffff0e7224 */ /* 0x000fe200078e0010 */
[----:B------:R-:W-:Y:S02]  /*2860*/  MOV R11, R17 ;  /* 0x00000011000b7202 */ /* 0x000fe40000000f00 */
[----:B------:R-:W-:-:S07]  /*2870*/  MOV R12, 0x2890 ;  /* 0x00002890000c7802 */ /* 0x000fce0000000f00 */
[----:B------:R-:W-:Y:S05]  /*2880*/  CALL.REL.NOINC `($__internal_34_$__cuda_sm20_div_s64) ;  /* 0x0000004000207944 */ /* 0x000fea0003c00000 */
        /* <DEDUP_REMOVED lines=10> */
.L_x_1522:
[----:B------:R-:W-:Y:S05]  /*2930*/  BSYNC.RECONVERGENT B1 ;  /* 0x0000000000017941 */ /* 0x000fea0003800200 */
.L_x_1520:
[----:B------:R-:W-:Y:S01]  /*2940*/  IMAD R11, R11, R34, RZ ;  /* 0x000000220b0b7224 */ /* 0x000fe200078e02ff */
[----:B------:R-:W-:Y:S01]  /*2950*/  IADD3 R8, PT, PT, R8, -0x2, RZ ;  /* 0xfffffffe08087810 */ /* 0x000fe20007ffe0ff */
[----:B------:R-:W-:Y:S02]  /*2960*/  IMAD.MOV.U32 R38, RZ, RZ, R22 ;  /* 0x000000ffff267224 */ /* 0x000fe400078e0016 */
[-C--:B------:R-:W-:Y:S02]  /*2970*/  IMAD R11, R35, R10.reuse, R11 ;  /* 0x0000000a230b7224 */ /* 0x080fe400078e020b */
[----:B------:R-:W-:-:S04]  /*2980*/  IMAD.WIDE.U32 R22, R34, R10, R38 ;  /* 0x0000000a22167225 */ /* 0x000fc800078e0026 */
[----:B------:R-:W-:-:S07]  /*2990*/  IMAD.IADD R23, R23, 0x1, R11 ;  /* 0x0000000117177824 */ /* 0x000fce00078e020b */
.L_x_1510:
        /* <DEDUP_REMOVED lines=31> */
.L_x_1524:
[----:B------:R-:W-:Y:S01]  /*2b90*/  MOV R18, R6 ;  /* 0x0000000600127202 */ /* 0x000fe20000000f00 */
[----:B------:R-:W-:Y:S01]  /*2ba0*/  IMAD.MOV.U32 R21, RZ, RZ, R9 ;  /* 0x000000ffff157224 */ /* 0x000fe200078e0009 */
[----:B------:R-:W-:Y:S01]  /*2bb0*/  MOV R24, R16 ;  /* 0x0000001000187202 */ /* 0x000fe20000000f00 */
[----:B------:R-:W-:Y:S01]  /*2bc0*/  IMAD.MOV.U32 R19, RZ, RZ, R17 ;  /* 0x000000ffff137224 */ /* 0x000fe200078e0011 */
[----:B------:R-:W-:-:S07]  /*2bd0*/  MOV R26, 0x2bf0 ;  /* 0x00002bf0001a7802 */ /* 0x000fce0000000f00 */
[----:B------:R-:W-:Y:S05]  /*2be0*/  CALL.REL.NOINC `($__internal_35_$__cuda_sm20_rem_s64) ;  /* 0x0000004000947944 */ /* 0x000fea0003c00000 */
.L_x_1525:
[----:B------:R-:W-:Y:S05]  /*2bf0*/  BSYNC.RECONVERGENT B1 ;  /* 0x0000000000017941 */ /* 0x000fea0003800200 */
.L_x_1523:
        /* <DEDUP_REMOVED lines=30> */
.L_x_1527:
[----:B------:R-:W-:Y:S01]  /*2de0*/  MOV R24, R16 ;  /* 0x0000001000187202 */ /* 0x000fe20000000f00 */
[----:B------:R-:W-:Y:S01]  /*2df0*/  IMAD.MOV.U32 R19, RZ, RZ, R17 ;  /* 0x000000ffff137224 */ /* 0x000fe200078e0011 */
[----:B------:R-:W-:Y:S01]  /*2e00*/  MOV R18, R20 ;  /* 0x0000001400127202 */ /* 0x000fe20000000f00 */
[----:B------:R-:W-:Y:S01]  /*2e10*/  IMAD.MOV.U32 R21, RZ, RZ, R7 ;  /* 0x000000ffff157224 */ /* 0x000fe200078e0007 */
[----:B------:R-:W-:-:S07]  /*2e20*/  MOV R26, 0x2e40 ;  /* 0x00002e40001a7802 */ /* 0x000fce0000000f00 */
[----:B------:R-:W-:Y:S05]  /*2e30*/  CALL.REL.NOINC `($__internal_35_$__cuda_sm20_rem_s64) ;  /* 0x0000004000007944 */ /* 0x000fea0003c00000 */
[----:B------:R-:W-:Y:S01]  /*2e40*/  MOV R6, R10 ;  /* 0x0000000a00067202 */ /* 0x000fe20000000f00 */
[----:B------:R-:W-:-:S07]  /*2e50*/  IMAD.MOV.U32 R7, RZ, RZ, R11 ;  /* 0x000000ffff077224 */ /* 0x000fce00078e000b */
.L_x_1528:
[----:B------:R-:W-:Y:S05]  /*2e60*/  BSYNC.RECONVERGENT B1 ;  /* 0x0000000000017941 */ /* 0x000fea0003800200 */
.L_x_1526:
[----:B------:R-:W-:Y:S02]  /*2e70*/  IMAD R7, R7, R8, RZ ;  /* 0x0000000807077224 */ /* 0x000fe400078e02ff */
[----:B------:R-:W-:-:S04]  /*2e80*/  IMAD.WIDE.U32 R22, R8, R6, R22 ;  /* 0x0000000608167225 */ /* 0x000fc800078e0016 */
[----:B------:R-:W-:-:S05]  /*2e90*/  IMAD R7, R9, R6, R7 ;  /* 0x0000000609077224 */ /* 0x000fca00078e0207 */
[----:B------:R-:W-:-:S07]  /*2ea0*/  IADD3 R23, PT, PT, R23, R7, RZ ;  /* 0x0000000717177210 */ /* 0x000fce0007ffe0ff */
.L_x_1483:
        /* <DEDUP_REMOVED lines=10> */
.L_x_1482:
        /* <DEDUP_REMOVED lines=9> */
[----:B------:R-:W-:Y:S02]  /*2fe0*/  MOV R15, RZ ;  /* 0x000000ff000f7202 */ /* 0x000fe40000000f00 */
[----:B------:R-:W-:Y:S02]  /*2ff0*/  LOP3.LUT R9, R11, 0x7, RZ, 0xc0, !PT ;  /* 0x000000070b097812 */ /* 0x000fe400078ec0ff */
[----:B------:R-:W-:-:S07]  /*3000*/  MOV R5, RZ ;  /* 0x000000ff00057202 */ /* 0x000fce0000000f00 */
[----:B------:R-:W-:Y:S05]  /*3010*/  @!P0 BRA `(.L_x_1531) ;  /* 0x0000001c00248947 */ /* 0x000fea0003800000 */
[----:B------:R-:W0:Y:S01]  /*3020*/  LDC.64 R34, c[0x0][0x390] ;  /* 0x0000e400ff227b82 */ /* 0x000e220000000a00 */
[C---:B------:R-:W-:Y:S01]  /*3030*/  LOP3.LUT R7, R11.reuse, 0xfffffff8, RZ, 0xc0, !PT ;  /* 0xfffffff80b077812 */ /* 0x040fe200078ec0ff */
[----:B------:R-:W-:Y:S01]  /*3040*/  VIADD R8, R11, 0xfffffffc ;  /* 0xfffffffc0b087836 */ /* 0x000fe20000000000 */
[----:B------:R-:W-:Y:S01]  /*3050*/  MOV R6, RZ ;  /* 0x000000ff00067202 */ /* 0x000fe20000000f00 */
[----:B------:R-:W-:Y:S01]  /*3060*/  IMAD.MOV.U32 R5, RZ, RZ, RZ ;  /* 0x000000ffff057224 */ /* 0x000fe200078e00ff */
[----:B------:R-:W-:-:S03]  /*3070*/  IADD3 R7, PT, PT, -R7, RZ, RZ ;  /* 0x000000ff07077210 */ /* 0x000fc60007ffe1ff */
[----:B------:R-:W1:Y:S08]  /*3080*/  LDC.64 R16, c[0x0][0x398] ;  /* 0x0000e600ff107b82 */ /* 0x000e700000000a00 */
[----:B------:R-:W2:Y:S08]  /*3090*/  LDC.64 R18, c[0x0][0x390] ;  /* 0x0000e400ff127b82 */ /* 0x000eb00000000a00 */
[----:B------:R-:W3:Y:S02]  /*30a0*/  LDC.64 R22, c[0x0][0x398] ;  /* 0x0000e600ff167b82 */ /* 0x000ee40000000a00 */
.L_x_1556:
        /* <DEDUP_REMOVED lines=32> */
.L_x_1533:
[----:B------:R-:W-:Y:S01]  /*32b0*/  IMAD.MOV.U32 R26, RZ, RZ, R10 ;  /* 0x000000ffff1a7224 */ /* 0x000fe200078e000a */
[----:B------:R-:W-:Y:S01]  /*32c0*/  MOV R13, R15 ;  /* 0x0000000f000d7202 */ /* 0x000fe20000000f00 */
[----:B------:R-:W-:Y:S01]  /*32d0*/  IMAD.MOV.U32 R14, RZ, RZ, R20 ;  /* 0x000000ffff0e7224 */ /* 0x000fe200078e0014 */
[----:B------:R-:W-:Y:S02]  /*32e0*/  MOV R11, R21 ;  /* 0x00000015000b7202 */ /* 0x000fe40000000f00 */
[----:B------:R-:W-:-:S07]  /*32f0*/  MOV R12, 0x3310 ;  /* 0x00003310000c7802 */ /* 0x000fce0000000f00 */
[----:B-123--:R-:W-:Y:S05]  /*3300*/  CALL.REL.NOINC `($__internal_34_$__cuda_sm20_div_s64) ;  /* 0x0000003400807944 */ /* 0x00efea0003c00000 */
        /* <DEDUP_REMOVED lines=10> */
.L_x_1534:
[----:B------:R-:W-:Y:S05]  /*33b0*/  BSYNC.RECONVERGENT B1 ;  /* 0x0000000000017941 */ /* 0x000fea0003800200 */
.L_x_1532:
[----:B------:R-:W-:Y:S02]  /*33c0*/  VIADD R15, R8, 0x2 ;  /* 0x00000002080f7836 */ /* 0x000fe40000000000 */
[----:B---3--:R-:W-:-:S04]  /*33d0*/  IMAD.WIDE.U32 R10, R4, 0x8, R22 ;  /* 0x00000008040a7825 */ /* 0x008fc800078e0016 */
[----:B--2---:R-:W-:Y:S02]  /*33e0*/  IMAD.WIDE.U32 R38, R15, 0x8, R18 ;  /* 0x000000080f267825 */ /* 0x004fe400078e0012 */
        /* <DEDUP_REMOVED lines=35> */
.L_x_1536:
[----:B------:R-:W-:Y:S01]  /*3620*/  IMAD.MOV.U32 R26, RZ, RZ, R36 ;  /* 0x000000ffff1a7224 */ /* 0x000fe200078e0024 */
[----:B------:R-:W-:Y:S01]  /*3630*/  MOV R13, R37 ;  /* 0x00000025000d7202 */ /* 0x000fe20000000f00 */
[----:B------:R-:W-:Y:S01]  /*3640*/  IMAD.MOV.U32 R14, RZ, RZ, R38 ;  /* 0x000000ffff0e7224 */ /* 0x000fe200078e0026 */
[----:B------:R-:W-:Y:S02]  /*3650*/  MOV R11, R39 ;  /* 0x00000027000b7202 */ /* 0x000fe40000000f00 */
[----:B------:R-:W-:-:S07]  /*3660*/  MOV R12, 0x3680 ;  /* 0x00003680000c7802 */ /* 0x000fce0000000f00 */
[----:B-1----:R-:W-:Y:S05]  /*3670*/  CALL.REL.NOINC `($__internal_34_$__cuda_sm20_div_s64) ;  /* 0x0000003000a47944 */ /* 0x002fea0003c00000 */
        /* <DEDUP_REMOVED lines=11> */
.L_x_1537:
[----:B------:R-:W-:Y:S05]  /*3730*/  BSYNC.RECONVERGENT B1 ;  /* 0x0000000000017941 */ /* 0x000fea0003800200 */
.L_x_1535:
        /* <DEDUP_REMOVED lines=17> */
[----:B------:R-:W-:Y:S01]  /*3850*/  ISETP.NE.U32.AND P3, PT, R38, RZ, PT ;  /* 0x000000ff2600720c */ /* 0x000fe20003f65070 */
[----:B------:R-:W-:-:S04]  /*3860*/  IMAD.MOV.U32 R37, RZ, RZ, RZ ;  /* 0x000000ffff257224 */ /* 0x000fc800078e00ff */
        /* <DEDUP_REMOVED lines=19> */
.L_x_1539:
[----:B------:R-:W-:Y:S01]  /*39a0*/  MOV R26, R36 ;  /* 0x00000024001a7202 */ /* 0x000fe20000000f00 */
[----:B------:R-:W-:Y:S01]  /*39b0*/  IMAD.MOV.U32 R13, RZ, RZ, R37 ;  /* 0x000000ffff0d7224 */ /* 0x000fe200078e0025 */
[----:B------:R-:W-:Y:S01]  /*39c0*/  MOV R14, R38 ;  /* 0x00000026000e7202 */ /* 0x000fe20000000f00 */
[----:B------:R-:W-:Y:S01]  /*39d0*/  IMAD.MOV.U32 R11, RZ, RZ, R39 ;  /* 0x000000ffff0b7224 */ /* 0x000fe200078e0027 */
[----:B------:R-:W-:-:S07]  /*39e0*/  MOV R12, 0x3a00 ;  /* 0x00003a00000c7802 */ /* 0x000fce0000000f00 */
[----:B-1----:R-:W-:Y:S05]  /*39f0*/  CALL.REL.NOINC `($__internal_34_$__cuda_sm20_div_s64) ;  /* 0x0000002c00c47944 */ /* 0x002fea0003c00000 */
        /* <DEDUP_REMOVED lines=11> */
.L_x_1540:
[----:B------:R-:W-:Y:S05]  /*3ab0*/  BSYNC.RECONVERGENT B1 ;  /* 0x0000000000017941 */ /* 0x000fea0003800200 */
.L_x_1538:
        /* <DEDUP_REMOVED lines=37> */
.L_x_1542:
        /* <DEDUP_REMOVED lines=17> */
.L_x_1543:
[----:B------:R-:W-:Y:S05]  /*3e20*/  BSYNC.RECONVERGENT B1 ;  /* 0x0000000000017941 */ /* 0x000fea0003800200 */
.L_x_1541:
        /* <DEDUP_REMOVED lines=38> */
.L_x_1545:
        /* <DEDUP_REMOVED lines=17> */
.L_x_1546:
[----:B------:R-:W-:Y:S05]  /*41a0*/  BSYNC.RECONVERGENT B1 ;  /* 0x0000000000017941 */ /* 0x000fea0003800200 */
.L_x_1544:
        /* <DEDUP_REMOVED lines=38> */
.L_x_1548:
        /* <DEDUP_REMOVED lines=17> */
.L_x_1549:
[----:B------:R-:W-:Y:S05]  /*4520*/  BSYNC.RECONVERGENT B1 ;  /* 0x0000000000017941 */ /* 0x000fea0003800200 */
.L_x_1547:
        /* <DEDUP_REMOVED lines=37> */
.L_x_1551:
        /* <DEDUP_REMOVED lines=17> */
.L_x_1552:
[----:B------:R-:W-:Y:S05]  /*4890*/  BSYNC.RECONVERGENT B1 ;  /* 0x0000000000017941 */ /* 0x000fea0003800200 */
.L_x_1550:
        /* <DEDUP_REMOVED lines=36> */
.L_x_1554:
        /* <DEDUP_REMOVED lines=17> */
.L_x_1555:
[----:B------:R-:W-:Y:S05]  /*4bf0*/  BSYNC.RECONVERGENT B1 ;  /* 0x0000000000017941 */ /* 0x000fea0003800200 */
.L_x_1553:
[----:B-1----:R-:W-:-:S06]  /*4c00*/  IMAD.WIDE.U32 R12, R21, 0x8, R16 ;  /* 0x00000008150c7825 */ /* 0x002fcc00078e0010 */
[----:B------:R-:W2:Y:S01]  /*4c10*/  LDG.E.64 R12, desc[UR8][R12.64] ;  /* 0x000000080c0c7981 */ /* 0x000ea2000c1e1b00 */
[----:B------:R-:W-:Y:S01]  /*4c20*/  MOV R4, R40 ;  /* 0x0000002800047202 */ /* 0x000fe20000000f00 */
[----:B------:R-:W-:Y:S02]  /*4c30*/  VIADD R8, R8, 0xfffffff8 ;  /* 0xfffffff808087836 */ /* 0x000fe40000000000 */
[-C--:B--2---:R-:W-:Y:S02]  /*4c40*/  IMAD R6, R13, R37.reuse, RZ ;  /* 0x000000250d067224 */ /* 0x084fe400078e02ff */
[----:B------:R-:W-:-:S04]  /*4c50*/  IMAD.WIDE.U32 R4, R12, R37, R4 ;  /* 0x000000250c047225 */ /* 0x000fc800078e0004 */
[----:B------:R-:W-:Y:S01]  /*4c60*/  IMAD R11, R12, R11, R6 ;  /* 0x0000000b0c0b7224 */ /* 0x000fe200078e0206 */
[----:B------:R-:W-:-:S04]  /*4c70*/  MOV R6, R4 ;  /* 0x0000000400067202 */ /* 0x000fc80000000f00 */
[----:B------:R-:W-:Y:S01]  /*4c80*/  IADD3 R5, PT, PT, R5, R11, RZ ;  /* 0x0000000b05057210 */ /* 0x000fe20007ffe0ff */
[----:B------:R-:W-:Y:S06]  /*4c90*/  @P2 BRA `(.L_x_1556) ;  /* 0xffffffe400042947 */ /* 0x000fec000383ffff */
[----:B------:R-:W-:-:S07]  /*4ca0*/  VIADD R8, R8, 0x3 ;  /* 0x0000000308087836 */ /* 0x000fce0000000000 */
.L_x_1531:
        /* <DEDUP_REMOVED lines=36> */
.L_x_1559:
[----:B------:R-:W-:Y:S01]  /*4ef0*/  MOV R26, R10 ;  /* 0x0000000a001a7202 */ /* 0x000fe20000000f00 */
[----:B------:R-:W-:Y:S01]  /*4f00*/  IMAD.MOV.U32 R13, RZ, RZ, R15 ;  /* 0x000000ffff0d7224 */ /* 0x000fe200078e000f */
[----:B------:R-:W-:Y:S02]  /*4f10*/  MOV R14, R16 ;  /* 0x00000010000e7202 */ /* 0x000fe40000000f00 */
[----:B------:R-:W-:Y:S02]  /*4f20*/  MOV R11, R17 ;  /* 0x00000011000b7202 */ /* 0x000fe40000000f00 */
[----:B------:R-:W-:-:S07]  /*4f30*/  MOV R12, 0x4f50 ;  /* 0x00004f50000c7802 */ /* 0x000fce0000000f00 */
[----:B------:R-:W-:Y:S05]  /*4f40*/  CALL.REL.NOINC `($__internal_34_$__cuda_sm20_div_s64) ;  /* 0x0000001800707944 */ /* 0x000fea0003c00000 */
        /* <DEDUP_REMOVED lines=10> */
.L_x_1560:
[----:B------:R-:W-:Y:S05]  /*4ff0*/  BSYNC.RECONVERGENT B1 ;  /* 0x0000000000017941 */ /* 0x000fea0003800200 */
.L_x_1558:
        /* <DEDUP_REMOVED lines=41> */
.L_x_1562:
        /* <DEDUP_REMOVED lines=9> */
[----:B------:R-:W-:-:S03]  /*5320*/  IADD3.X R5, PT, PT, RZ, ~R25, RZ, P0, !PT ;  /* 0x80000019ff057210 */ /* 0x000fc600007fe4ff */
[----:B------:R-:W-:-:S04]  /*5330*/  IMAD.WIDE.U32 R10, R18, R9, R10 ;  /* 0x00000009120a7225 */ /* 0x000fc800078e000a */
[----:B------:R-:W-:Y:S02]  /*5340*/  IMAD R5, R5, R18, RZ ;  /* 0x0000001205057224 */ /* 0x000fe400078e02ff */
[----:B------:R-:W-:Y:S02]  /*5350*/  IMAD.MOV.U32 R18, RZ, RZ, R24 ;  /* 0x000000ffff127224 */ /* 0x000fe400078e0018 */
[----:B------:R-:W-:Y:S01]  /*5360*/  IMAD R5, R19, R9, R5 ;  /* 0x0000000913057224 */ /* 0x000fe200078e0205 */
[----:B------:R-:W-:Y:S02]  /*5370*/  MOV R9, R10 ;  /* 0x0000000a00097202 */ /* 0x000fe40000000f00 */
[----:B------:R-:W-:Y:S02]  /*5380*/  MOV R19, R25 ;  /* 0x0000001900137202 */ /* 0x000fe40000000f00 */
[----:B------:R-:W-:-:S07]  /*5390*/  IADD3 R5, PT, PT, R11, R5, RZ ;  /* 0x000000050b057210 */ /* 0x000fce0007ffe0ff */
.L_x_1563:
[----:B------:R-:W-:Y:S05]  /*53a0*/  BSYNC.RECONVERGENT B1 ;  /* 0x0000000000017941 */ /* 0x000fea0003800200 */
.L_x_1561:
        /* <DEDUP_REMOVED lines=40> */
.L_x_1565:
[----:B------:R-:W-:Y:S01]  /*5630*/  MOV R26, R18 ;  /* 0x00000012001a7202 */ /* 0x000fe20000000f00 */
[----:B------:R-:W-:Y:S01]  /*5640*/  IMAD.MOV.U32 R14, RZ, RZ, R20 ;  /* 0x000000ffff0e7224 */ /* 0x000fe200078e0014 */
[----:B------:R-:W-:Y:S02]  /*5650*/  MOV R13, R19 ;  /* 0x00000013000d7202 */ /* 0x000fe40000000f00 */
[----:B------:R-:W-:Y:S02]  /*5660*/  MOV R11, R21 ;  /* 0x00000015000b7202 */ /* 0x000fe40000000f00 */
[----:B------:R-:W-:-:S07]  /*5670*/  MOV R12, 0x5690 ;  /* 0x00005690000c7802 */ /* 0x000fce0000000f00 */
[----:B------:R-:W-:Y:S05]  /*5680*/  CALL.REL.NOINC `($__internal_34_$__cuda_sm20_div_s64) ;  /* 0x0000001000a07944 */ /* 0x000fea0003c00000 */
[-C--:B------:R-:W-:Y:S01]  /*5690*/  IADD3 R9, P0, PT, RZ, -R24.reuse, RZ ;  /* 0x80000018ff097210 */ /* 0x080fe20007f1e0ff */
[----:B------:R-:W-:Y:S01]  /*56a0*/  IMAD.MOV.U32 R10, RZ, RZ, R18 ;  /* 0x000000ffff0a7224 */ /* 0x000fe200078e0012 */
[----:B------:R-:W-:Y:S02]  /*56b0*/  MOV R11, R19 ;  /* 0x00000013000b7202 */ /* 0x000fe40000000f00 */
[----:B------:R-:W-:Y:S02]  /*56c0*/  IADD3.X R5, PT, PT, RZ, ~R25, RZ, P0, !PT ;  /* 0x80000019ff057210 */ /* 0x000fe400007fe4ff */
[----:B------:R-:W-:Y:S01]  /*56d0*/  MOV R18, R24 ;  /* 0x0000001800127202 */ /* 0x000fe20000000f00 */
[----:B------:R-:W-:Y:S01]  /*56e0*/  IMAD.WIDE.U32 R10, R20, R9, R10 ;  /* 0x00000009140a7225 */ /* 0x000fe200078e000a */
[----:B------:R-:W-:-:S03]  /*56f0*/  MOV R19, R25 ;  /* 0x0000001900137202 */ /* 0x000fc60000000f00 */
[----:B------:R-:W-:Y:S01]  /*5700*/  IMAD R5, R5, R20, RZ ;  /* 0x0000001405057224 */ /* 0x000fe200078e02ff */
[----:B------:R-:W-:-:S03]  /*5710*/  MOV R13, R10 ;  /* 0x0000000a000d7202 */ /* 0x000fc60000000f00 */
[----:B------:R-:W-:-:S04]  /*5720*/  IMAD R5, R21, R9, R5 ;  /* 0x0000000915057224 */ /* 0x000fc800078e0205 */
[----:B------:R-:W-:-:S07]  /*5730*/  IMAD.IADD R9, R11, 0x1, R5 ;  /* 0x000000010b097824 */ /* 0x000fce00078e0205 */
.L_x_1566:
[----:B------:R-:W-:Y:S05]  /*5740*/  BSYNC.RECONVERGENT B1 ;  /* 0x0000000000017941 */ /* 0x000fea0003800200 */
.L_x_1564:
        /* <DEDUP_REMOVED lines=39> */
.L_x_1568:
        /* <DEDUP_REMOVED lines=13> */
[----:B------:R-:W-:Y:S02]  /*5a90*/  IMAD R9, R9, R20, RZ ;  /* 0x0000001409097224 */ /* 0x000fe400078e02ff */
[----:B------:R-:W-:Y:S02]  /*5aa0*/  IMAD.MOV.U32 R19, RZ, RZ, R12 ;  /* 0x000000ffff137224 */ /* 0x000fe400078e000c */
[----:B------:R-:W-:-:S05]  /*5ab0*/  IMAD R9, R21, R11, R9 ;  /* 0x0000000b15097224 */ /* 0x000fca00078e0209 */
[----:B------:R-:W-:-:S07]  /*5ac0*/  IADD3 R9, PT, PT, R13, R9, RZ ;  /* 0x000000090d097210 */ /* 0x000fce0007ffe0ff */
.L_x_1569:
[----:B------:R-:W-:Y:S05]  /*5ad0*/  BSYNC.RECONVERGENT B1 ;  /* 0x0000000000017941 */ /* 0x000fea0003800200 */
.L_x_1567:
        /* <DEDUP_REMOVED lines=9> */
.L_x_1557:
        /* <DEDUP_REMOVED lines=34> */
.L_x_1572:
[----:B------:R-:W-:Y:S01]  /*5d90*/  MOV R26, R10 ;  /* 0x0000000a001a7202 */ /* 0x000fe20000000f00 */
[----:B------:R-:W-:Y:S01]  /*5da0*/  IMAD.MOV.U32 R14, RZ, RZ, R16 ;  /* 0x000000ffff0e7224 */ /* 0x000fe200078e0010 */
[----:B------:R-:W-:Y:S02]  /*5db0*/  MOV R13, R15 ;  /* 0x0000000f000d7202 */ /* 0x000fe40000000f00 */
[----:B------:R-:W-:Y:S02]  /*5dc0*/  MOV R11, R17 ;  /* 0x00000011000b7202 */ /* 0x000fe40000000f00 */
[----:B------:R-:W-:-:S07]  /*5dd0*/  MOV R12, 0x5df0 ;  /* 0x00005df0000c7802 */ /* 0x000fce0000000f00 */
[----:B------:R-:W-:Y:S05]  /*5de0*/  CALL.REL.NOINC `($__internal_34_$__cuda_sm20_div_s64) ;  /* 0x0000000800c87944 */ /* 0x000fea0003c00000 */
[----:B------:R-:W-:Y:S01]  /*5df0*/  IADD3 R9, P0, PT, RZ, -R24, RZ ;  /* 0x80000018ff097210 */ /* 0x000fe20007f1e0ff */
[----:B------:R-:W-:Y:S01]  /*5e00*/  IMAD.MOV.U32 R11, RZ, RZ, R15 ;  /* 0x000000ffff0b7224 */ /* 0x000fe200078e000f */
[-C--:B------:R-:W-:Y:S01]  /*5e10*/  MOV R19, R25.reuse ;  /* 0x0000001900137202 */ /* 0x080fe20000000f00 */
[----:B------:R-:W-:Y:S01]  /*5e20*/  IMAD.MOV.U32 R18, RZ, RZ, R24 ;  /* 0x000000ffff127224 */ /* 0x000fe200078e0018 */
[----:B------:R-:W-:Y:S01]  /*5e30*/  IADD3.X R7, PT, PT, RZ, ~R25, RZ, P0, !PT ;  /* 0x80000019ff077210 */ /* 0x000fe200007fe4ff */
[----:B------:R-:W-:-:S04]  /*5e40*/  IMAD.WIDE.U32 R10, R16, R9, R10 ;  /* 0x00000009100a7225 */ /* 0x000fc800078e000a */
[----:B------:R-:W-:Y:S01]  /*5e50*/  IMAD R7, R7, R16, RZ ;  /* 0x0000001007077224 */ /* 0x000fe200078e02ff */
[----:B------:R-:W-:-:S03]  /*5e60*/  MOV R13, R10 ;  /* 0x0000000a000d7202 */ /* 0x000fc60000000f00 */
[----:B------:R-:W-:-:S05]  /*5e70*/  IMAD R7, R17, R9, R7 ;  /* 0x0000000911077224 */ /* 0x000fca00078e0207 */
[----:B------:R-:W-:-:S07]  /*5e80*/  IADD3 R15, PT, PT, R11, R7, RZ ;  /* 0x000000070b0f7210 */ /* 0x000fce0007ffe0ff */
.L_x_1573:
[----:B------:R-:W-:Y:S05]  /*5e90*/  BSYNC.RECONVERGENT B1 ;  /* 0x0000000000017941 */ /* 0x000fea0003800200 */
.L_x_1571:
        /* <DEDUP_REMOVED lines=39> */
.L_x_1575:
        /* <DEDUP_REMOVED lines=17> */
.L_x_1576:
[----:B------:R-:W-:Y:S05]  /*6220*/  BSYNC.RECONVERGENT B1 ;  /* 0x0000000000017941 */ /* 0x000fea0003800200 */
.L_x_1574:
[----:B------:R-:W0:Y:S02]  /*6230*/  LDC.64 R12, c[0x0][0x398] ;  /* 0x0000e600ff0c7b82 */ /* 0x000e240000000a00 */
[----:B0-----:R-:W-:-:S06]  /*6240*/  IMAD.WIDE.U32 R12, R4, 0x8, R12 ;  /* 0x00000008040c7825 */ /* 0x001fcc00078e000c */
[----:B------:R-:W2:Y:S01]  /*6250*/  LDG.E.64 R12, desc[UR8][R12.64] ;  /* 0x000000080c0c7981 */ /* 0x000ea2000c1e1b00 */
[----:B------:R-:W-:Y:S01]  /*6260*/  MOV R4, R6 ;  /* 0x0000000600047202 */ /* 0x000fe20000000f00 */
[----:B------:R-:W-:Y:S02]  /*6270*/  VIADD R8, R8, 0xfffffffe ;  /* 0xfffffffe08087836 */ /* 0x000fe40000000000 */
[-C--:B--2---:R-:W-:Y:S02]  /*6280*/  IMAD R11, R13, R17.reuse, RZ ;  /* 0x000000110d0b7224 */ /* 0x084fe400078e02ff */
[----:B------:R-:W-:-:S04]  /*6290*/  IMAD.WIDE.U32 R6, R12, R17, R4 ;  /* 0x000000110c067225 */ /* 0x000fc800078e0004 */
[----:B------:R-:W-:-:S05]  /*62a0*/  IMAD R9, R12, R9, R11 ;  /* 0x000000090c097224 */ /* 0x000fca00078e020b */
[----:B------:R-:W-:-:S07]  /*62b0*/  IADD3 R5, PT, PT, R7, R9, RZ ;  /* 0x0000000907057210 */ /* 0x000fce0007ffe0ff */
.L_x_1570:
        /* <DEDUP_REMOVED lines=30> */
.L_x_1578:
[----:B------:R-:W-:Y:S01]  /*64a0*/  IMAD.MOV.U32 R24, RZ, RZ, R18 ;  /* 0x000000ffff187224 */ /* 0x000fe200078e0012 */
[----:B------:R-:W-:Y:S02]  /*64b0*/  MOV R18, R10 ;  /* 0x0000000a00127202 */ /* 0x000fe40000000f00 */
[----:B------:R-:W-:Y:S02]  /*64c0*/  MOV R21, R15 ;  /* 0x0000000f00157202 */ /* 0x000fe40000000f00 */
[----:B------:R-:W-:-:S07]  /*64d0*/  MOV R26, 0x64f0 ;  /* 0x000064f0001a7802 */ /* 0x000fce0000000f00 */
[----:B------:R-:W-:Y:S05]  /*64e0*/  CALL.REL.NOINC `($__internal_35_$__cuda_sm20_rem_s64) ;  /* 0x0000000800547944 */ /* 0x000fea0003c00000 */
.L_x_1579:
[----:B------:R-:W-:Y:S05]  /*64f0*/  BSYNC.RECONVERGENT B1 ;  /* 0x0000000000017941 */ /* 0x000fea0003800200 */
.L_x_1577:
[----:B------:R-:W0:Y:S02]  /*6500*/  LDC.64 R12, c[0x0][0x398] ;  /* 0x0000e600ff0c7b82 */ /* 0x000e240000000a00 */
[----:B0-----:R-:W-:-:S06]  /*6510*/  IMAD.WIDE.U32 R8, R8, 0x8, R12 ;  /* 0x0000000808087825 */ /* 0x001fcc00078e000c */
[----:B------:R-:W2:Y:S01]  /*6520*/  LDG.E.64 R8, desc[UR8][R8.64] ;  /* 0x0000000808087981 */ /* 0x000ea2000c1e1b00 */
[----:B------:R-:W-:Y:S02]  /*6530*/  IMAD.MOV.U32 R7, RZ, RZ, R5 ;  /* 0x000000ffff077224 */ /* 0x000fe400078e0005 */
[-C--:B--2---:R-:W-:Y:S02]  /*6540*/  IMAD R13, R9, R10.reuse, RZ ;  /* 0x0000000a090d7224 */ /* 0x084fe400078e02ff */
[----:B------:R-:W-:-:S04]  /*6550*/  IMAD.WIDE.U32 R6, R8, R10, R6 ;  /* 0x0000000a08067225 */ /* 0x000fc800078e0006 */
[----:B------:R-:W-:-:S05]  /*6560*/  IMAD R13, R8, R11, R13 ;  /* 0x0000000b080d7224 */ /* 0x000fca00078e020d */
[----:B------:R-:W-:-:S07]  /*6570*/  IADD3 R5, PT, PT, R7, R13, RZ ;  /* 0x0000000d07057210 */ /* 0x000fce0007ffe0ff */
.L_x_1530:
[----:B------:R-:W0:Y:S02]  /*6580*/  LDCU.64 UR6, c[0x0][0x388] ;  /* 0x00007100ff0677ac */ /* 0x000e240008000a00 */
[----:B0-----:R-:W-:-:S04]  /*6590*/  LEA R4, P0, R6, UR6, 0x1 ;  /* 0x0000000606047c11 */ /* 0x001fc8000f8008ff */
[----:B------:R-:W-:-:S05]  /*65a0*/  LEA.HI.X R5, R6, UR7, R5, 0x1, P0 ;  /* 0x0000000706057c11 */ /* 0x000fca00080f0c05 */
[----:B------:R-:W2:Y:S04]  /*65b0*/  LDG.E.U16 R4, desc[UR8][R4.64] ;  /* 0x0000000804047981 */ /* 0x000ea8000c1e1500 */
[----:B--2---:R1:W-:Y:S02]  /*65c0*/  STS.U16 [R3], R4 ;  /* 0x0000000403007388 */ /* 0x0043e40000000400 */
.L_x_1529:
[----:B------:R-:W-:Y:S05]  /*65d0*/  BSYNC.RECONVERGENT B0 ;  /* 0x0000000000007941 */ /* 0x000fea0003800200 */
.L_x_1481:
[----:B------:R-:W-:Y:S01]  /*65e0*/  BAR.SYNC.DEFER_BLOCKING 0x0 ;  /* 0x0000000000007b1d */ /* 0x000fe20000010000 */
[----:B------:R-:W-:Y:S01]  /*65f0*/  UISETP.GE.U32.AND UP0, UPT, UR5, 0x42, UPT ;  /* 0x000000420500788c */ /* 0x000fe2000bf06070 */
[----:B------:R-:W-:-:S08]  /*6600*/  ISETP.GT.U32.AND P1, PT, R2, 0x1f, PT ;  /* 0x0000001f0200780c */ /* 0x000fd00003f24070 */
[----:B------:R-:W-:Y:S05]  /*6610*/  BRA.U !UP0, `(.L_x_1580) ;  /* 0x0000000108307547 */ /* 0x000fea000b800000 */
.L_x_1581:
[----:B------:R-:W-:-:S06]  /*6620*/  USHF.R.U32.HI UR4, URZ, 0x1, UR5 ;  /* 0x00000001ff047899 */ /* 0x000fcc0008011605 */
[----:B------:R-:W-:-:S13]  /*6630*/  ISETP.GE.U32.AND P0, PT, R2, UR4, PT ;  /* 0x0000000402007c0c */ /* 0x000fda000bf06070 */
[----:B------:R-:W-:Y:S01]  /*6640*/  VOTEU.ALL UP0, P0 ;  /* 0x0000000000ff7886 */ /* 0x000fe20000000000 */
[----:B012---:R-:W-:Y:S04]  /*6650*/  @!P0 LDS.U16 R4, [R3] ;  /* 0x0000000003048984 */ /* 0x007fe80000000400 */
[----:B------:R-:W-:Y:S02]  /*6660*/  @!UP0 ULOP3.LUT UR6, UR5, 0x7fe, URZ, 0xc0, !UPT ;  /* 0x000007fe05068892 */ /* 0x000fe4000f8ec0ff */
[----:B------:R-:W-:-:S03]  /*6670*/  UISETP.GT.U32.AND UP0, UPT, UR5, 0x83, UPT ;  /* 0x000000830500788c */ /* 0x000fc6000bf04070 */
[----:B------:R-:W-:-:S04]  /*6680*/  UMOV UR5, UR4 ;  /* 0x0000000400057c82 */ /* 0x000fc80008000000 */
[----:B------:R-:W0:Y:S02]  /*6690*/  @!P0 LDS.U16 R5, [R3+UR6] ;  /* 0x0000000603058984 */ /* 0x000e240008000400 */
[----:B0-----:R-:W-:-:S05]  /*66a0*/  @!P0 IADD3 R4, PT, PT, R4, R5, RZ ;  /* 0x0000000504048210 */ /* 0x001fca0007ffe0ff */
[----:B------:R2:W-:Y:S01]  /*66b0*/  @!P0 STS.U16 [R3], R4 ;  /* 0x0000000403008388 */ /* 0x0005e20000000400 */
[----:B------:R-:W-:Y:S06]  /*66c0*/  BAR.SYNC.DEFER_BLOCKING 0x0 ;  /* 0x0000000000007b1d */ /* 0x000fec0000010000 */
[----:B------:R-:W-:Y:S05]  /*66d0*/  BRA.U UP0, `(.L_x_1581) ;  /* 0xfffffffd00d07547 */ /* 0x000fea000b83ffff */
.L_x_1580:
[----:B------:R-:W-:Y:S05]  /*66e0*/  @P1 EXIT ;  /* 0x000000000000194d */ /* 0x000fea0003800000 */
[----:B012---:R-:W-:Y:S01]  /*66f0*/  LDS.U16 R4, [R3] ;  /* 0x0000000003047984 */ /* 0x007fe20000000400 */
[----:B------:R-:W-:-:S03]  /*6700*/  ISETP.NE.AND P0, PT, R2, RZ, PT ;  /* 0x000000ff0200720c */ /* 0x000fc60003f05270 */
[----:B------:R-:W0:Y:S02]  /*6710*/  LDS.U16 R5, [R3+0x40] ;  /* 0x0000400003057984 */ /* 0x000e240000000400 */
        /* <DEDUP_REMOVED lines=31> */
        .weak           $__internal_34_$__cuda_sm20_div_s64
        .type           $__internal_34_$__cuda_sm20_div_s64,@function
        .size           $__internal_34_$__cuda_sm20_div_s64,($__internal_35_$__cuda_sm20_rem_s64 - $__internal_34_$__cuda_sm20_div_s64)
$__internal_34_$__cuda_sm20_div_s64:
        /* <DEDUP_REMOVED lines=82> */
[----:B------:R-:W-:Y:S06]  /*6e30*/  RET.REL.NODEC R12 `(uncontiguous_reduce_u16) ;  /* 0xffffff900c707950 */ /* 0x000fec0003c3ffff */
        .weak           $__internal_35_$__cuda_sm20_rem_s64
        .type           $__internal_35_$__cuda_sm20_rem_s64,@function
        .size           $__internal_35_$__cuda_sm20_rem_s64,(.L_x_3212 - $__internal_35_$__cuda_sm20_rem_s64)
$__internal_35_$__cuda_sm20_rem_s64:
        /* <DEDUP_REMOVED lines=76> */
[----:B------:R-:W-:Y:S06]  /*7300*/  RET.REL.NODEC R26 `(uncontiguous_reduce_u16) ;  /* 0xffffff8c1a3c7950 */ /* 0x000fec0003c3ffff */
.L_x_1582:
        /* <DEDUP_REMOVED lines=15> */
.L_x_3212:


//--------------------- .text.contiguous_reduce_u16 --------------------------
	.section	.text.contiguous_reduce_u16,"ax",@progbits
	.align	128
        .global         contiguous_reduce_u16
        .type           contiguous_reduce_u16,@function
        .size           contiguous_reduce_u16,(.L_x_3284 - contiguous_reduce_u16)
        .other          contiguous_reduce_u16,@"STO_CUDA_ENTRY STV_DEFAULT"
contiguous_reduce_u16:
.text.contiguous_reduce_u16:
        /* <DEDUP_REMOVED lines=16> */
[----:B---3--:R-:W2:Y:S04]  /*0100*/  @!P0 LDG.E.U16 R7, desc[UR8][R6.64] ;  /* 0x0000000806078981 */ /* 0x008ea8000c1e1500 */
[----:B------:R-:W2:Y:S01]  /*0110*/  @!P0 LDG.E.U16 R4, desc[UR8][R4.64] ;  /* 0x0000000804048981 */ /* 0x000ea2000c1e1500 */
[----:B------:R-:W0:Y:S01]  /*0120*/  S2UR UR6, SR_CgaCtaId ;  /* 0x00000000000679c3 */ /* 0x000e220000008800 */
[----:B------:R-:W-:Y:S02]  /*0130*/  UMOV UR4, 0x400 ;  /* 0x0000040000047882 */ /* 0x000fe40000000000 */
[----:B0-----:R-:W-:-:S06]  /*0140*/  ULEA UR4, UR6, UR4, 0x18 ;  /* 0x0000000406047291 */ /* 0x001fcc000f8ec0ff */
[----:B------:R-:W-:-:S05]  /*0150*/  LEA R3, R2, UR4, 0x1 ;  /* 0x0000000402037c11 */ /* 0x000fca000f8e08ff */
[----:B------:R0:W-:Y:S01]  /*0160*/  STS.U16 [R3], RZ ;  /* 0x000000ff03007388 */ /* 0x0001e20000000400 */
[----:B------:R-:W-:Y:S01]  /*0170*/  BSSY.RECONVERGENT B0, `(.L_x_1583) ;  /* 0x000000d000007945 */ /* 0x000fe20003800200 */
[----:B------:R-:W-:Y:S01]  /*0180*/  ISETP.GT.U32.AND P1, PT, R2, 0x1f, PT ;  /* 0x0000001f0200780c */ /* 0x000fe20003f24070 */
[----:B--2---:R-:W-:-:S05]  /*0190*/  @!P0 IMAD.IADD R8, R4, 0x1, R7 ;  /* 0x0000000104088824 */ /* 0x004fca00078e0207 */
[----:B------:R0:W-:Y:S01]  /*01a0*/  @!P0 STS.U16 [R3], R8 ;  /* 0x0000000803008388 */ /* 0x0001e20000000400 */
[----:B------:R-:W-:Y:S06]  /*01b0*/  @!P0 BRA `(.L_x_1584) ;  /* 0x0000000000208947 */ /* 0x000fec0003800000 */
[----:B------:R-:W-:-:S04]  /*01c0*/  ISETP.GE.U32.AND P0, PT, R9, UR10, PT ;  /* 0x0000000a09007c0c */ /* 0x000fc8000bf06070 */
[----:B------:R-:W-:-:S13]  /*01d0*/  ISETP.GE.U32.AND.EX P0, PT, RZ, UR11, PT, P0 ;  /* 0x0000000bff007c0c */ /* 0x000fda000bf06100 */
[----:B------:R-:W-:Y:S05]  /*01e0*/  @P0 BRA `(.L_x_1584) ;  /* 0x0000000000140947 */ /* 0x000fea0003800000 */
[----:B------:R-:W1:Y:S02]  /*01f0*/  LDCU.64 UR6, c[0x0][0x388] ;  /* 0x00007100ff0677ac */ /* 0x000e640008000a00 */
[----:B-1----:R-:W-:-:S04]  /*0200*/  LEA R4, P0, R9, UR6, 0x1 ;  /* 0x0000000609047c11 */ /* 0x002fc8000f8008ff */
[----:B------:R-:W-:-:S05]  /*0210*/  LEA.HI.X R5, R9, UR7, RZ, 0x1, P0 ;  /* 0x0000000709057c11 */ /* 0x000fca00080f0cff */
[----:B------:R-:W2:Y:S04]  /*0220*/  LDG.E.U16 R4, desc[UR8][R4.64] ;  /* 0x0000000804047981 */ /* 0x000ea8000c1e1500 */
[----:B--2---:R1:W-:Y:S02]  /*0230*/  STS.U16 [R3], R4 ;  /* 0x0000000403007388 */ /* 0x0043e40000000400 */
.L_x_1584:
[----:B------:R-:W-:Y:S05]  /*0240*/  BSYNC.RECONVERGENT B0 ;  /* 0x0000000000007941 */ /* 0x000fea0003800200 */
.L_x_1583:
[----:B------:R-:W-:Y:S01]  /*0250*/  BAR.SYNC.DEFER_BLOCKING 0x0 ;  /* 0x0000000000007b1d */ /* 0x000fe20000010000 */
[----:B------:R-:W-:-:S09]  /*0260*/  UISETP.GE.U32.AND UP0, UPT, UR5, 0x42, UPT ;  /* 0x000000420500788c */ /* 0x000fd2000bf06070 */
[----:B------:R-:W-:Y:S05]  /*0270*/  BRA.U !UP0, `(.L_x_1585) ;  /* 0x0000000108307547 */ /* 0x000fea000b800000 */
.L_x_1586:
[----:B------:R-:W-:-:S06]  /*0280*/  USHF.R.U32.HI UR4, URZ, 0x1, UR5 ;  /* 0x00000001ff047899 */ /* 0x000fcc0008011605 */
[----:B------:R-:W-:-:S13]  /*0290*/  ISETP.GE.U32.AND P0, PT, R2, UR4, PT ;  /* 0x0000000402007c0c */ /* 0x000fda000bf06070 */
[----:B------:R-:W-:Y:S01]  /*02a0*/  VOTEU.ALL UP0, P0 ;  /* 0x0000000000ff7886 */ /* 0x000fe20000000000 */
[----:B-12---:R-:W-:Y:S04]  /*02b0*/  @!P0 LDS.U16 R4, [R3] ;  /* 0x0000000003048984 */ /* 0x006fe80000000400 */
[----:B------:R-:W-:Y:S02]  /*02c0*/  @!UP0 ULOP3.LUT UR6, UR5, 0x7fe, URZ, 0xc0, !UPT ;  /* 0x000007fe05068892 */ /* 0x000fe4000f8ec0ff */
[----:B------:R-:W-:-:S03]  /*02d0*/  UISETP.GT.U32.AND UP0, UPT, UR5, 0x83, UPT ;  /* 0x000000830500788c */ /* 0x000fc6000bf04070 */
[----:B------:R-:W-:-:S04]  /*02e0*/  UMOV UR5, UR4 ;  /* 0x0000000400057c82 */ /* 0x000fc80008000000 */
[----:B------:R-:W1:Y:S02]  /*02f0*/  @!P0 LDS.U16 R5, [R3+UR6] ;  /* 0x0000000603058984 */ /* 0x000e640008000400 */
[----:B-1----:R-:W-:-:S05]  /*0300*/  @!P0 IMAD.IADD R4, R4, 0x1, R5 ;  /* 0x0000000104048824 */ /* 0x002fca00078e0205 */
[----:B------:R2:W-:Y:S01]  /*0310*/  @!P0 STS.U16 [R3], R4 ;  /* 0x0000000403008388 */ /* 0x0005e20000000400 */
[----:B------:R-:W-:Y:S06]  /*0320*/  BAR.SYNC.DEFER_BLOCKING 0x0 ;  /* 0x0000000000007b1d */ /* 0x000fec0000010000 */
[----:B------:R-:W-:Y:S05]  /*0330*/  BRA.U UP0, `(.L_x_1586) ;  /* 0xfffffffd00d07547 */ /* 0x000fea000b83ffff */
.L_x_1585:
[----:B------:R-:W-:Y:S05]  /*0340*/  @P1 EXIT ;  /* 0x000000000000194d */ /* 0x000fea0003800000 */
[----:B-12---:R-:W-:Y:S01]  /*0350*/  LDS.U16 R4, [R3] ;  /* 0x0000000003047984 */ /* 0x006fe20000000400 */
[----:B------:R-:W-:-:S03]  /*0360*/  ISETP.NE.AND P0, PT, R2, RZ, PT ;  /* 0x000000ff0200720c */ /* 0x000fc60003f05270 */
[----:B------:R-:W1:Y:S02]  /*0370*/  LDS.U16 R5, [R3+0x40] ;  /* 0x0000400003057984 */ /* 0x000e640000000400 */
[----:B-1----:R-:W-:-:S05]  /*0380*/  IMAD.IADD R4, R4, 0x1, R5 ;  /* 0x0000000104047824 */ /* 0x002fca00078e0205 */
[----:B------:R-:W-:Y:S04]  /*0390*/  STS.U16 [R3], R4 ;  /* 0x0000000403007388 */ /* 0x000fe80000000400 */
[----:B------:R-:W-:Y:S04]  /*03a0*/  LDS.U16 R5, [R3] ;  /* 0x0000000003057984 */ /* 0x000fe80000000400 */
[----:B------:R-:W1:Y:S02]  /*03b0*/  LDS.U16 R6, [R3+0x20] ;  /* 0x0000200003067984 */ /* 0x000e640000000400 */
[----:B-1----:R-:W-:-:S05]  /*03c0*/  IADD3 R6, PT, PT, R5, R6, RZ ;  /* 0x0000000605067210 */ /* 0x002fca0007ffe0ff */
[----:B------:R-:W-:Y:S04]  /*03d0*/  STS.U16 [R3], R6 ;  /* 0x0000000603007388 */ /* 0x000fe80000000400 */
[----:B------:R-:W-:Y:S04]  /*03e0*/  LDS.U16 R5, [R3] ;  /* 0x0000000003057984 */ /* 0x000fe80000000400 */
[----:B0-----:R-:W0:Y:S02]  /*03f0*/  LDS.U16 R8, [R3+0x10] ;  /* 0x0000100003087984 */ /* 0x001e240000000400 */
[----:B0-----:R-:W-:-:S05]  /*0400*/  IMAD.IADD R8, R5, 0x1, R8 ;  /* 0x0000000105087824 */ /* 0x001fca00078e0208 */
        /* <DEDUP_REMOVED lines=22> */
.L_x_1587:
        /* <DEDUP_REMOVED lines=9> */
.L_x_3284:


//--------------------- .text.contiguous_reduce33_u8 --------------------------
	.section	.text.contiguous_reduce33_u8,"ax",@progbits
	.align	128
        .global         contiguous_reduce33_u8
        .type           contiguous_reduce33_u8,@function
        .size           contiguous_reduce33_u8,(.L_x_3285 - contiguous_reduce33_u8)
        .other          contiguous_reduce33_u8,@"STO_CUDA_ENTRY STV_DEFAULT"
contiguous_reduce33_u8:
.text.contiguous_reduce33_u8:
        /* <DEDUP_REMOVED lines=18> */
[----:B-----5:R-:W-:-:S09]  /*0120*/  ULEA UR4, UR5, UR4, 0x18 ;  /* 0x0000000405047291 */ /* 0x020fd2000f8ec0ff */
[----:B------:R0:W-:Y:S03]  /*0130*/  STS.U8 [R8+UR4], RZ ;  /* 0x000000ff08007988 */ /* 0x0001e60008000004 */
[----:B------:R-:W-:Y:S05]  /*0140*/  @P0 EXIT ;  /* 0x000000000000094d */ /* 0x000fea0003800000 */
[----:B------:R-:W1:Y:S01]  /*0150*/  LDCU.64 UR10, c[0x0][0x388] ;  /* 0x00007100ff0a77ac */ /* 0x000e620008000a00 */
[----:B------:R-:W-:Y:S01]  /*0160*/  IMAD R6, R5, R2, R4 ;  /* 0x0000000205067224 */ /* 0x000fe200078e0204 */
[----:B------:R-:W2:Y:S04]  /*0170*/  LDCU.64 UR6, c[0x0][0x358] ;  /* 0x00006b00ff0677ac */ /* 0x000ea80008000a00 */
[----:B-1----:R-:W-:-:S05]  /*0180*/  IADD3 R6, P0, PT, R6, UR10, RZ ;  /* 0x0000000a06067c10 */ /* 0x002fca000ff1e0ff */
[----:B------:R-:W-:-:S06]  /*0190*/  IMAD.X R7, RZ, RZ, UR11, P0 ;  /* 0x0000000bff077e24 */ /* 0x000fcc00080e06ff */
[----:B--2---:R-:W2:Y:S01]  /*01a0*/  LDG.E.U8 R7, desc[UR6][R6.64] ;  /* 0x0000000606077981 */ /* 0x004ea2000c1e1100 */
[----:B------:R-:W-:-:S03]  /*01b0*/  ISETP.NE.AND P0, PT, R9, RZ, PT ;  /* 0x000000ff0900720c */ /* 0x000fc60003f05270 */
[----:B--2---:R1:W-:Y:S01]  /*01c0*/  STS.U8 [R8+UR4], R7 ;  /* 0x0000000708007988 */ /* 0x0043e20008000004 */
[----:B------:R-:W-:Y:S09]  /*01d0*/  BAR.SYNC.DEFER_BLOCKING 0x0 ;  /* 0x0000000000007b1d */ /* 0x000ff20000010000 */
[----:B------:R-:W-:Y:S05]  /*01e0*/  @P0 EXIT ;  /* 0x000000000000094d */ /* 0x000fea0003800000 */
[----:B------:R-:W-:-:S13]  /*01f0*/  ISETP.GT.U32.AND P0, PT, R10, 0x1, PT ;  /* 0x000000010a00780c */ /* 0x000fda0003f04070 */
[----:B-1----:R1:W2:Y:S01]  /*0200*/  @!P0 LDS.U8 R7, [R0+UR4] ;  /* 0x0000000400078984 */ /* 0x0022a20008000000 */
[----:B------:R-:W-:Y:S05]  /*0210*/  @!P0 BRA `(.L_x_1588) ;  /* 0x0000000400188947 */ /* 0x000fea0003800000 */
[----:B--2---:R2:W3:Y:S01]  /*0220*/  LDS.U8 R7, [R0+UR4] ;  /* 0x0000000400077984 */ /* 0x0044e20008000000 */
[----:B------:R-:W-:Y:S02]  /*0230*/  VIADD R6, R10, 0xfffffffe ;  /* 0xfffffffe0a067836 */ /* 0x000fe40000000000 */
[----:B0-----:R-:W-:Y:S02]  /*0240*/  VIADD R8, R0, UR4 ;  /* 0x0000000400087c36 */ /* 0x001fe40008000000 */
[----:B------:R-:W-:Y:S01]  /*0250*/  IMAD.MOV.U32 R11, RZ, RZ, 0x1 ;  /* 0x00000001ff0b7424 */ /* 0x000fe200078e00ff */
[----:B------:R-:W-:Y:S01]  /*0260*/  ISETP.GE.U32.AND P0, PT, R6, 0x7, PT ;  /* 0x000000070600780c */ /* 0x000fe20003f06070 */
[----:B------:R-:W-:-:S05]  /*0270*/  VIADD R6, R10, 0xffffffff ;  /* 0xffffffff0a067836 */ /* 0x000fca0000000000 */
[----:B------:R-:W-:-:S07]  /*0280*/  LOP3.LUT R9, R6, 0x7, RZ, 0xc0, !PT ;  /* 0x0000000706097812 */ /* 0x000fce00078ec0ff */
[----:B------:R-:W-:Y:S05]  /*0290*/  @!P0 BRA `(.L_x_1589) ;  /* 0x0000000000788947 */ /* 0x000fea0003800000 */
[----:B------:R-:W0:Y:S01]  /*02a0*/  LDC R11, c[0x0][0x360] ;  /* 0x0000d800ff0b7b82 */ /* 0x000e220000000800 */
[----:B------:R-:W-:Y:S01]  /*02b0*/  LOP3.LUT R12, R6, 0xfffffff8, RZ, 0xc0, !PT ;  /* 0xfffffff8060c7812 */ /* 0x000fe200078ec0ff */
[----:B------:R-:W-:-:S04]  /*02c0*/  IMAD.MOV.U32 R10, RZ, RZ, RZ ;  /* 0x000000ffff0a7224 */ /* 0x000fc800078e00ff */
[----:B------:R-:W-:Y:S01]  /*02d0*/  IMAD.MOV R12, RZ, RZ, -R12 ;  /* 0x000000ffff0c7224 */ /* 0x000fe200078e0a0c */
[----:B0-----:R-:W-:-:S07]  /*02e0*/  IADD3 R14, PT, PT, R0, UR4, R11 ;  /* 0x00000004000e7c10 */ /* 0x001fce000fffe00b */
.L_x_1590:
[----:B------:R-:W-:Y:S01]  /*02f0*/  VIADD R13, R14, UR8 ;  /* 0x000000080e0d7c36 */ /* 0x000fe20008000000 */
[----:B------:R-:W-:Y:S01]  /*0300*/  LDS.U8 R16, [R14] ;  /* 0x000000000e107984 */ /* 0x000fe20000000000 */
[----:B------:R-:W-:Y:S02]  /*0310*/  VIADD R12, R12, 0x8 ;  /* 0x000000080c0c7836 */ /* 0x000fe40000000000 */
[----:B------:R-:W-:Y:S01]  /*0320*/  VIADD R17, R13, UR8 ;  /* 0x000000080d117c36 */ /* 0x000fe20008000000 */
[----:B------:R0:W3:Y:S01]  /*0330*/  LDS.U8 R15, [R14+UR8] ;  /* 0x000000080e0f7984 */ /* 0x0000e20008000000 */
[----:B------:R-:W-:Y:S01]  /*0340*/  VIADD R10, R10, 0x8 ;  /* 0x000000080a0a7836 */ /* 0x000fe20000000000 */
[----:B------:R-:W-:Y:S01]  /*0350*/  ISETP.NE.AND P0, PT, R12, RZ, PT ;  /* 0x000000ff0c00720c */ /* 0x000fe20003f05270 */
[----:B------:R-:W-:Y:S01]  /*0360*/  VIADD R19, R17, UR8 ;  /* 0x0000000811137c36 */ /* 0x000fe20008000000 */
[----:B------:R-:W-:Y:S03]  /*0370*/  LDS.U8 R18, [R13+UR8] ;  /* 0x000000080d127984 */ /* 0x000fe60008000000 */
[----:B------:R-:W-:Y:S01]  /*0380*/  VIADD R20, R19, UR8 ;  /* 0x0000000813147c36 */ /* 0x000fe20008000000 */
[----:B------:R-:W4:Y:S01]  /*0390*/  LDS.U8 R17, [R17+UR8] ;  /* 0x0000000811117984 */ /* 0x000f220008000000 */
[----:B0-----:R-:W-:-:S02]  /*03a0*/  IMAD R14, R11, 0x8, R14 ;  /* 0x000000080b0e7824 */ /* 0x001fc400078e020e */
[----:B------:R-:W-:Y:S01]  /*03b0*/  VIADD R21, R20, UR8 ;  /* 0x0000000814157c36 */ /* 0x000fe20008000000 */
[----:B------:R-:W-:Y:S03]  /*03c0*/  LDS.U8 R22, [R19+UR8] ;  /* 0x0000000813167984 */ /* 0x000fe60008000000 */
[----:B------:R-:W-:Y:S01]  /*03d0*/  VIADD R23, R21, UR8 ;  /* 0x0000000815177c36 */ /* 0x000fe20008000000 */
[----:B------:R-:W0:Y:S04]  /*03e0*/  LDS.U8 R20, [R20+UR8] ;  /* 0x0000000814147984 */ /* 0x000e280008000000 */
[----:B------:R-:W-:Y:S04]  /*03f0*/  LDS.U8 R24, [R21+UR8] ;  /* 0x0000000815187984 */ /* 0x000fe80008000000 */
[----:B------:R-:W5:Y:S01]  /*0400*/  LDS.U8 R23, [R23+UR8] ;  /* 0x0000000817177984 */ /* 0x000f620008000000 */
[----:B---3--:R-:W-:-:S04]  /*0410*/  IADD3 R15, PT, PT, R15, R16, R7 ;  /* 0x000000100f0f7210 */ /* 0x008fc80007ffe007 */
[----:B----4-:R-:W-:-:S04]  /*0420*/  IADD3 R15, PT, PT, R17, R18, R15 ;  /* 0x00000012110f7210 */ /* 0x010fc80007ffe00f */
[----:B0-----:R-:W-:-:S04]  /*0430*/  IADD3 R15, PT, PT, R20, R22, R15 ;  /* 0x00000016140f7210 */ /* 0x001fc80007ffe00f */
[----:B-----5:R-:W-:-:S04]  /*0440*/  IADD3 R15, PT, PT, R23, R24, R15 ;  /* 0x00000018170f7210 */ /* 0x020fc80007ffe00f */
[----:B------:R-:W-:Y:S01]  /*0450*/  PRMT R7, R15, 0x7610, R7 ;  /* 0x000076100f077816 */ /* 0x000fe20000000007 */
[----:B------:R-:W-:Y:S06]  /*0460*/  @P0 BRA `(.L_x_1590) ;  /* 0xfffffffc00a00947 */ /* 0x000fec000383ffff */
[----:B------:R-:W-:-:S07]  /*0470*/  VIADD R11, R10, 0x1 ;  /* 0x000000010a0b7836 */ /* 0x000fce0000000000 */
.L_x_1589:
[----:B------:R-:W-:-:S13]  /*0480*/  ISETP.NE.AND P0, PT, R9, RZ, PT ;  /* 0x000000ff0900720c */ /* 0x000fda0003f05270 */
[----:B------:R-:W-:Y:S05]  /*0490*/  @!P0 BRA `(.L_x_1591) ;  /* 0x0000000000748947 */ /* 0x000fea0003800000 */
[----:B------:R-:W-:Y:S02]  /*04a0*/  ISETP.GE.U32.AND P0, PT, R9, 0x4, PT ;  /* 0x000000040900780c */ /* 0x000fe40003f06070 */
[----:B------:R-:W-:-:S04]  /*04b0*/  LOP3.LUT R16, R6, 0x3, RZ, 0xc0, !PT ;  /* 0x0000000306107812 */ /* 0x000fc800078ec0ff */
[----:B------:R-:W-:-:S07]  /*04c0*/  ISETP.NE.AND P1, PT, R16, RZ, PT ;  /* 0x000000ff1000720c */ /* 0x000fce0003f25270 */
[----:B------:R-:W-:Y:S06]  /*04d0*/  @!P0 BRA `(.L_x_1592) ;  /* 0x00000000002c8947 */ /* 0x000fec0003800000 */
[C---:B------:R-:W-:Y:S02]  /*04e0*/  IMAD R9, R11.reuse, UR8, R8 ;  /* 0x000000080b097c24 */ /* 0x040fe4000f8e0208 */
[----:B------:R-:W-:Y:S02]  /*04f0*/  VIADD R11, R11, 0x4 ;  /* 0x000000040b0b7836 */ /* 0x000fe40000000000 */
[----:B------:R-:W-:Y:S01]  /*0500*/  VIADD R12, R9, UR8 ;  /* 0x00000008090c7c36 */ /* 0x000fe20008000000 */
[----:B------:R-:W-:Y:S03]  /*0510*/  LDS.U8 R10, [R9] ;  /* 0x00000000090a7984 */ /* 0x000fe60000000000 */
[----:B------:R-:W-:Y:S01]  /*0520*/  VIADD R14, R12, UR8 ;  /* 0x000000080c0e7c36 */ /* 0x000fe20008000000 */
[----:B------:R-:W3:Y:S04]  /*0530*/  LDS.U8 R13, [R9+UR8] ;  /* 0x00000008090d7984 */ /* 0x000ee80008000000 */
[----:B------:R-:W-:Y:S04]  /*0540*/  LDS.U8 R15, [R12+UR8] ;  /* 0x000000080c0f7984 */ /* 0x000fe80008000000 */
[----:B------:R-:W0:Y:S01]  /*0550*/  LDS.U8 R14, [R14+UR8] ;  /* 0x000000080e0e7984 */ /* 0x000e220008000000 */
[----:B---3--:R-:W-:-:S04]  /*0560*/  IADD3 R10, PT, PT, R13, R10, R7 ;  /* 0x0000000a0d0a7210 */ /* 0x008fc80007ffe007 */
[----:B0-----:R-:W-:-:S04]  /*0570*/  IADD3 R10, PT, PT, R14, R15, R10 ;  /* 0x0000000f0e0a7210 */ /* 0x001fc80007ffe00a */
[----:B------:R-:W-:-:S07]  /*0580*/  PRMT R7, R10, 0x7610, R7 ;  /* 0x000076100a077816 */ /* 0x000fce0000000007 */
.L_x_1592:
[----:B------:R-:W-:Y:S05]  /*0590*/  @!P1 BRA `(.L_x_1591) ;  /* 0x0000000000349947 */ /* 0x000fea0003800000 */
[----:B------:R-:W-:Y:S02]  /*05a0*/  ISETP.NE.AND P0, PT, R16, 0x1, PT ;  /* 0x000000011000780c */ /* 0x000fe40003f05270 */
[----:B------:R-:W-:-:S04]  /*05b0*/  LOP3.LUT R6, R6, 0x1, RZ, 0xc0, !PT ;  /* 0x0000000106067812 */ /* 0x000fc800078ec0ff */
[----:B------:R-:W-:-:S07]  /*05c0*/  ISETP.NE.U32.AND P1, PT, R6, 0x1, PT ;  /* 0x000000010600780c */ /* 0x000fce0003f25070 */
[C---:B------:R-:W-:Y:S02]  /*05d0*/  @P0 IMAD R9, R11.reuse, UR8, R8 ;  /* 0x000000080b090c24 */ /* 0x040fe4000f8e0208 */
[----:B------:R-:W-:-:S03]  /*05e0*/  @P0 VIADD R11, R11, 0x2 ;  /* 0x000000020b0b0836 */ /* 0x000fc60000000000 */
[----:B------:R-:W-:Y:S01]  /*05f0*/  @P0 LDS.U8 R6, [R9] ;  /* 0x0000000009060984 */ /* 0x000fe20000000000 */
[----:B------:R-:W-:-:S03]  /*0600*/  @!P1 IMAD R8, R11, UR8, R8 ;  /* 0x000000080b089c24 */ /* 0x000fc6000f8e0208 */
[----:B------:R-:W3:Y:S04]  /*0610*/  @P0 LDS.U8 R10, [R9+UR8] ;  /* 0x00000008090a0984 */ /* 0x000ee80008000000 */
[----:B------:R-:W0:Y:S01]  /*0620*/  @!P1 LDS.U8 R8, [R8] ;  /* 0x0000000008089984 */ /* 0x000e220000000000 */
[----:B---3--:R-:W-:-:S04]  /*0630*/  @P0 IADD3 R6, PT, PT, R10, R6, R7 ;  /* 0x000000060a060210 */ /* 0x008fc80007ffe007 */
[----:B------:R-:W-:-:S05]  /*0640*/  @P0 PRMT R7, R6, 0x7610, R7 ;  /* 0x0000761006070816 */ /* 0x000fca0000000007 */
[----:B0-----:R-:W-:-:S05]  /*0650*/  @!P1 IMAD.IADD R6, R7, 0x1, R8 ;  /* 0x0000000107069824 */ /* 0x001fca00078e0208 */
[----:B------:R-:W-:-:S07]  /*0660*/  @!P1 PRMT R7, R6, 0x7610, R7 ;  /* 0x0000761006079816 */ /* 0x000fce0000000007 */
.L_x_1591:
[----:B---3--:R3:W-:Y:S02]  /*0670*/  STS.U8 [R0+UR4], R7 ;  /* 0x0000000700007988 */ /* 0x0087e40008000004 */
.L_x_1588:
[----:B------:R-:W4:Y:S01]  /*0680*/  LDCU.64 UR10, c[0x0][0x380] ;  /* 0x00007000ff0a77ac */ /* 0x000f220008000a00 */
[----:B------:R-:W-:Y:S02]  /*0690*/  IMAD.MOV.U32 R5, RZ, RZ, RZ ;  /* 0x000000ffff057224 */ /* 0x000fe400078e00ff */
[----:B------:R-:W-:-:S04]  /*06a0*/  IMAD.WIDE.U32 R4, R2, UR9, R4 ;  /* 0x0000000902047c25 */ /* 0x000fc8000f8e0004 */
[----:B------:R-:W-:Y:S01]  /*06b0*/  IMAD R3, R3, UR9, R5 ;  /* 0x0000000903037c24 */ /* 0x000fe2000f8e0205 */
[----:B----4-:R-:W-:-:S04]  /*06c0*/  IADD3 R4, P0, PT, R4, UR10, RZ ;  /* 0x0000000a04047c10 */ /* 0x010fc8000ff1e0ff */
[----:B------:R-:W-:-:S05]  /*06d0*/  IADD3.X R5, PT, PT, R3, UR11, RZ, P0, !PT ;  /* 0x0000000b03057c10 */ /* 0x000fca00087fe4ff */
[----:B--2---:R-:W-:Y:S01]  /*06e0*/  STG.E.U8 desc[UR6][R4.64], R7 ;  /* 0x0000000704007986 */ /* 0x004fe2000c101106 */
[----:B------:R-:W-:Y:S05]  /*06f0*/  EXIT ;  /* 0x000000000000794d */ /* 0x000fea0003800000 */
.L_x_1593:
        /* <DEDUP_REMOVED lines=16> */
.L_x_3285:


//--------------------- .text.contiguous_reduce3_u8 --------------------------
	.section	.text.contiguous_reduce3_u8,"ax",@progbits
	.align	128
        .global         contiguous_reduce3_u8
        .type           contiguous_reduce3_u8,@function
        .size           contiguous_reduce3_u8,(.L_x_3214 - contiguous_reduce3_u8)
        .other          contiguous_reduce3_u8,@"STO_CUDA_ENTRY STV_DEFAULT"
contiguous_reduce3_u8:
.text.contiguous_reduce3_u8:
        /* <DEDUP_REMOVED lines=17> */
[----:B----4-:R-:W-:-:S04]  /*0110*/  ISETP.GE.U32.AND P1, PT, R14, UR12, PT ;  /* 0x0000000c0e007c0c */ /* 0x010fc8000bf26070 */
[----:B------:R-:W-:Y:S01]  /*0120*/  ISETP.GE.U32.OR.EX P0, PT, RZ, UR13, P0, P1 ;  /* 0x0000000dff007c0c */ /* 0x000fe20008706510 */
[----:B------:R0:W-:-:S12]  /*0130*/  STS.U8 [R4+UR5], RZ ;  /* 0x000000ff04007988 */ /* 0x0001d80008000005 */
        /* <DEDUP_REMOVED lines=22> */
.L_x_1612:
        /* <DEDUP_REMOVED lines=27> */
.L_x_1596:
[----:B------:R-:W-:Y:S01]  /*0450*/  MOV R30, R32 ;  /* 0x00000020001e7202 */ /* 0x000fe20000000f00 */
[----:B------:R-:W-:Y:S01]  /*0460*/  IMAD.MOV.U32 R0, RZ, RZ, R36 ;  /* 0x000000ffff007224 */ /* 0x000fe200078e0024 */
[----:B------:R-:W-:Y:S02]  /*0470*/  MOV R3, R37 ;  /* 0x0000002500037202 */ /* 0x000fe40000000f00 */
[----:B------:R-:W-:-:S07]  /*0480*/  MOV R8, 0x4a0 ;  /* 0x000004a000087802 */ /* 0x000fce0000000f00 */
[----:B01-3--:R-:W-:Y:S05]  /*0490*/  CALL.REL.NOINC `($__internal_36_$__cuda_sm20_div_s64) ;  /* 0x0000003000887944 */ /* 0x00bfea0003c00000 */
        /* <DEDUP_REMOVED lines=9> */
.L_x_1597:
        /* <DEDUP_REMOVED lines=33> */
.L_x_1598:
[----:B------:R-:W-:Y:S01]  /*0740*/  IMAD.MOV.U32 R0, RZ, RZ, R36 ;  /* 0x000000ffff007224 */ /* 0x000fe200078e0024 */
[----:B------:R-:W-:Y:S02]  /*0750*/  MOV R3, R37 ;  /* 0x0000002500037202 */ /* 0x000fe40000000f00 */
[----:B------:R-:W-:-:S07]  /*0760*/  MOV R8, 0x780 ;  /* 0x0000078000087802 */ /* 0x000fce0000000f00 */
[----:B---3--:R-:W-:Y:S05]  /*0770*/  CALL.REL.NOINC `($__internal_36_$__cuda_sm20_div_s64) ;  /* 0x0000002c00d07944 */ /* 0x008fea0003c00000 */
        /* <DEDUP_REMOVED lines=10> */
.L_x_1599:
        /* <DEDUP_REMOVED lines=34> */
.L_x_1600:
[----:B------:R-:W-:Y:S01]  /*0a40*/  IMAD.MOV.U32 R30, RZ, RZ, R28 ;  /* 0x000000ffff1e7224 */ /* 0x000fe200078e001c */
[----:B------:R-:W-:Y:S01]  /*0a50*/  MOV R0, R36 ;  /* 0x0000002400007202 */ /* 0x000fe20000000f00 */
[----:B------:R-:W-:Y:S01]  /*0a60*/  IMAD.MOV.U32 R3, RZ, RZ, R37 ;  /* 0x000000ffff037224 */ /* 0x000fe200078e0025 */
[----:B------:R-:W-:-:S07]  /*0a70*/  MOV R8, 0xa90 ;  /* 0x00000a9000087802 */ /* 0x000fce0000000f00 */
[----:B---3--:R-:W-:Y:S05]  /*0a80*/  CALL.REL.NOINC `($__internal_36_$__cuda_sm20_div_s64) ;  /* 0x0000002c000c7944 */ /* 0x008fea0003c00000 */
        /* <DEDUP_REMOVED lines=10> */
.L_x_1601:
        /* <DEDUP_REMOVED lines=33> */
.L_x_1602:
[----:B------:R-:W-:Y:S01]  /*0d40*/  IMAD.MOV.U32 R0, RZ, RZ, R36 ;  /* 0x000000ffff007224 */ /* 0x000fe200078e0024 */
[----:B------:R-:W-:Y:S02]  /*0d50*/  MOV R3, R37 ;  /* 0x0000002500037202 */ /* 0x000fe40000000f00 */
[----:B------:R-:W-:-:S07]  /*0d60*/  MOV R8, 0xd80 ;  /* 0x00000d8000087802 */ /* 0x000fce0000000f00 */
[----:B---3--:R-:W-:Y:S05]  /*0d70*/  CALL.REL.NOINC `($__internal_36_$__cuda_sm20_div_s64) ;  /* 0x0000002800507944 */ /* 0x008fea0003c00000 */
        /* <DEDUP_REMOVED lines=9> */
.L_x_1603:
        /* <DEDUP_REMOVED lines=34> */
.L_x_1604:
[----:B------:R-:W-:Y:S01]  /*1030*/  MOV R30, R28 ;  /* 0x0000001c001e7202 */ /* 0x000fe20000000f00 */
        /* <DEDUP_REMOVED lines=13> */
.L_x_1605:
        /* <DEDUP_REMOVED lines=34> */
.L_x_1606:
        /* <DEDUP_REMOVED lines=14> */
.L_x_1607:
        /* <DEDUP_REMOVED lines=34> */
.L_x_1608:
[----:B------:R-:W-:Y:S01]  /*1630*/  MOV R30, R28 ;  /* 0x0000001c001e7202 */ /* 0x000fe20000000f00 */
        /* <DEDUP_REMOVED lines=14> */
.L_x_1609:
        /* <DEDUP_REMOVED lines=34> */
.L_x_1610:
[----:B------:R-:W-:Y:S01]  /*1940*/  IMAD.MOV.U32 R0, RZ, RZ, R36 ;  /* 0x000000ffff007224 */ /* 0x000fe200078e0024 */
[----:B------:R-:W-:Y:S02]  /*1950*/  MOV R3, R37 ;  /* 0x0000002500037202 */ /* 0x000fe40000000f00 */
[----:B------:R-:W-:-:S07]  /*1960*/  MOV R8, 0x1980 ;  /* 0x0000198000087802 */ /* 0x000fce0000000f00 */
[----:B---3--:R-:W-:Y:S05]  /*1970*/  CALL.REL.NOINC `($__internal_36_$__cuda_sm20_div_s64) ;  /* 0x0000001c00507944 */ /* 0x008fea0003c00000 */
        /* <DEDUP_REMOVED lines=9> */
.L_x_1611:
        /* <DEDUP_REMOVED lines=13> */
.L_x_1595:
        /* <DEDUP_REMOVED lines=33> */
.L_x_1614:
[----:B------:R-:W-:Y:S01]  /*1cf0*/  MOV R30, R32 ;  /* 0x00000020001e7202 */ /* 0x000fe20000000f00 */
[----:B------:R-:W-:Y:S01]  /*1d00*/  IMAD.MOV.U32 R0, RZ, RZ, R16 ;  /* 0x000000ffff007224 */ /* 0x000fe200078e0010 */
[----:B------:R-:W-:Y:S02]  /*1d10*/  MOV R3, R17 ;  /* 0x0000001100037202 */ /* 0x000fe40000000f00 */
[----:B------:R-:W-:-:S07]  /*1d20*/  MOV R8, 0x1d40 ;  /* 0x00001d4000087802 */ /* 0x000fce0000000f00 */
[----:B------:R-:W-:Y:S05]  /*1d30*/  CALL.REL.NOINC `($__internal_36_$__cuda_sm20_div_s64) ;  /* 0x0000001800607944 */ /* 0x000fea0003c00000 */
        /* <DEDUP_REMOVED lines=9> */
.L_x_1615:
        /* <DEDUP_REMOVED lines=35> */
.L_x_1616:
        /* <DEDUP_REMOVED lines=13> */
.L_x_1617:
        /* <DEDUP_REMOVED lines=36> */
.L_x_1618:
[----:B------:R-:W-:Y:S01]  /*2310*/  MOV R30, R20 ;  /* 0x00000014001e7202 */ /* 0x000fe20000000f00 */
[----:B------:R-:W-:Y:S01]  /*2320*/  IMAD.MOV.U32 R0, RZ, RZ, R18 ;  /* 0x000000ffff007224 */ /* 0x000fe200078e0012 */
[----:B------:R-:W-:Y:S02]  /*2330*/  MOV R3, R19 ;  /* 0x0000001300037202 */ /* 0x000fe40000000f00 */
[----:B------:R-:W-:-:S07]  /*2340*/  MOV R8, 0x2360 ;  /* 0x0000236000087802 */ /* 0x000fce0000000f00 */
[----:B------:R-:W-:Y:S05]  /*2350*/  CALL.REL.NOINC `($__internal_36_$__cuda_sm20_div_s64) ;  /* 0x0000001000d87944 */ /* 0x000fea0003c00000 */
        /* <DEDUP_REMOVED lines=10> */
.L_x_1619:
        /* <DEDUP_REMOVED lines=37> */
.L_x_1620:
[----:B------:R-:W-:Y:S01]  /*2650*/  MOV R0, R18 ;  /* 0x0000001200007202 */ /* 0x000fe20000000f00 */
[----:B------:R-:W-:Y:S01]  /*2660*/  IMAD.MOV.U32 R3, RZ, RZ, R19 ;  /* 0x000000ffff037224 */ /* 0x000fe200078e0013 */
[----:B------:R-:W-:-:S07]  /*2670*/  MOV R8, 0x2690 ;  /* 0x0000269000087802 */ /* 0x000fce0000000f00 */
[----:B------:R-:W-:Y:S05]  /*2680*/  CALL.REL.NOINC `($__internal_36_$__cuda_sm20_div_s64) ;  /* 0x00000010000c7944 */ /* 0x000fea0003c00000 */
[----:B------:R-:W-:Y:S01]  /*2690*/  IADD3 R11, P0, PT, RZ, -R10, RZ ;  /* 0x8000000aff0b7210 */ /* 0x000fe20007f1e0ff */
[----:B------:R-:W-:-:S03]  /*26a0*/  HFMA2 R31, -RZ, RZ, 0, 0 ;  /* 0x00000000ff1f7431 */ /* 0x000fc600000001ff */
[----:B------:R-:W-:-:S05]  /*26b0*/  IADD3.X R3, PT, PT, RZ, ~R0, RZ, P0, !PT ;  /* 0x80000000ff037210 */ /* 0x000fca00007fe4ff */
[----:B------:R-:W-:Y:S02]  /*26c0*/  IMAD R3, R3, R18, RZ ;  /* 0x0000001203037224 */ /* 0x000fe400078e02ff */
[----:B------:R-:W-:-:S04]  /*26d0*/  IMAD.WIDE.U32 R8, R18, R11, R30 ;  /* 0x0000000b12087225 */ /* 0x000fc800078e001e */
[----:B------:R-:W-:Y:S02]  /*26e0*/  IMAD R3, R19, R11, R3 ;  /* 0x0000000b13037224 */ /* 0x000fe400078e0203 */
[----:B------:R-:W-:-:S03]  /*26f0*/  IMAD.MOV.U32 R19, RZ, RZ, R8 ;  /* 0x000000ffff137224 */ /* 0x000fc600078e0008 */
[----:B------:R-:W-:-:S07]  /*2700*/  IADD3 R3, PT, PT, R9, R3, RZ ;  /* 0x0000000309037210 */ /* 0x000fce0007ffe0ff */
.L_x_1621:
[----:B------:R-:W0:Y:S02]  /*2710*/  LDC.64 R8, c[0x0][0x398] ;  /* 0x0000e600ff087b82 */ /* 0x000e240000000a00 */
[----:B0-----:R-:W-:-:S06]  /*2720*/  IMAD.WIDE.U32 R8, R16, 0x8, R8 ;  /* 0x0000000810087825 */ /* 0x001fcc00078e0008 */
[----:B------:R-:W2:Y:S01]  /*2730*/  LDG.E.64 R8, desc[UR10][R8.64] ;  /* 0x0000000a08087981 */ /* 0x000ea2000c1e1b00 */
[----:B------:R-:W-:Y:S01]  /*2740*/  MOV R16, R20 ;  /* 0x0000001400107202 */ /* 0x000fe20000000f00 */
[----:B------:R-:W-:Y:S01]  /*2750*/  VIADD R2, R2, 0xfffffffc ;  /* 0xfffffffc02027836 */ /* 0x000fe20000000000 */
[----:B------:R-:W-:Y:S01]  /*2760*/  MOV R32, R10 ;  /* 0x0000000a00207202 */ /* 0x000fe20000000f00 */
[-C--:B--2---:R-:W-:Y:S02]  /*2770*/  IMAD R0, R9, R19.reuse, RZ ;  /* 0x0000001309007224 */ /* 0x084fe400078e02ff */
[----:B------:R-:W-:-:S04]  /*2780*/  IMAD.WIDE.U32 R28, R8, R19, R16 ;  /* 0x00000013081c7225 */ /* 0x000fc800078e0010 */
[----:B------:R-:W-:-:S05]  /*2790*/  IMAD R3, R8, R3, R0 ;  /* 0x0000000308037224 */ /* 0x000fca00078e0200 */
[----:B------:R-:W-:-:S07]  /*27a0*/  IADD3 R29, PT, PT, R29, R3, RZ ;  /* 0x000000031d1d7210 */ /* 0x000fce0007ffe0ff */
.L_x_1613:
        /* <DEDUP_REMOVED lines=25> */
[----:B------:R-:W-:-:S12]  /*2940*/  HFMA2 R3, -RZ, RZ, 0, 0 ;  /* 0x00000000ff037431 */ /* 0x000fd800000001ff */
[----:B------:R-:W-:Y:S01]  /*2950*/  @P1 VIADD R30, R30, 0x1 ;  /* 0x000000011e1e1836 */ /* 0x000fe20000000000 */
[----:B------:R-:W-:-:S04]  /*2960*/  @!P2 LOP3.LUT R30, RZ, R16, RZ, 0x33, !PT ;  /* 0x00000010ff1ea212 */ /* 0x000fc800078e33ff */
[----:B------:R-:W-:-:S05]  /*2970*/  IADD3 R17, PT, PT, -R30, RZ, RZ ;  /* 0x000000ff1e117210 */ /* 0x000fca0007ffe1ff */
[----:B------:R-:W-:Y:S01]  /*2980*/  IMAD R17, R16, R17, R32 ;  /* 0x0000001110117224 */ /* 0x000fe200078e0220 */
[----:B------:R-:W-:Y:S06]  /*2990*/  BRA `(.L_x_1624) ;  /* 0x0000000000387947 */ /* 0x000fec0003800000 */
.L_x_1623:
[----:B------:R-:W-:Y:S01]  /*29a0*/  IMAD.MOV.U32 R30, RZ, RZ, R32 ;  /* 0x000000ffff1e7224 */ /* 0x000fe200078e0020 */
[----:B------:R-:W-:Y:S02]  /*29b0*/  MOV R0, R16 ;  /* 0x0000001000007202 */ /* 0x000fe40000000f00 */
[----:B------:R-:W-:Y:S02]  /*29c0*/  MOV R3, R17 ;  /* 0x0000001100037202 */ /* 0x000fe40000000f00 */
[----:B------:R-:W-:-:S07]  /*29d0*/  MOV R8, 0x29f0 ;  /* 0x000029f000087802 */ /* 0x000fce0000000f00 */
[----:B------:R-:W-:Y:S05]  /*29e0*/  CALL.REL.NOINC `($__internal_36_$__cuda_sm20_div_s64) ;  /* 0x0000000c00347944 */ /* 0x000fea0003c00000 */
[-C--:B------:R-:W-:Y:S01]  /*29f0*/  IADD3 R11, P0, PT, RZ, -R10.reuse, RZ ;  /* 0x8000000aff0b7210 */ /* 0x080fe20007f1e0ff */
        /* <DEDUP_REMOVED lines=8> */
.L_x_1624:
        /* <DEDUP_REMOVED lines=32> */
[----:B------:R-:W-:Y:S02]  /*2c80*/  IADD3 R19, PT, PT, -R9, RZ, RZ ;  /* 0x000000ff09137210 */ /* 0x000fe40007ffe1ff */
[----:B------:R-:W-:-:S03]  /*2c90*/  MOV R10, R9 ;  /* 0x00000009000a7202 */ /* 0x000fc60000000f00 */
[----:B------:R-:W-:Y:S01]  /*2ca0*/  IMAD R19, R18, R19, R30 ;  /* 0x0000001312137224 */ /* 0x000fe200078e021e */
[----:B------:R-:W-:Y:S06]  /*2cb0*/  BRA `(.L_x_1626) ;  /* 0x0000000000307947 */ /* 0x000fec0003800000 */
.L_x_1625:
        /* <DEDUP_REMOVED lines=12> */
.L_x_1626:
        /* <DEDUP_REMOVED lines=10> */
.L_x_1622:
        /* <DEDUP_REMOVED lines=26> */
[----:B------:R-:W-:-:S05]  /*2fc0*/  @!P1 LOP3.LUT R3, RZ, R8, RZ, 0x33, !PT ;  /* 0x00000008ff039212 */ /* 0x000fca00078e33ff */
[----:B------:R-:W-:Y:S01]  /*2fd0*/  IMAD.MOV.U32 R8, RZ, RZ, R3 ;  /* 0x000000ffff087224 */ /* 0x000fe200078e0003 */
[----:B------:R-:W-:Y:S06]  /*2fe0*/  BRA `(.L_x_1628) ;  /* 0x0000000000107947 */ /* 0x000fec0003800000 */
.L_x_1627:
[----:B------:R-:W-:-:S07]  /*2ff0*/  MOV R0, 0x3010 ;  /* 0x0000301000007802 */ /* 0x000fce0000000f00 */
[----:B------:R-:W-:Y:S05]  /*3000*/  CALL.REL.NOINC `($__internal_37_$__cuda_sm20_rem_s64) ;  /* 0x0000000800f87944 */ /* 0x000fea0003c00000 */
[----:B------:R-:W-:Y:S01]  /*3010*/  MOV R8, R3 ;  /* 0x0000000300087202 */ /* 0x000fe20000000f00 */
[----:B------:R-:W-:-:S07]  /*3020*/  IMAD.MOV.U32 R9, RZ, RZ, R10 ;  /* 0x000000ffff097224 */ /* 0x000fce00078e000a */
.L_x_1628:
[----:B------:R-:W0:Y:S02]  /*3030*/  LDC.64 R10, c[0x0][0x398] ;  /* 0x0000e600ff0a7b82 */ /* 0x000e240000000a00 */
[----:B0-----:R-:W-:-:S06]  /*3040*/  IMAD.WIDE.U32 R2, R2, 0x8, R10 ;  /* 0x0000000802027825 */ /* 0x001fcc00078e000a */
[----:B------:R-:W2:Y:S02]  /*3050*/  LDG.E.64 R2, desc[UR10][R2.64] ;  /* 0x0000000a02027981 */ /* 0x000ea4000c1e1b00 */
[-C--:B--2---:R-:W-:Y:S02]  /*3060*/  IMAD R11, R3, R8.reuse, RZ ;  /* 0x00000008030b7224 */ /* 0x084fe400078e02ff */
[----:B------:R-:W-:-:S04]  /*3070*/  IMAD.WIDE.U32 R28, R2, R8, R28 ;  /* 0x00000008021c7225 */ /* 0x000fc800078e001c */
[----:B------:R-:W-:-:S05]  /*3080*/  IMAD R11, R2, R9, R11 ;  /* 0x00000009020b7224 */ /* 0x000fca00078e020b */
[----:B------:R-:W-:-:S07]  /*3090*/  IADD3 R29, PT, PT, R29, R11, RZ ;  /* 0x0000000b1d1d7210 */ /* 0x000fce0007ffe0ff */
.L_x_1594:
[----:B------:R-:W0:Y:S02]  /*30a0*/  LDCU.64 UR12, c[0x0][0x388] ;  /* 0x00007100ff0c77ac */ /* 0x000e240008000a00 */
[----:B0-----:R-:W-:-:S04]  /*30b0*/  IADD3 R28, P0, PT, R28, UR12, RZ ;  /* 0x0000000c1c1c7c10 */ /* 0x001fc8000ff1e0ff */
[----:B------:R-:W-:-:S06]  /*30c0*/  IADD3.X R29, PT, PT, R29, UR13, RZ, P0, !PT ;  /* 0x0000000d1d1d7c10 */ /* 0x000fcc00087fe4ff */
[----:B------:R-:W2:Y:S01]  /*30d0*/  LDG.E.U8 R29, desc[UR10][R28.64] ;  /* 0x0000000a1c1d7981 */ /* 0x000ea2000c1e1100 */
[----:B------:R-:W-:-:S03]  /*30e0*/  ISETP.NE.AND P0, PT, R7, RZ, PT ;  /* 0x000000ff0700720c */ /* 0x000fc60003f05270 */
[----:B--2---:R0:W-:Y:S01]  /*30f0*/  STS.U8 [R4+UR5], R29 ;  /* 0x0000001d04007988 */ /* 0x0041e20008000005 */
[----:B------:R-:W-:Y:S09]  /*3100*/  BAR.SYNC.DEFER_BLOCKING 0x0 ;  /* 0x0000000000007b1d */ /* 0x000ff20000010000 */
[----:B------:R-:W-:Y:S05]  /*3110*/  @P0 EXIT ;  /* 0x000000000000094d */ /* 0x000fea0003800000 */
[----:B------:R-:W-:-:S13]  /*3120*/  ISETP.GT.U32.AND P0, PT, R5, 0x1, PT ;  /* 0x000000010500780c */ /* 0x000fda0003f04070 */
[----:B------:R-:W1:Y:S01]  /*3130*/  @!P0 S2R R3, SR_CgaCtaId ;  /* 0x0000000000038919 */ /* 0x000e620000008800 */
[----:B------:R-:W-:-:S04]  /*3140*/  @!P0 MOV R0, 0x400 ;  /* 0x0000040000008802 */ /* 0x000fc80000000f00 */
[----:B-1----:R-:W-:-:S04]  /*3150*/  @!P0 LEA R3, R3, R0, 0x18 ;  /* 0x0000000003038211 */ /* 0x002fc800078ec0ff */
[----:B------:R-:W-:-:S06]  /*3160*/  @!P0 IADD3 R0, PT, PT, R3, R6, RZ ;  /* 0x0000000603008210 */ /* 0x000fcc0007ffe0ff */
[----:B------:R-:W1:Y:S02]  /*3170*/  @!P0 LDS.U8 R0, [R0] ;  /* 0x0000000000008984 */ /* 0x000e640000000000 */
[----:B-1----:R-:W-:Y:S01]  /*3180*/  @!P0 PRMT R3, R0, 0x7610, R3 ;  /* 0x0000761000038816 */ /* 0x002fe20000000003 */
[----:B------:R-:W-:Y:S06]  /*3190*/  @!P0 BRA `(.L_x_1629) ;  /* 0x0000000400248947 */ /* 0x000fec0003800000 */
[----:B------:R-:W1:Y:S01]  /*31a0*/  S2UR UR5, SR_CgaCtaId ;  /* 0x00000000000579c3 */ /* 0x000e620000008800 */
[C---:B------:R-:W-:Y:S01]  /*31b0*/  VIADD R0, R5.reuse, 0xfffffffe ;  /* 0xfffffffe05007836 */ /* 0x040fe20000000000 */
[----:B------:R-:W-:Y:S01]  /*31c0*/  UMOV UR4, 0x400 ;  /* 0x0000040000047882 */ /* 0x000fe20000000000 */
[----:B------:R-:W-:Y:S01]  /*31d0*/  IADD3 R5, PT, PT, R5, -0x1, RZ ;  /* 0xffffffff05057810 */ /* 0x000fe20007ffe0ff */
[----:B------:R-:W-:Y:S02]  /*31e0*/  HFMA2 R7, -RZ, RZ, 0, 5.9604644775390625e-08 ;  /* 0x00000001ff077431 */ /* 0x000fe400000001ff */
[----:B------:R-:W-:Y:S02]  /*31f0*/  ISETP.GE.U32.AND P0, PT, R0, 0x7, PT ;  /* 0x000000070000780c */ /* 0x000fe40003f06070 */
[----:B------:R-:W-:Y:S01]  /*3200*/  LOP3.LUT R2, R5, 0x7, RZ, 0xc0, !PT ;  /* 0x0000000705027812 */ /* 0x000fe200078ec0ff */
[----:B-1----:R-:W-:-:S06]  /*3210*/  ULEA UR4, UR5, UR4, 0x18 ;  /* 0x0000000405047291 */ /* 0x002fcc000f8ec0ff */
[----:B------:R-:W-:-:S03]  /*3220*/  VIADD R0, R6, UR4 ;  /* 0x0000000406007c36 */ /* 0x000fc60008000000 */
[----:B------:R1:W2:Y:S01]  /*3230*/  LDS.U8 R3, [R6+UR4] ;  /* 0x0000000406037984 */ /* 0x0002a20008000000 */
[----:B------:R-:W-:Y:S05]  /*3240*/  @!P0 BRA `(.L_x_1630) ;  /* 0x0000000000788947 */ /* 0x000fea0003800000 */
[----:B------:R-:W3:Y:S01]  /*3250*/  LDC R19, c[0x0][0x360] ;  /* 0x0000d800ff137b82 */ /* 0x000ee20000000800 */
[----:B0-----:R-:W-:Y:S02]  /*3260*/  LOP3.LUT R4, R5, 0xfffffff8, RZ, 0xc0, !PT ;  /* 0xfffffff805047812 */ /* 0x001fe400078ec0ff */
[----:B------:R-:W-:Y:S02]  /*3270*/  MOV R8, RZ ;  /* 0x000000ff00087202 */ /* 0x000fe40000000f00 */
[----:B------:R-:W-:Y:S02]  /*3280*/  IADD3 R4, PT, PT, -R4, RZ, RZ ;  /* 0x000000ff04047210 */ /* 0x000fe40007ffe1ff */
[----:B---3--:R-:W-:-:S07]  /*3290*/  IADD3 R7, PT, PT, R6, UR4, R19 ;  /* 0x0000000406077c10 */ /* 0x008fce000fffe013 */
.L_x_1631:
[----:B------:R-:W-:Y:S01]  /*32a0*/  VIADD R9, R7, UR8 ;  /* 0x0000000807097c36 */ /* 0x000fe20008000000 */
[----:B------:R-:W-:Y:S01]  /*32b0*/  LDS.U8 R10, [R7] ;  /* 0x00000000070a7984 */ /* 0x000fe20000000000 */
[----:B------:R-:W-:Y:S01]  /*32c0*/  VIADD R4, R4, 0x8 ;  /* 0x0000000804047836 */ /* 0x000fe20000000000 */
[----:B------:R-:W-:Y:S02]  /*32d0*/  IADD3 R8, PT, PT, R8, 0x8, RZ ;  /* 0x0000000808087810 */ /* 0x000fe40007ffe0ff */
[----:B------:R-:W-:Y:S01]  /*32e0*/  IADD3 R12, PT, PT, R9, UR8, RZ ;  /* 0x00000008090c7c10 */ /* 0x000fe2000fffe0ff */
[----:B------:R0:W2:Y:S01]  /*32f0*/  LDS.U8 R11, [R7+UR8] ;  /* 0x00000008070b7984 */ /* 0x0000a20008000000 */
[----:B------:R-:W-:Y:S02]  /*3300*/  ISETP.NE.AND P0, PT, R4, RZ, PT ;  /* 0x000000ff0400720c */ /* 0x000fe40003f05270 */
[----:B------:R-:W-:Y:S01]  /*3310*/  IADD3 R13, PT, PT, R12, UR8, RZ ;  /* 0x000000080c0d7c10 */ /* 0x000fe2000fffe0ff */
[----:B------:R-:W-:Y:S04]  /*3320*/  LDS.U8 R9, [R9+UR8] ;  /* 0x0000000809097984 */ /* 0x000fe80008000000 */
[----:B------:R-:W-:Y:S01]  /*3330*/  VIADD R16, R13, UR8 ;  /* 0x000000080d107c36 */ /* 0x000fe20008000000 */
[----:B------:R-:W3:Y:S01]  /*3340*/  LDS.U8 R12, [R12+UR8] ;  /* 0x000000080c0c7984 */ /* 0x000ee20008000000 */
[----:B0-----:R-:W-:-:S03]  /*3350*/  LEA R7, R19, R7, 0x3 ;  /* 0x0000000713077211 */ /* 0x001fc600078e18ff */
[----:B------:R-:W-:Y:S01]  /*3360*/  IADD3 R17, PT, PT, R16, UR8, RZ ;  /* 0x0000000810117c10 */ /* 0x000fe2000fffe0ff */
[----:B------:R-:W-:Y:S03]  /*3370*/  LDS.U8 R13, [R13+UR8] ;  /* 0x000000080d0d7984 */ /* 0x000fe60008000000 */
[----:B------:R-:W-:Y:S01]  /*3380*/  IADD3 R18, PT, PT, R17, UR8, RZ ;  /* 0x0000000811127c10 */ /* 0x000fe2000fffe0ff */
[----:B------:R-:W0:Y:S04]  /*3390*/  LDS.U8 R16, [R16+UR8] ;  /* 0x0000000810107984 */ /* 0x000e280008000000 */
[----:B------:R-:W-:Y:S04]  /*33a0*/  LDS.U8 R17, [R17+UR8] ;  /* 0x0000000811117984 */ /* 0x000fe80008000000 */
[----:B------:R-:W4:Y:S01]  /*33b0*/  LDS.U8 R18, [R18+UR8] ;  /* 0x0000000812127984 */ /* 0x000f220008000000 */
[----:B--2---:R-:W-:-:S04]  /*33c0*/  IADD3 R10, PT, PT, R11, R10, R3 ;  /* 0x0000000a0b0a7210 */ /* 0x004fc80007ffe003 */
[----:B---3--:R-:W-:-:S04]  /*33d0*/  IADD3 R10, PT, PT, R12, R9, R10 ;  /* 0x000000090c0a7210 */ /* 0x008fc80007ffe00a */
[----:B0-----:R-:W-:-:S04]  /*33e0*/  IADD3 R10, PT, PT, R16, R13, R10 ;  /* 0x0000000d100a7210 */ /* 0x001fc80007ffe00a */
[----:B----4-:R-:W-:-:S04]  /*33f0*/  IADD3 R10, PT, PT, R18, R17, R10 ;  /* 0x00000011120a7210 */ /* 0x010fc80007ffe00a */
[----:B------:R-:W-:Y:S01]  /*3400*/  PRMT R3, R10, 0x7610, R3 ;  /* 0x000076100a037816 */ /* 0x000fe20000000003 */
[----:B------:R-:W-:Y:S06]  /*3410*/  @P0 BRA `(.L_x_1631) ;  /* 0xfffffffc00a00947 */ /* 0x000fec000383ffff */
[----:B------:R-:W-:-:S07]  /*3420*/  VIADD R7, R8, 0x1 ;  /* 0x0000000108077836 */ /* 0x000fce0000000000 */
.L_x_1630:
[----:B------:R-:W-:-:S13]  /*3430*/  ISETP.NE.AND P0, PT, R2, RZ, PT ;  /* 0x000000ff0200720c */ /* 0x000fda0003f05270 */
[----:B------:R-:W-:Y:S05]  /*3440*/  @!P0 BRA `(.L_x_1632) ;  /* 0x0000000000748947 */ /* 0x000fea0003800000 */
[----:B------:R-:W-:Y:S02]  /*3450*/  ISETP.GE.U32.AND P0, PT, R2, 0x4, PT ;  /* 0x000000040200780c */ /* 0x000fe40003f06070 */
[----:B------:R-:W-:-:S04]  /*3460*/  LOP3.LUT R12, R5, 0x3, RZ, 0xc0, !PT ;  /* 0x00000003050c7812 */ /* 0x000fc800078ec0ff */
[----:B------:R-:W-:-:S07]  /*3470*/  ISETP.NE.AND P1, PT, R12, RZ, PT ;  /* 0x000000ff0c00720c */ /* 0x000fce0003f25270 */
[----:B------:R-:W-:Y:S06]  /*3480*/  @!P0 BRA `(.L_x_1633) ;  /* 0x00000000002c8947 */ /* 0x000fec0003800000 */
[C---:B------:R-:W-:Y:S02]  /*3490*/  IMAD R2, R7.reuse, UR8, R0 ;  /* 0x0000000807027c24 */ /* 0x040fe4000f8e0200 */
[----:B------:R-:W-:-:S03]  /*34a0*/  VIADD R7, R7, 0x4 ;  /* 0x0000000407077836 */ /* 0x000fc60000000000 */
[----:B------:R-:W-:Y:S01]  /*34b0*/  IADD3 R8, PT, PT, R2, UR8, RZ ;  /* 0x0000000802087c10 */ /* 0x000fe2000fffe0ff */
[----:B0-----:R-:W-:Y:S03]  /*34c0*/  LDS.U8 R4, [R2] ;  /* 0x0000000002047984 */ /* 0x001fe60000000000 */
[----:B------:R-:W-:Y:S01]  /*34d0*/  IADD3 R10, PT, PT, R8, UR8, RZ ;  /* 0x00000008080a7c10 */ /* 0x000fe2000fffe0ff */
[----:B------:R-:W2:Y:S04]  /*34e0*/  LDS.U8 R9, [R2+UR8] ;  /* 0x0000000802097984 */ /* 0x000ea80008000000 */
[----:B------:R-:W-:Y:S04]  /*34f0*/  LDS.U8 R11, [R8+UR8] ;  /* 0x00000008080b7984 */ /* 0x000fe80008000000 */
[----:B------:R-:W0:Y:S01]  /*3500*/  LDS.U8 R10, [R10+UR8] ;  /* 0x000000080a0a7984 */ /* 0x000e220008000000 */
[----:B--2---:R-:W-:-:S04]  /*3510*/  IADD3 R4, PT, PT, R9, R4, R3 ;  /* 0x0000000409047210 */ /* 0x004fc80007ffe003 */
[----:B0-----:R-:W-:-:S04]  /*3520*/  IADD3 R4, PT, PT, R10, R11, R4 ;  /* 0x0000000b0a047210 */ /* 0x001fc80007ffe004 */
[----:B------:R-:W-:-:S07]  /*3530*/  PRMT R3, R4, 0x7610, R3 ;  /* 0x0000761004037816 */ /* 0x000fce0000000003 */
.L_x_1633:
[----:B------:R-:W-:Y:S05]  /*3540*/  @!P1 BRA `(.L_x_1632) ;  /* 0x0000000000349947 */ /* 0x000fea0003800000 */
[----:B------:R-:W-:Y:S02]  /*3550*/  ISETP.NE.AND P0, PT, R12, 0x1, PT ;  /* 0x000000010c00780c */ /* 0x000fe40003f05270 */
[----:B------:R-:W-:-:S04]  /*3560*/  LOP3.LUT R5, R5, 0x1, RZ, 0xc0, !PT ;  /* 0x0000000105057812 */ /* 0x000fc800078ec0ff */
[----:B------:R-:W-:-:S07]  /*3570*/  ISETP.NE.U32.AND P1, PT, R5, 0x1, PT ;  /* 0x000000010500780c */ /* 0x000fce0003f25070 */
[C---:B0-----:R-:W-:Y:S01]  /*3580*/  @P0 IMAD R4, R7.reuse, UR8, R0 ;  /* 0x0000000807040c24 */ /* 0x041fe2000f8e0200 */
[----:B------:R-:W-:-:S04]  /*3590*/  @P0 IADD3 R7, PT, PT, R7, 0x2, RZ ;  /* 0x0000000207070810 */ /* 0x000fc80007ffe0ff */
[----:B------:R-:W-:Y:S01]  /*35a0*/  @P0 LDS.U8 R2, [R4] ;  /* 0x0000000004020984 */ /* 0x000fe20000000000 */
[----:B------:R-:W-:-:S03]  /*35b0*/  @!P1 IMAD R0, R7, UR8, R0 ;  /* 0x0000000807009c24 */ /* 0x000fc6000f8e0200 */
[----:B------:R-:W2:Y:S04]  /*35c0*/  @P0 LDS.U8 R5, [R4+UR8] ;  /* 0x0000000804050984 */ /* 0x000ea80008000000 */
[----:B------:R-:W0:Y:S01]  /*35d0*/  @!P1 LDS.U8 R0, [R0] ;  /* 0x0000000000009984 */ /* 0x000e220000000000 */
[----:B--2---:R-:W-:-:S04]  /*35e0*/  @P0 IADD3 R2, PT, PT, R5, R2, R3 ;  /* 0x0000000205020210 */ /* 0x004fc80007ffe003 */
[----:B------:R-:W-:-:S04]  /*35f0*/  @P0 PRMT R3, R2, 0x7610, R3 ;  /* 0x0000761002030816 */ /* 0x000fc80000000003 */
[----:B0-----:R-:W-:-:S04]  /*3600*/  @!P1 IADD3 R2, PT, PT, R3, R0, RZ ;  /* 0x0000000003029210 */ /* 0x001fc80007ffe0ff */
[----:B------:R-:W-:-:S07]  /*3610*/  @!P1 PRMT R3, R2, 0x7610, R3 ;  /* 0x0000761002039816 */ /* 0x000fce0000000003 */
.L_x_1632:
[----:B--2---:R2:W-:Y:S02]  /*3620*/  STS.U8 [R6+UR4], R3 ;  /* 0x0000000306007988 */ /* 0x0045e40008000004 */
.L_x_1629:
[----:B0-----:R-:W0:Y:S01]  /*3630*/  LDC.64 R4, c[0x0][0x3a8] ;  /* 0x0000ea00ff047b82 */ /* 0x001e220000000a00 */
[----:B------:R-:W3:Y:S01]  /*3640*/  LDCU.64 UR4, c[0x0][0x380] ;  /* 0x00007000ff0477ac */ /* 0x000ee20008000a00 */
[----:B------:R-:W-:Y:S02]  /*3650*/  IMAD.MOV.U32 R15, RZ, RZ, RZ ;  /* 0x000000ffff0f7224 */ /* 0x000fe400078e00ff */
[----:B0-----:R-:W-:-:S04]  /*3660*/  IMAD.WIDE.U32 R14, R4, UR9, R14 ;  /* 0x00000009040e7c25 */ /* 0x001fc8000f8e000e */
[----:B------:R-:W-:Y:S01]  /*3670*/  IMAD R0, R5, UR9, R15 ;  /* 0x0000000905007c24 */ /* 0x000fe2000f8e020f */
[----:B---3--:R-:W-:-:S04]  /*3680*/  IADD3 R14, P0, PT, R14, UR4, RZ ;  /* 0x000000040e0e7c10 */ /* 0x008fc8000ff1e0ff */
[----:B------:R-:W-:-:S05]  /*3690*/  IADD3.X R15, PT, PT, R0, UR5, RZ, P0, !PT ;  /* 0x00000005000f7c10 */ /* 0x000fca00087fe4ff */
[----:B------:R-:W-:Y:S01]  /*36a0*/  STG.E.U8 desc[UR10][R14.64], R3 ;  /* 0x000000030e007986 */ /* 0x000fe2000c10110a */
[----:B------:R-:W-:Y:S05]  /*36b0*/  EXIT ;  /* 0x000000000000794d */ /* 0x000fea0003800000 */
        .weak           $__internal_36_$__cuda_sm20_div_s64
        .type           $__internal_36_$__cuda_sm20_div_s64,@function
        .size           $__internal_36_$__cuda_sm20_div_s64,($__internal_37_$__cuda_sm20_rem_s64 - $__internal_36_$__cuda_sm20_div_s64)
$__internal_36_$__cuda_sm20_div_s64:
        /* <DEDUP_REMOVED lines=82> */
[----:B------:R-:W-:Y:S06]  /*3be0*/  RET.REL.NODEC R8 `(contiguous_reduce3_u8) ;  /* 0xffffffc408047950 */ /* 0x000fec0003c3ffff */
        .weak           $__internal_37_$__cuda_sm20_rem_s64
        .type           $__internal_37_$__cuda_sm20_rem_s64,@function
        .size           $__internal_37_$__cuda_sm20_rem_s64,(.L_x_3214 - $__internal_37_$__cuda_sm20_rem_s64)
$__internal_37_$__cuda_sm20_rem_s64:
        /* <DEDUP_REMOVED lines=66> */
[----:B------:R-:W-:Y:S06]  /*4010*/  RET.REL.NODEC R8 `(contiguous_reduce3_u8) ;  /* 0xffffffbc08f87950 */ /* 0x000fec0003c3ffff */
.L_x_1634:
        /* <DEDUP_REMOVED lines=14> */
.L_x_3214:


//--------------------- .text.contiguous_reduce22_u8 --------------------------
	.section	.text.contiguous_reduce22_u8,"ax",@progbits
	.align	128
        .global         contiguous_reduce22_u8
        .type           contiguous_reduce22_u8,@function
        .size           contiguous_reduce22_u8,(.L_x_3287 - contiguous_reduce22_u8)
        .other          contiguous_reduce22_u8,@"STO_CUDA_ENTRY STV_DEFAULT"
contiguous_reduce22_u8:
.text.contiguous_reduce22_u8:
        /* <DEDUP_REMOVED lines=16> */
[----:B------:R-:W-:Y:S01]  /*0100*/  @!P0 IMAD.WIDE.U32 R4, R9, UR8, R2 ;  /* 0x0000000809048c25 */ /* 0x000fe2000f8e0002 */
[----:B-1----:R-:W-:-:S03]  /*0110*/  @!P0 IADD3 R6, P2, PT, R6, R10, RZ ;  /* 0x0000000a06068210 */ /* 0x002fc60007f5e0ff */
[----:B------:R-:W-:Y:S01]  /*0120*/  @!P0 IMAD R9, R9, UR9, RZ ;  /* 0x0000000909098c24 */ /* 0x000fe2000f8e02ff */
[----:B------:R-:W-:-:S04]  /*0130*/  @!P0 IADD3 R4, P1, PT, R4, R10, RZ ;  /* 0x0000000a04048210 */ /* 0x000fc80007f3e0ff */
[C---:B------:R-:W-:Y:S02]  /*0140*/  @!P0 IADD3.X R7, PT, PT, R11.reuse, R9, R7, P2, !PT ;  /* 0x000000090b078210 */ /* 0x040fe400017fe407 */
[----:B------:R-:W-:-:S04]  /*0150*/  @!P0 IADD3.X R5, PT, PT, R11, R5, R9, P1, !PT ;  /* 0x000000050b058210 */ /* 0x000fc80000ffe409 */
[----:B---3--:R-:W2:Y:S04]  /*0160*/  @!P0 LDG.E.U8 R7, desc[UR12][R6.64] ;  /* 0x0000000c06078981 */ /* 0x008ea8000c1e1100 */
[----:B------:R-:W2:Y:S01]  /*0170*/  @!P0 LDG.E.U8 R4, desc[UR12][R4.64] ;  /* 0x0000000c04048981 */ /* 0x000ea2000c1e1100 */
[----:B------:R-:W0:Y:S01]  /*0180*/  S2UR UR6, SR_CgaCtaId ;  /* 0x00000000000679c3 */ /* 0x000e220000008800 */
[----:B------:R-:W-:Y:S02]  /*0190*/  UMOV UR4, 0x400 ;  /* 0x0000040000047882 */ /* 0x000fe40000000000 */
[----:B0-----:R-:W-:-:S09]  /*01a0*/  ULEA UR4, UR6, UR4, 0x18 ;  /* 0x0000000406047291 */ /* 0x001fd2000f8ec0ff */
[----:B------:R0:W-:Y:S01]  /*01b0*/  STS.U8 [R0+UR4], RZ ;  /* 0x000000ff00007988 */ /* 0x0001e20008000004 */
[----:B------:R-:W1:Y:S01]  /*01c0*/  LDCU UR5, c[0x0][0x360] ;  /* 0x00006c00ff0577ac */ /* 0x000e620008000800 */
[----:B------:R-:W-:Y:S01]  /*01d0*/  BSSY.RECONVERGENT B0, `(.L_x_1635) ;  /* 0x0000011000007945 */ /* 0x000fe20003800200 */
[----:B------:R-:W-:Y:S01]  /*01e0*/  ISETP.GT.U32.AND P1, PT, R0, 0x1f, PT ;  /* 0x0000001f0000780c */ /* 0x000fe20003f24070 */
[----:B--2---:R-:W-:-:S05]  /*01f0*/  @!P0 IMAD.IADD R9, R4, 0x1, R7 ;  /* 0x0000000104098824 */ /* 0x004fca00078e0207 */
[----:B------:R0:W-:Y:S01]  /*0200*/  @!P0 STS.U8 [R0+UR4], R9 ;  /* 0x0000000900008988 */ /* 0x0001e20008000004 */
[----:B-1----:R-:W-:Y:S06]  /*0210*/  @!P0 BRA `(.L_x_1636) ;  /* 0x0000000000308947 */ /* 0x002fec0003800000 */
        /* <DEDUP_REMOVED lines=8> */
[----:B--2---:R-:W-:-:S04]  /*02a0*/  IADD3 R2, P0, PT, R2, UR10, RZ ;  /* 0x0000000a02027c10 */ /* 0x004fc8000ff1e0ff */
[----:B------:R-:W-:-:S06]  /*02b0*/  IADD3.X R3, PT, PT, R5, UR11, RZ, P0, !PT ;  /* 0x0000000b05037c10 */ /* 0x000fcc00087fe4ff */
[----:B------:R-:W2:Y:S04]  /*02c0*/  LDG.E.U8 R3, desc[UR12][R2.64] ;  /* 0x0000000c02037981 */ /* 0x000ea8000c1e1100 */
[----:B--2---:R1:W-:Y:S02]  /*02d0*/  STS.U8 [R0+UR4], R3 ;  /* 0x0000000300007988 */ /* 0x0043e40008000004 */
.L_x_1636:
[----:B------:R-:W-:Y:S05]  /*02e0*/  BSYNC.RECONVERGENT B0 ;  /* 0x0000000000007941 */ /* 0x000fea0003800200 */
.L_x_1635:
[----:B------:R-:W-:Y:S01]  /*02f0*/  BAR.SYNC.DEFER_BLOCKING 0x0 ;  /* 0x0000000000007b1d */ /* 0x000fe20000010000 */
[----:B------:R-:W-:Y:S01]  /*0300*/  UISETP.GE.U32.AND UP0, UPT, UR5, 0x42, UPT ;  /* 0x000000420500788c */ /* 0x000fe2000bf06070 */
[----:B------:R-:W-:-:S08]  /*0310*/  VIADD R2, R0, UR4 ;  /* 0x0000000400027c36 */ /* 0x000fd00008000000 */
[----:B------:R-:W-:Y:S05]  /*0320*/  BRA.U !UP0, `(.L_x_1637) ;  /* 0x0000000108287547 */ /* 0x000fea000b800000 */
.L_x_1638:
[----:B------:R-:W-:Y:S02]  /*0330*/  USHF.R.U32.HI UR6, URZ, 0x1, UR5 ;  /* 0x00000001ff067899 */ /* 0x000fe40008011605 */
[----:B------:R-:W-:-:S04]  /*0340*/  UISETP.GT.U32.AND UP0, UPT, UR5, 0x83, UPT ;  /* 0x000000830500788c */ /* 0x000fc8000bf04070 */
[----:B------:R-:W-:Y:S01]  /*0350*/  ISETP.GE.U32.AND P0, PT, R0, UR6, PT ;  /* 0x0000000600007c0c */ /* 0x000fe2000bf06070 */
[----:B------:R-:W-:-:S12]  /*0360*/  UMOV UR5, UR6 ;  /* 0x0000000600057c82 */ /* 0x000fd80008000000 */
[----:B-12---:R-:W-:Y:S04]  /*0370*/  @!P0 LDS.U8 R3, [R0+UR4] ;  /* 0x0000000400038984 */ /* 0x006fe80008000000 */
[----:B------:R-:W1:Y:S02]  /*0380*/  @!P0 LDS.U8 R4, [R2+UR6] ;  /* 0x0000000602048984 */ /* 0x000e640008000000 */
[----:B-1----:R-:W-:-:S05]  /*0390*/  @!P0 IMAD.IADD R3, R3, 0x1, R4 ;  /* 0x0000000103038824 */ /* 0x002fca00078e0204 */
[----:B------:R2:W-:Y:S01]  /*03a0*/  @!P0 STS.U8 [R0+UR4], R3 ;  /* 0x0000000300008988 */ /* 0x0005e20008000004 */
[----:B------:R-:W-:Y:S06]  /*03b0*/  BAR.SYNC.DEFER_BLOCKING 0x0 ;  /* 0x0000000000007b1d */ /* 0x000fec0000010000 */
[----:B------:R-:W-:Y:S05]  /*03c0*/  BRA.U UP0, `(.L_x_1638) ;  /* 0xfffffffd00d87547 */ /* 0x000fea000b83ffff */
.L_x_1637:
[----:B------:R-:W-:Y:S05]  /*03d0*/  @P1 EXIT ;  /* 0x000000000000194d */ /* 0x000fea0003800000 */
[----:B------:R-:W-:Y:S01]  /*03e0*/  LDS.U8 R2, [R0+UR4] ;  /* 0x0000000400027984 */ /* 0x000fe20008000000 */
[----:B------:R-:W-:-:S03]  /*03f0*/  ISETP.NE.AND P0, PT, R0, RZ, PT ;  /* 0x000000ff0000720c */ /* 0x000fc60003f05270 */
[----:B-12---:R-:W1:Y:S02]  /*0400*/  LDS.U8 R3, [R0+UR4+0x20] ;  /* 0x0000200400037984 */ /* 0x006e640008000000 */
[----:B-1----:R-:W-:-:S05]  /*0410*/  IADD3 R3, PT, PT, R2, R3, RZ ;  /* 0x0000000302037210 */ /* 0x002fca0007ffe0ff */
[----:B------:R-:W-:Y:S04]  /*0420*/  STS.U8 [R0+UR4], R3 ;  /* 0x0000000300007988 */ /* 0x000fe80008000004 */
[----:B------:R-:W-:Y:S04]  /*0430*/  LDS.U8 R2, [R0+UR4] ;  /* 0x0000000400027984 */ /* 0x000fe80008000000 */
[----:B------:R-:W1:Y:S02]  /*0440*/  LDS.U8 R5, [R0+UR4+0x10] ;  /* 0x0000100400057984 */ /* 0x000e640008000000 */
[----:B-1----:R-:W-:-:S05]  /*0450*/  IMAD.IADD R5, R2, 0x1, R5 ;  /* 0x0000000102057824 */ /* 0x002fca00078e0205 */
[----:B------:R-:W-:Y:S04]  /*0460*/  STS.U8 [R0+UR4], R5 ;  /* 0x0000000500007988 */ /* 0x000fe80008000004 */
[----:B------:R-:W-:Y:S04]  /*0470*/  LDS.U8 R2, [R0+UR4] ;  /* 0x0000000400027984 */ /* 0x000fe80008000000 */
[----:B------:R-:W1:Y:S02]  /*0480*/  LDS.U8 R7, [R0+UR4+0x8] ;  /* 0x0000080400077984 */ /* 0x000e640008000000 */
[----:B-1----:R-:W-:-:S05]  /*0490*/  IMAD.IADD R7, R2, 0x1, R7 ;  /* 0x0000000102077824 */ /* 0x002fca00078e0207 */
[----:B------:R-:W-:Y:S04]  /*04a0*/  STS.U8 [R0+UR4], R7 ;  /* 0x0000000700007988 */ /* 0x000fe80008000004 */
[----:B------:R-:W-:Y:S04]  /*04b0*/  LDS.U8 R2, [R0+UR4] ;  /* 0x0000000400027984 */ /* 0x000fe80008000000 */
[----:B0-----:R-:W0:Y:S02]  /*04c0*/  LDS.U8 R9, [R0+UR4+0x4] ;  /* 0x0000040400097984 */ /* 0x001e240008000000 */
[----:B0-----:R-:W-:-:S05]  /*04d0*/  IADD3 R9, PT, PT, R2, R9, RZ ;  /* 0x0000000902097210 */ /* 0x001fca0007ffe0ff */
[----:B------:R-:W-:Y:S04]  /*04e0*/  STS.U8 [R0+UR4], R9 ;  /* 0x0000000900007988 */ /* 0x000fe80008000004 */
[----:B------:R-:W-:Y:S04]  /*04f0*/  LDS.U8 R2, [R0+UR4] ;  /* 0x0000000400027984 */ /* 0x000fe80008000000 */
[----:B------:R-:W0:Y:S02]  /*0500*/  LDS.U8 R3, [R0+UR4+0x2] ;  /* 0x0000020400037984 */ /* 0x000e240008000000 */
[----:B0-----:R-:W-:-:S05]  /*0510*/  IMAD.IADD R3, R2, 0x1, R3 ;  /* 0x0000000102037824 */ /* 0x001fca00078e0203 */
[----:B------:R-:W-:Y:S04]  /*0520*/  STS.U8 [R0+UR4], R3 ;  /* 0x0000000300007988 */ /* 0x000fe80008000004 */
[----:B------:R-:W-:Y:S04]  /*0530*/  LDS.U8 R2, [R0+UR4] ;  /* 0x0000000400027984 */ /* 0x000fe80008000000 */
[----:B------:R-:W0:Y:S02]  /*0540*/  LDS.U8 R5, [R0+UR4+0x1] ;  /* 0x0000010400057984 */ /* 0x000e240008000000 */
[----:B0-----:R-:W-:-:S05]  /*0550*/  IADD3 R5, PT, PT, R2, R5, RZ ;  /* 0x0000000502057210 */ /* 0x001fca0007ffe0ff */
[----:B------:R0:W-:Y:S01]  /*0560*/  STS.U8 [R0+UR4], R5 ;  /* 0x0000000500007988 */ /* 0x0001e20008000004 */
        /* <DEDUP_REMOVED lines=8> */
[----:B0-----:R-:W0:Y:S01]  /*05f0*/  LDS.U8 R5, [UR4] ;  /* 0x00000004ff057984 */ /* 0x001e220008000000 */
[----:B------:R-:W-:Y:S02]  /*0600*/  UMOV UR4, UR7 ;  /* 0x0000000700047c82 */ /* 0x000fe40008000000 */
[----:B--2---:R-:W-:-:S04]  /*0610*/  UIMAD.WIDE.U32 UR4, UR6, UR8, UR4 ;  /* 0x00000008060472a5 */ /* 0x004fc8000f8e0004 */
[----:B------:R-:W-:Y:S02]  /*0620*/  UIMAD UR5, UR6, UR9, UR5 ;  /* 0x00000009060572a4 */ /* 0x000fe4000f8e0205 */
[----:B---3--:R-:W-:-:S04]  /*0630*/  UIADD3 UR4, UP0, UPT, UR4, UR10, URZ ;  /* 0x0000000a04047290 */ /* 0x008fc8000ff1e0ff */
[----:B------:R-:W-:Y:S02]  /*0640*/  UIADD3.X UR5, UPT, UPT, UR5, UR11, URZ, UP0, !UPT ;  /* 0x0000000b05057290 */ /* 0x000fe400087fe4ff */
[----:B------:R-:W-:-:S04]  /*0650*/  IMAD.U32 R2, RZ, RZ, UR4 ;  /* 0x00000004ff027e24 */ /* 0x000fc8000f8e00ff */
[----:B------:R-:W-:-:S05]  /*0660*/  MOV R3, UR5 ;  /* 0x0000000500037c02 */ /* 0x000fca0008000f00 */
[----:B0-----:R-:W-:Y:S01]  /*0670*/  STG.E.U8 desc[UR12][R2.64], R5 ;  /* 0x0000000502007986 */ /* 0x001fe2000c10110c */
[----:B------:R-:W-:Y:S05]  /*0680*/  EXIT ;  /* 0x000000000000794d */ /* 0x000fea0003800000 */
.L_x_1639:
        /* <DEDUP_REMOVED lines=15> */
.L_x_3287:


//--------------------- .text.contiguous_reduce2_u8 --------------------------
	.section	.text.contiguous_reduce2_u8,"ax",@progbits
	.align	128
        .global         contiguous_reduce2_u8
        .type           contiguous_reduce2_u8,@function
        .size           contiguous_reduce2_u8,(.L_x_3216 - contiguous_reduce2_u8)
        .other          contiguous_reduce2_u8,@"STO_CUDA_ENTRY STV_DEFAULT"
contiguous_reduce2_u8:
.text.contiguous_reduce2_u8:
        /* <DEDUP_REMOVED lines=16> */
[----:B------:R-:W-:Y:S01]  /*0100*/  IMAD.IADD R18, R8, 0x1, R19 ;  /* 0x0000000108127824 */ /* 0x000fe200078e0213 */
[----:B------:R-:W0:Y:S01]  /*0110*/  LDCU UR5, c[0x0][0x360] ;  /* 0x00006c00ff0577ac */ /* 0x000e220008000800 */
[----:B------:R-:W-:-:S03]  /*0120*/  VIADD R2, R0, UR4 ;  /* 0x0000000400027c36 */ /* 0x000fc60008000000 */
[----:B--2---:R-:W-:Y:S01]  /*0130*/  ISETP.GE.U32.AND P0, PT, R18, UR8, PT ;  /* 0x0000000812007c0c */ /* 0x004fe2000bf06070 */
[----:B------:R1:W-:Y:S01]  /*0140*/  STS.U8 [R0+UR4], RZ ;  /* 0x000000ff00007988 */ /* 0x0003e20008000004 */
[----:B----4-:R-:W-:Y:S02]  /*0150*/  IADD3 R14, PT, PT, R6, -0x1, RZ ;  /* 0xffffffff060e7810 */ /* 0x010fe40007ffe0ff */
[----:B------:R-:W-:-:S13]  /*0160*/  ISETP.GE.U32.AND.EX P0, PT, RZ, UR9, PT, P0 ;  /* 0x00000009ff007c0c */ /* 0x000fda000bf06100 */
[----:B01----:R-:W-:Y:S05]  /*0170*/  @P0 BRA `(.L_x_1641) ;  /* 0x0000002c00b00947 */ /* 0x003fea0003800000 */
        /* <DEDUP_REMOVED lines=10> */
[----:B------:R-:W-:Y:S01]  /*0220*/  MOV R5, R14 ;  /* 0x0000000e00057202 */ /* 0x000fe20000000f00 */
[----:B------:R-:W-:Y:S01]  /*0230*/  IMAD.IADD R3, R9, 0x1, R7 ;  /* 0x0000000109037824 */ /* 0x000fe200078e0207 */
[----:B------:R-:W-:Y:S01]  /*0240*/  MOV R4, R8 ;  /* 0x0000000800047202 */ /* 0x000fe20000000f00 */
[----:B------:R-:W-:Y:S01]  /*0250*/  IMAD.IADD R19, R7, 0x1, R19 ;  /* 0x0000000107137824 */ /* 0x000fe200078e0213 */
[----:B------:R-:W-:Y:S02]  /*0260*/  ISETP.GE.U32.AND P0, PT, R5, 0x3, PT ;  /* 0x000000030500780c */ /* 0x000fe40003f06070 */
[----:B------:R-:W-:Y:S02]  /*0270*/  CS2R R20, SRZ ;  /* 0x0000000000147805 */ /* 0x000fe4000001ff00 */
[----:B------:R-:W-:-:S09]  /*0280*/  CS2R R12, SRZ ;  /* 0x00000000000c7805 */ /* 0x000fd2000001ff00 */
[----:B------:R-:W-:Y:S05]  /*0290*/  @!P0 BRA `(.L_x_1643) ;  /* 0x0000001800b08947 */ /* 0x000fea0003800000 */
[----:B------:R-:W0:Y:S01]  /*02a0*/  LDC.64 R14, c[0x0][0x390] ;  /* 0x0000e400ff0e7b82 */ /* 0x000e220000000a00 */
[C---:B------:R-:W-:Y:S02]  /*02b0*/  LOP3.LUT R7, R6.reuse, 0xfffffffc, RZ, 0xc0, !PT ;  /* 0xfffffffc06077812 */ /* 0x040fe400078ec0ff */
[----:B------:R-:W-:Y:S02]  /*02c0*/  CS2R R20, SRZ ;  /* 0x0000000000147805 */ /* 0x000fe4000001ff00 */
[----:B------:R-:W-:Y:S01]  /*02d0*/  IADD3 R5, PT, PT, R6, -0x2, RZ ;  /* 0xfffffffe06057810 */ /* 0x000fe20007ffe0ff */
[----:B------:R-:W-:Y:S02]  /*02e0*/  IMAD.MOV R6, RZ, RZ, -R7 ;  /* 0x000000ffff067224 */ /* 0x000fe400078e0a07 */
[----:B------:R-:W1:Y:S05]  /*02f0*/  LDC.64 R16, c[0x0][0x398] ;  /* 0x0000e600ff107b82 */ /* 0x000e6a0000000a00 */
.L_x_1668:
        /* <DEDUP_REMOVED lines=30> */
[----:B------:R-:W-:Y:S01]  /*04e0*/  IMAD R8, R22, R3, R4 ;  /* 0x0000000316087224 */ /* 0x000fe200078e0204 */
[----:B------:R-:W-:Y:S06]  /*04f0*/  BRA `(.L_x_1646) ;  /* 0x0000000000407947 */ /* 0x000fec0003800000 */
.L_x_1645:
[----:B------:R-:W-:Y:S01]  /*0500*/  MOV R26, R4 ;  /* 0x00000004001a7202 */ /* 0x000fe20000000f00 */
[----:B------:R-:W-:Y:S01]  /*0510*/  IMAD.MOV.U32 R11, RZ, RZ, R3 ;  /* 0x000000ffff0b7224 */ /* 0x000fe200078e0003 */
[----:B------:R-:W-:Y:S01]  /*0520*/  MOV R10, R22 ;  /* 0x00000016000a7202 */ /* 0x000fe20000000f00 */
[----:B------:R-:W-:Y:S01]  /*0530*/  IMAD.MOV.U32 R9, RZ, RZ, R23 ;  /* 0x000000ffff097224 */ /* 0x000fe200078e0017 */
[----:B------:R-:W-:-:S07]  /*0540*/  MOV R8, 0x560 ;  /* 0x0000056000087802 */ /* 0x000fce0000000f00 */
[----:B-1----:R-:W-:Y:S05]  /*0550*/  CALL.REL.NOINC `($__internal_38_$__cuda_sm20_div_s64) ;  /* 0x00000064002c7944 */ /* 0x002fea0003c00000 */
        /* <DEDUP_REMOVED lines=10> */
.L_x_1646:
[----:B------:R-:W-:Y:S05]  /*0600*/  BSYNC.RECONVERGENT B1 ;  /* 0x0000000000017941 */ /* 0x000fea0003800200 */
.L_x_1644:
        /* <DEDUP_REMOVED lines=34> */
.L_x_1648:
[----:B------:R-:W-:Y:S01]  /*0830*/  MOV R26, R18 ;  /* 0x00000012001a7202 */ /* 0x000fe20000000f00 */
[----:B------:R-:W-:Y:S01]  /*0840*/  IMAD.MOV.U32 R11, RZ, RZ, R19 ;  /* 0x000000ffff0b7224 */ /* 0x000fe200078e0013 */
[----:B------:R-:W-:Y:S01]  /*0850*/  MOV R10, R22 ;  /* 0x00000016000a7202 */ /* 0x000fe20000000f00 */
[----:B------:R-:W-:Y:S01]  /*0860*/  IMAD.MOV.U32 R9, RZ, RZ, R23 ;  /* 0x000000ffff097224 */ /* 0x000fe200078e0017 */
[----:B------:R-:W-:-:S07]  /*0870*/  MOV R8, 0x890 ;  /* 0x0000089000087802 */ /* 0x000fce0000000f00 */
[----:B------:R-:W-:Y:S05]  /*0880*/  CALL.REL.NOINC `($__internal_38_$__cuda_sm20_div_s64) ;  /* 0x0000006000607944 */ /* 0x000fea0003c00000 */
[----:B------:R-:W-:-:S04]  /*0890*/  IADD3 R7, P0, PT, RZ, -R24, RZ ;  /* 0x80000018ff077210 */ /* 0x000fc80007f1e0ff */
[----:B------:R-:W-:-:S05]  /*08a0*/  IADD3.X R9, PT, PT, RZ, ~R25, RZ, P0, !PT ;  /* 0x80000019ff097210 */ /* 0x000fca00007fe4ff */
[----:B------:R-:W-:Y:S02]  /*08b0*/  IMAD R4, R9, R22, RZ ;  /* 0x0000001609047224 */ /* 0x000fe400078e02ff */
[----:B------:R-:W-:Y:S01]  /*08c0*/  IMAD.WIDE.U32 R8, R22, R7, R18 ;  /* 0x0000000716087225 */ /* 0x000fe200078e0012 */
[----:B------:R-:W-:-:S03]  /*08d0*/  MOV R22, R24 ;  /* 0x0000001800167202 */ /* 0x000fc60000000f00 */
[----:B------:R-:W-:Y:S02]  /*08e0*/  IMAD R7, R23, R7, R4 ;  /* 0x0000000717077224 */ /* 0x000fe400078e0204 */
[----:B------:R-:W-:Y:S02]  /*08f0*/  IMAD.MOV.U32 R23, RZ, RZ, R25 ;  /* 0x000000ffff177224 */ /* 0x000fe400078e0019 */
[----:B------:R-:W-:-:S07]  /*0900*/  IMAD.IADD R7, R7, 0x1, R9 ;  /* 0x0000000107077824 */ /* 0x000fce00078e0209 */
.L_x_1649:
[----:B------:R-:W-:Y:S05]  /*0910*/  BSYNC.RECONVERGENT B1 ;  /* 0x0000000000017941 */ /* 0x000fea0003800200 */
.L_x_1647:
        /* <DEDUP_REMOVED lines=33> */
.L_x_1651:
[----:B------:R-:W-:Y:S01]  /*0b30*/  IMAD.MOV.U32 R26, RZ, RZ, R36 ;  /* 0x000000ffff1a7224 */ /* 0x000fe200078e0024 */
[----:B------:R-:W-:Y:S01]  /*0b40*/  MOV R11, R37 ;  /* 0x00000025000b7202 */ /* 0x000fe20000000f00 */
[----:B------:R-:W-:Y:S01]  /*0b50*/  IMAD.MOV.U32 R10, RZ, RZ, R18 ;  /* 0x000000ffff0a7224 */ /* 0x000fe200078e0012 */
[----:B------:R-:W-:Y:S02]  /*0b60*/  MOV R9, R19 ;  /* 0x0000001300097202 */ /* 0x000fe40000000f00 */
[----:B------:R-:W-:-:S07]  /*0b70*/  MOV R8, 0xb90 ;  /* 0x00000b9000087802 */ /* 0x000fce0000000f00 */
[----:B------:R-:W-:Y:S05]  /*0b80*/  CALL.REL.NOINC `($__internal_38_$__cuda_sm20_div_s64) ;  /* 0x0000005c00a07944 */ /* 0x000fea0003c00000 */
        /* <DEDUP_REMOVED lines=10> */
.L_x_1652:
[----:B------:R-:W-:Y:S05]  /*0c30*/  BSYNC.RECONVERGENT B1 ;  /* 0x0000000000017941 */ /* 0x000fea0003800200 */
.L_x_1650:
        /* <DEDUP_REMOVED lines=35> */
.L_x_1654:
[----:B------:R-:W-:Y:S01]  /*0e70*/  MOV R26, R22 ;  /* 0x00000016001a7202 */ /* 0x000fe20000000f00 */
[----:B------:R-:W-:Y:S01]  /*0e80*/  IMAD.MOV.U32 R11, RZ, RZ, R23 ;  /* 0x000000ffff0b7224 */ /* 0x000fe200078e0017 */
[----:B------:R-:W-:Y:S01]  /*0e90*/  MOV R10, R18 ;  /* 0x00000012000a7202 */ /* 0x000fe20000000f00 */
[----:B------:R-:W-:Y:S01]  /*0ea0*/  IMAD.MOV.U32 R9, RZ, RZ, R19 ;  /* 0x000000ffff097224 */ /* 0x000fe200078e0013 */
[----:B------:R-:W-:-:S07]  /*0eb0*/  MOV R8, 0xed0 ;  /* 0x00000ed000087802 */ /* 0x000fce0000000f00 */
[----:B------:R-:W-:Y:S05]  /*0ec0*/  CALL.REL.NOINC `($__internal_38_$__cuda_sm20_div_s64) ;  /* 0x0000005800d07944 */ /* 0x000fea0003c00000 */
        /* <DEDUP_REMOVED lines=11> */
.L_x_1655:
[----:B------:R-:W-:Y:S05]  /*0f80*/  BSYNC.RECONVERGENT B1 ;  /* 0x0000000000017941 */ /* 0x000fea0003800200 */
.L_x_1653:
        /* <DEDUP_REMOVED lines=36> */
.L_x_1657:
        /* <DEDUP_REMOVED lines=16> */
.L_x_1658:
[----:B------:R-:W-:Y:S05]  /*12d0*/  BSYNC.RECONVERGENT B1 ;  /* 0x0000000000017941 */ /* 0x000fea0003800200 */
.L_x_1656:
        /* <DEDUP_REMOVED lines=35> */
.L_x_1660:
[----:B------:R-:W-:Y:S01]  /*1510*/  MOV R26, R42 ;  /* 0x0000002a001a7202 */ /* 0x000fe20000000f00 */
[----:B------:R-:W-:Y:S01]  /*1520*/  IMAD.MOV.U32 R11, RZ, RZ, R43 ;  /* 0x000000ffff0b7224 */ /* 0x000fe200078e002b */
[----:B------:R-:W-:Y:S01]  /*1530*/  MOV R10, R18 ;  /* 0x00000012000a7202 */ /* 0x000fe20000000f00 */
[----:B------:R-:W-:Y:S01]  /*1540*/  IMAD.MOV.U32 R9, RZ, RZ, R19 ;  /* 0x000000ffff097224 */ /* 0x000fe200078e0013 */
[----:B------:R-:W-:-:S07]  /*1550*/  MOV R8, 0x1570 ;  /* 0x0000157000087802 */ /* 0x000fce0000000f00 */
[----:B------:R-:W-:Y:S05]  /*1560*/  CALL.REL.NOINC `($__internal_38_$__cuda_sm20_div_s64) ;  /* 0x0000005400287944 */ /* 0x000fea0003c00000 */
[----:B------:R-:W-:Y:S01]  /*1570*/  IADD3 R7, P0, PT, RZ, -R24, RZ ;  /* 0x80000018ff077210 */ /* 0x000fe20007f1e0ff */
[----:B------:R-:W-:-:S03]  /*1580*/  IMAD.MOV.U32 R8, RZ, RZ, R42 ;  /* 0x000000ffff087224 */ /* 0x000fc600078e002a */
[----:B------:R-:W-:-:S05]  /*1590*/  IADD3.X R9, PT, PT, RZ, ~R25, RZ, P0, !PT ;  /* 0x80000019ff097210 */ /* 0x000fca00007fe4ff */
[----:B------:R-:W-:Y:S01]  /*15a0*/  IMAD R4, R9, R18, RZ ;  /* 0x0000001209047224 */ /* 0x000fe200078e02ff */
[----:B------:R-:W-:-:S03]  /*15b0*/  MOV R9, R43 ;  /* 0x0000002b00097202 */ /* 0x000fc60000000f00 */
[----:B------:R-:W-:-:S04]  /*15c0*/  IMAD.WIDE.U32 R8, R18, R7, R8 ;  /* 0x0000000712087225 */ /* 0x000fc800078e0008 */
[----:B------:R-:W-:Y:S01]  /*15d0*/  IMAD R7, R19, R7, R4 ;  /* 0x0000000713077224 */ /* 0x000fe200078e0204 */
[----:B------:R-:W-:Y:S01]  /*15e0*/  MOV R19, R25 ;  /* 0x0000001900137202 */ /* 0x000fe20000000f00 */
[----:B------:R-:W-:Y:S02]  /*15f0*/  IMAD.MOV.U32 R43, RZ, RZ, R8 ;  /* 0x000000ffff2b7224 */ /* 0x000fe400078e0008 */
[----:B------:R-:W-:Y:S01]  /*1600*/  IMAD.MOV.U32 R18, RZ, RZ, R24 ;  /* 0x000000ffff127224 */ /* 0x000fe200078e0018 */
[----:B------:R-:W-:-:S07]  /*1610*/  IADD3 R7, PT, PT, R7, R9, RZ ;  /* 0x0000000907077210 */ /* 0x000fce0007ffe0ff */
.L_x_1661:
[----:B------:R-:W-:Y:S05]  /*1620*/  BSYNC.RECONVERGENT B1 ;  /* 0x0000000000017941 */ /* 0x000fea0003800200 */
.L_x_1659:
[----:B------:R-:W-:-:S04]  /*1630*/  VIADD R31, R5, 0xfffffffe ;  /* 0xfffffffe051f7836 */ /* 0x000fc80000000000 */
[----:B------:R-:W-:-:S06]  /*1640*/  IMAD.WIDE.U32 R20, R31, 0x8, R14 ;  /* 0x000000081f147825 */ /* 0x000fcc00078e000e */
[----:B------:R-:W2:Y:S01]  /*1650*/  LDG.E.64 R20, desc[UR12][R20.64] ;  /* 0x0000000c14147981 */ /* 0x000ea2000c1e1b00 */
[----:B------:R-:W-:Y:S01]  /*1660*/  MOV R23, R3 ;  /* 0x0000000300177202 */ /* 0x000fe20000000f00 */
        /* <DEDUP_REMOVED lines=31> */
.L_x_1663:
        /* <DEDUP_REMOVED lines=17> */
.L_x_1664:
[----:B------:R-:W-:Y:S05]  /*1970*/  BSYNC.RECONVERGENT B1 ;  /* 0x0000000000017941 */ /* 0x000fea0003800200 */
.L_x_1662:
        /* <DEDUP_REMOVED lines=35> */
.L_x_1666:
[----:B------:R-:W-:Y:S01]  /*1bb0*/  MOV R26, R18 ;  /* 0x00000012001a7202 */ /* 0x000fe20000000f00 */
[----:B------:R-:W-:Y:S01]  /*1bc0*/  IMAD.MOV.U32 R11, RZ, RZ, R19 ;  /* 0x000000ffff0b7224 */ /* 0x000fe200078e0013 */
[----:B------:R-:W-:Y:S01]  /*1bd0*/  MOV R10, R20 ;  /* 0x00000014000a7202 */ /* 0x000fe20000000f00 */
[----:B------:R-:W-:Y:S01]  /*1be0*/  IMAD.MOV.U32 R9, RZ, RZ, R21 ;  /* 0x000000ffff097224 */ /* 0x000fe200078e0015 */
[----:B------:R-:W-:-:S07]  /*1bf0*/  MOV R8, 0x1c10 ;  /* 0x00001c1000087802 */ /* 0x000fce0000000f00 */
[----:B------:R-:W-:Y:S05]  /*1c00*/  CALL.REL.NOINC `($__internal_38_$__cuda_sm20_div_s64) ;  /* 0x0000004c00807944 */ /* 0x000fea0003c00000 */
[----:B------:R-:W-:Y:S01]  /*1c10*/  IADD3 R11, P0, PT, RZ, -R24, RZ ;  /* 0x80000018ff0b7210 */ /* 0x000fe20007f1e0ff */
[----:B------:R-:W-:Y:S02]  /*1c20*/  IMAD.MOV.U32 R8, RZ, RZ, R18 ;  /* 0x000000ffff087224 */ /* 0x000fe400078e0012 */
[----:B------:R-:W-:Y:S01]  /*1c30*/  IMAD.MOV.U32 R18, RZ, RZ, R24 ;  /* 0x000000ffff127224 */ /* 0x000fe200078e0018 */
[----:B------:R-:W-:-:S05]  /*1c40*/  IADD3.X R9, PT, PT, RZ, ~R25, RZ, P0, !PT ;  /* 0x80000019ff097210 */ /* 0x000fca00007fe4ff */
[----:B------:R-:W-:Y:S01]  /*1c50*/  IMAD R10, R9, R20, RZ ;  /* 0x00000014090a7224 */ /* 0x000fe200078e02ff */
[----:B------:R-:W-:Y:S02]  /*1c60*/  MOV R9, R19 ;  /* 0x0000001300097202 */ /* 0x000fe40000000f00 */
[----:B------:R-:W-:Y:S01]  /*1c70*/  MOV R19, R25 ;  /* 0x0000001900137202 */ /* 0x000fe20000000f00 */
[-C--:B------:R-:W-:Y:S02]  /*1c80*/  IMAD R21, R21, R11.reuse, R10 ;  /* 0x0000000b15157224 */ /* 0x080fe400078e020a */
[----:B------:R-:W-:-:S04]  /*1c90*/  IMAD.WIDE.U32 R8, R20, R11, R8 ;  /* 0x0000000b14087225 */ /* 0x000fc800078e0008 */
[----:B------:R-:W-:Y:S01]  /*1ca0*/  IMAD.IADD R9, R21, 0x1, R9 ;  /* 0x0000000115097824 */ /* 0x000fe200078e0209 */
[----:B------:R-:W-:-:S07]  /*1cb0*/  MOV R11, R8 ;  /* 0x00000008000b7202 */ /* 0x000fce0000000f00 */
.L_x_1667:
[----:B------:R-:W-:Y:S05]  /*1cc0*/  BSYNC.RECONVERGENT B1 ;  /* 0x0000000000017941 */ /* 0x000fea0003800200 */
.L_x_1665:
[----:B------:R-:W-:Y:S01]  /*1cd0*/  MOV R21, R7 ;  /* 0x0000000700157202 */ /* 0x000fe20000000f00 */
[----:B------:R-:W-:Y:S02]  /*1ce0*/  IMAD R9, R9, R38, RZ ;  /* 0x0000002609097224 */ /* 0x000fe400078e02ff */
[----:B------:R-:W-:Y:S02]  /*1cf0*/  IMAD.MOV.U32 R20, RZ, RZ, R22 ;  /* 0x000000ffff147224 */ /* 0x000fe400078e0016 */
[-C--:B------:R-:W-:Y:S02]  /*1d00*/  IMAD R9, R39, R11.reuse, R9 ;  /* 0x0000000b27097224 */ /* 0x080fe400078e0209 */
[----:B------:R-:W-:-:S04]  /*1d10*/  IMAD.WIDE.U32 R20, R38, R11, R20 ;  /* 0x0000000b26147225 */ /* 0x000fc800078e0014 */
[----:B------:R-:W-:Y:S01]  /*1d20*/  VIADD R5, R5, 0xfffffffc ;  /* 0xfffffffc05057836 */ /* 0x000fe20000000000 */
[----:B------:R-:W-:Y:S01]  /*1d30*/  IADD3 R21, PT, PT, R21, R9, RZ ;  /* 0x0000000915157210 */ /* 0x000fe20007ffe0ff */
[----:B------:R-:W-:Y:S06]  /*1d40*/  @P1 BRA `(.L_x_1668) ;  /* 0xffffffe4006c1947 */ /* 0x000fec000383ffff */
[----:B------:R-:W-:-:S07]  /*1d50*/  VIADD R5, R5, 0x1 ;  /* 0x0000000105057836 */ /* 0x000fce0000000000 */
.L_x_1643:
        /* <DEDUP_REMOVED lines=35> */
.L_x_1671:
[----:B------:R-:W-:Y:S01]  /*1f90*/  MOV R26, R4 ;  /* 0x00000004001a7202 */ /* 0x000fe20000000f00 */
[----:B------:R-:W-:Y:S01]  /*1fa0*/  IMAD.MOV.U32 R11, RZ, RZ, R3 ;  /* 0x000000ffff0b7224 */ /* 0x000fe200078e0003 */
[----:B------:R-:W-:Y:S01]  /*1fb0*/  MOV R10, R6 ;  /* 0x00000006000a7202 */ /* 0x000fe20000000f00 */
[----:B------:R-:W-:Y:S01]  /*1fc0*/  IMAD.MOV.U32 R9, RZ, RZ, R7 ;  /* 0x000000ffff097224 */ /* 0x000fe200078e0007 */
[----:B------:R-:W-:-:S07]  /*1fd0*/  MOV R8, 0x1ff0 ;  /* 0x00001ff000087802 */ /* 0x000fce0000000f00 */
[----:B------:R-:W-:Y:S05]  /*1fe0*/  CALL.REL.NOINC `($__internal_38_$__cuda_sm20_div_s64) ;  /* 0x0000004800887944 */ /* 0x000fea0003c00000 */
        /* <DEDUP_REMOVED lines=10> */
.L_x_1672:
[----:B------:R-:W-:Y:S05]  /*2090*/  BSYNC.RECONVERGENT B1 ;  /* 0x0000000000017941 */ /* 0x000fea0003800200 */
.L_x_1670:
        /* <DEDUP_REMOVED lines=34> */
.L_x_1674:
        /* <DEDUP_REMOVED lines=8> */
[----:B------:R-:W-:-:S03]  /*2340*/  MOV R17, R25 ;  /* 0x0000001900117202 */ /* 0x000fc60000000f00 */
[----:B------:R-:W-:-:S04]  /*2350*/  IMAD.X R9, RZ, RZ, ~R25, P0 ;  /* 0x000000ffff097224 */ /* 0x000fc800000e0e19 */
[----:B------:R-:W-:Y:S02]  /*2360*/  IMAD R4, R9, R6, RZ ;  /* 0x0000000609047224 */ /* 0x000fe400078e02ff */
[----:B------:R-:W-:-:S04]  /*2370*/  IMAD.WIDE.U32 R8, R6, R3, R18 ;  /* 0x0000000306087225 */ /* 0x000fc800078e0012 */
[----:B------:R-:W-:-:S05]  /*2380*/  IMAD R7, R7, R3, R4 ;  /* 0x0000000307077224 */ /* 0x000fca00078e0204 */
[----:B------:R-:W-:-:S07]  /*2390*/  IADD3 R7, PT, PT, R7, R9, RZ ;  /* 0x0000000907077210 */ /* 0x000fce0007ffe0ff */
.L_x_1675:
[----:B------:R-:W-:Y:S05]  /*23a0*/  BSYNC.RECONVERGENT B1 ;  /* 0x0000000000017941 */ /* 0x000fea0003800200 */
.L_x_1673:
        /* <DEDUP_REMOVED lines=35> */
.L_x_1677:
        /* <DEDUP_REMOVED lines=17> */
.L_x_1678:
[----:B------:R-:W-:Y:S05]  /*26f0*/  BSYNC.RECONVERGENT B1 ;  /* 0x0000000000017941 */ /* 0x000fea0003800200 */
.L_x_1676:
        /* <DEDUP_REMOVED lines=35> */
.L_x_1680:
        /* <DEDUP_REMOVED lines=9> */
[----:B------:R-:W-:Y:S01]  /*29c0*/  IADD3.X R9, PT, PT, RZ, ~R25, RZ, P0, !PT ;  /* 0x80000019ff097210 */ /* 0x000fe200007fe4ff */
[----:B------:R-:W-:-:S04]  /*29d0*/  IMAD.MOV.U32 R19, RZ, RZ, R25 ;  /* 0x000000ffff137224 */ /* 0x000fc800078e0019 */
[----:B------:R-:W-:Y:S01]  /*29e0*/  IMAD R10, R9, R14, RZ ;  /* 0x0000000e090a7224 */ /* 0x000fe200078e02ff */
[----:B------:R-:W-:-:S03]  /*29f0*/  MOV R9, R17 ;  /* 0x0000001100097202 */ /* 0x000fc60000000f00 */
[----:B------:R-:W-:-:S04]  /*2a00*/  IMAD.WIDE.U32 R8, R14, R11, R8 ;  /* 0x0000000b0e087225 */ /* 0x000fc800078e0008 */
[----:B------:R-:W-:-:S05]  /*2a10*/  IMAD R11, R15, R11, R10 ;  /* 0x0000000b0f0b7224 */ /* 0x000fca00078e020a */
[----:B------:R-:W-:-:S07]  /*2a20*/  IADD3 R9, PT, PT, R11, R9, RZ ;  /* 0x000000090b097210 */ /* 0x000fce0007ffe0ff */
.L_x_1681:
[----:B------:R-:W-:Y:S05]  /*2a30*/  BSYNC.RECONVERGENT B1 ;  /* 0x0000000000017941 */ /* 0x000fea0003800200 */
.L_x_1679:
[----:B------:R-:W-:Y:S01]  /*2a40*/  MOV R6, R20 ;  /* 0x0000001400067202 */ /* 0x000fe20000000f00 */
[----:B------:R-:W-:Y:S02]  /*2a50*/  IMAD R9, R9, R22, RZ ;  /* 0x0000001609097224 */ /* 0x000fe400078e02ff */
[----:B------:R-:W-:Y:S02]  /*2a60*/  VIADD R5, R5, 0xfffffffe ;  /* 0xfffffffe05057836 */ /* 0x000fe40000000000 */
[----:B------:R-:W-:-:S04]  /*2a70*/  IMAD.WIDE.U32 R20, R22, R8, R6 ;  /* 0x0000000816147225 */ /* 0x000fc800078e0006 */
[----:B------:R-:W-:-:S05]  /*2a80*/  IMAD R9, R23, R8, R9 ;  /* 0x0000000817097224 */ /* 0x000fca00078e0209 */
[----:B------:R-:W-:-:S07]  /*2a90*/  IADD3 R21, PT, PT, R21, R9, RZ ;  /* 0x0000000915157210 */ /* 0x000fce0007ffe0ff */
.L_x_1669:
        /* <DEDUP_REMOVED lines=31> */
.L_x_1683:
[----:B------:R-:W-:Y:S01]  /*2c90*/  IMAD.MOV.U32 R23, RZ, RZ, R3 ;  /* 0x000000ffff177224 */ /* 0x000fe200078e0003 */
[----:B------:R-:W-:Y:S01]  /*2ca0*/  MOV R22, R6 ;  /* 0x0000000600167202 */ /* 0x000fe20000000f00 */
[----:B------:R-:W-:Y:S01]  /*2cb0*/  IMAD.MOV.U32 R3, RZ, RZ, R7 ;  /* 0x000000ffff037224 */ /* 0x000fe200078e0007 */
[----:B------:R-:W-:-:S07]  /*2cc0*/  MOV R24, 0x2ce0 ;  /* 0x00002ce000187802 */ /* 0x000fce0000000f00 */
[----:B------:R-:W-:Y:S05]  /*2cd0*/  CALL.REL.NOINC `($__internal_39_$__cuda_sm20_rem_s64) ;  /* 0x0000004000987944 */ /* 0x000fea0003c00000 */
[----:B------:R-:W-:-:S07]  /*2ce0*/  MOV R8, R4 ;  /* 0x0000000400087202 */ /* 0x000fce0000000f00 */
.L_x_1684:
[----:B------:R-:W-:Y:S05]  /*2cf0*/  BSYNC.RECONVERGENT B1 ;  /* 0x0000000000017941 */ /* 0x000fea0003800200 */
.L_x_1682:
        /* <DEDUP_REMOVED lines=19> */
[----:B------:R-:W-:Y:S01]  /*2e30*/  IMAD.HI.U32 R3, R5, R3, R4 ;  /* 0x0000000305037227 */ /* 0x000fe200078e0004 */
[----:B------:R-:W-:-:S05]  /*2e40*/  MOV R5, RZ ;  /* 0x000000ff00057202 */ /* 0x000fca0000000f00 */
[----:B------:R-:W-:-:S04]  /*2e50*/  IMAD.HI.U32 R3, R3, R18, RZ ;  /* 0x0000001203037227 */ /* 0x000fc800078e00ff */
[----:B------:R-:W-:-:S04]  /*2e60*/  IMAD.MOV R3, RZ, RZ, -R3 ;  /* 0x000000ffff037224 */ /* 0x000fc800078e0a03 */
[----:B------:R-:W-:-:S05]  /*2e70*/  IMAD R4, R6, R3, R18 ;  /* 0x0000000306047224 */ /* 0x000fca00078e0212 */
[----:B------:R-:W-:-:S13]  /*2e80*/  ISETP.GE.U32.AND P0, PT, R4, R6, PT ;  /* 0x000000060400720c */ /* 0x000fda0003f06070 */
[----:B------:R-:W-:-:S04]  /*2e90*/  @P0 IADD3 R4, PT, PT, -R6, R4, RZ ;  /* 0x0000000406040210 */ /* 0x000fc80007ffe1ff */
[----:B------:R-:W-:-:S13]  /*2ea0*/  ISETP.GE.U32.AND P0, PT, R4, R6, PT ;  /* 0x000000060400720c */ /* 0x000fda0003f06070 */
[----:B------:R-:W-:Y:S01]  /*2eb0*/  @P0 IMAD.IADD R4, R4, 0x1, -R6 ;  /* 0x0000000104040824 */ /* 0x000fe200078e0a06 */
[----:B------:R-:W-:Y:S01]  /*2ec0*/  @!P1 LOP3.LUT R4, RZ, R6, RZ, 0x33, !PT ;  /* 0x00000006ff049212 */ /* 0x000fe200078e33ff */
[----:B------:R-:W-:Y:S06]  /*2ed0*/  BRA `(.L_x_1687) ;  /* 0x00000000001c7947 */ /* 0x000fec0003800000 */
.L_x_1686:
[----:B------:R-:W-:Y:S01]  /*2ee0*/  IMAD.MOV.U32 R22, RZ, RZ, R6 ;  /* 0x000000ffff167224 */ /* 0x000fe200078e0006 */
[----:B------:R-:W-:Y:S01]  /*2ef0*/  MOV R3, R7 ;  /* 0x0000000700037202 */ /* 0x000fe20000000f00 */
[----:B------:R-:W-:Y:S01]  /*2f00*/  IMAD.MOV.U32 R4, RZ, RZ, R18 ;  /* 0x000000ffff047224 */ /* 0x000fe200078e0012 */
[----:B------:R-:W-:Y:S02]  /*2f10*/  MOV R23, R19 ;  /* 0x0000001300177202 */ /* 0x000fe40000000f00 */
[----:B------:R-:W-:-:S07]  /*2f20*/  MOV R24, 0x2f40 ;  /* 0x00002f4000187802 */ /* 0x000fce0000000f00 */
[----:B------:R-:W-:Y:S05]  /*2f30*/  CALL.REL.NOINC `($__internal_39_$__cuda_sm20_rem_s64) ;  /* 0x0000004000007944 */ /* 0x000fea0003c00000 */
[----:B------:R-:W-:-:S07]  /*2f40*/  IMAD.MOV.U32 R5, RZ, RZ, R9 ;  /* 0x000000ffff057224 */ /* 0x000fce00078e0009 */
.L_x_1687:
[----:B------:R-:W-:Y:S05]  /*2f50*/  BSYNC.RECONVERGENT B1 ;  /* 0x0000000000017941 */ /* 0x000fea0003800200 */
.L_x_1685:
[----:B------:R-:W-:Y:S02]  /*2f60*/  IMAD R3, R5, R14, RZ ;  /* 0x0000000e05037224 */ /* 0x000fe400078e02ff */
[----:B------:R-:W-:-:S04]  /*2f70*/  IMAD.WIDE.U32 R20, R14, R4, R20 ;  /* 0x000000040e147225 */ /* 0x000fc800078e0014 */
[----:B------:R-:W-:-:S05]  /*2f80*/  IMAD R3, R15, R4, R3 ;  /* 0x000000040f037224 */ /* 0x000fca00078e0203 */
[----:B------:R-:W-:-:S07]  /*2f90*/  IADD3 R21, PT, PT, R21, R3, RZ ;  /* 0x0000000315157210 */ /* 0x000fce0007ffe0ff */
.L_x_1642:
[----:B------:R-:W0:Y:S02]  /*2fa0*/  LDCU.64 UR10, c[0x0][0x388] ;  /* 0x00007100ff0a77ac */ /* 0x000e240008000a00 */
[----:B0-----:R-:W-:Y:S02]  /*2fb0*/  IADD3 R20, P1, PT, R20, UR10, RZ ;  /* 0x0000000a14147c10 */ /* 0x001fe4000ff3e0ff */
[----:B------:R-:W-:Y:S02]  /*2fc0*/  IADD3 R12, P0, PT, R12, UR10, RZ ;  /* 0x0000000a0c0c7c10 */ /* 0x000fe4000ff1e0ff */
[----:B------:R-:W-:Y:S02]  /*2fd0*/  IADD3.X R21, PT, PT, R21, UR11, RZ, P1, !PT ;  /* 0x0000000b15157c10 */ /* 0x000fe40008ffe4ff */
[----:B------:R-:W-:-:S04]  /*2fe0*/  IADD3.X R13, PT, PT, R13, UR11, RZ, P0, !PT ;  /* 0x0000000b0d0d7c10 */ /* 0x000fc800087fe4ff */
[----:B------:R-:W2:Y:S04]  /*2ff0*/  LDG.E.U8 R21, desc[UR12][R20.64] ;  /* 0x0000000c14157981 */ /* 0x000ea8000c1e1100 */
[----:B------:R-:W2:Y:S02]  /*3000*/  LDG.E.U8 R12, desc[UR12][R12.64] ;  /* 0x0000000c0c0c7981 */ /* 0x000ea4000c1e1100 */
[----:B--2---:R-:W-:-:S05]  /*3010*/  IMAD.IADD R3, R12, 0x1, R21 ;  /* 0x000000010c037824 */ /* 0x004fca00078e0215 */
[----:B------:R1:W-:Y:S01]  /*3020*/  STS.U8 [R0+UR4], R3 ;  /* 0x0000000300007988 */ /* 0x0003e20008000004 */
[----:B------:R-:W-:Y:S05]  /*3030*/  BRA `(.L_x_1688) ;  /* 0x0000003400887947 */ /* 0x000fea0003800000 */
.L_x_1641:
        /* <DEDUP_REMOVED lines=17> */
[----:B------:R-:W1:Y:S08]  /*3150*/  LDC.64 R16, c[0x0][0x398] ;  /* 0x0000e600ff107b82 */ /* 0x000e700000000a00 */
[----:B------:R-:W2:Y:S08]  /*3160*/  LDC.64 R18, c[0x0][0x390] ;  /* 0x0000e400ff127b82 */ /* 0x000eb00000000a00 */
[----:B------:R-:W3:Y:S02]  /*3170*/  LDC.64 R20, c[0x0][0x398] ;  /* 0x0000e600ff147b82 */ /* 0x000ee40000000a00 */
.L_x_1715:
[----:B------:R-:W-:-:S05]  /*3180*/  IADD3 R3, PT, PT, R14, 0x3, RZ ;  /* 0x000000030e037810 */ /* 0x000fca0007ffe0ff */
[----:B0-----:R-:W-:-:S06]  /*3190*/  IMAD.WIDE.U32 R36, R3, 0x8, R22 ;  /* 0x0000000803247825 */ /* 0x001fcc00078e0016 */
[----:B------:R-:W4:Y:S01]  /*31a0*/  LDG.E.64 R36, desc[UR12][R36.64] ;  /* 0x0000000c24247981 */ /* 0x000f22000c1e1b00 */
[----:B------:R-:W-:Y:S01]  /*31b0*/  BSSY.RECONVERGENT B1, `(.L_x_1691) ;  /* 0x000002a000017945 */ /* 0x000fe20003800200 */
[----:B----4-:R-:W-:-:S04]  /*31c0*/  LOP3.LUT R6, R5, R37, RZ, 0xfc, !PT ;  /* 0x0000002505067212 */ /* 0x010fc800078efcff */
        /* <DEDUP_REMOVED lines=26> */
.L_x_1692:
[----:B------:R-:W-:Y:S01]  /*3370*/  MOV R26, R4 ;  /* 0x00000004001a7202 */ /* 0x000fe20000000f00 */
[----:B------:R-:W-:Y:S01]  /*3380*/  IMAD.MOV.U32 R11, RZ, RZ, R5 ;  /* 0x000000ffff0b7224 */ /* 0x000fe200078e0005 */
[----:B------:R-:W-:Y:S01]  /*3390*/  MOV R10, R36 ;  /* 0x00000024000a7202 */ /* 0x000fe20000000f00 */
[----:B------:R-:W-:Y:S01]  /*33a0*/  IMAD.MOV.U32 R9, RZ, RZ, R37 ;  /* 0x000000ffff097224 */ /* 0x000fe200078e0025 */
[----:B------:R-:W-:-:S07]  /*33b0*/  MOV R8, 0x33d0 ;  /* 0x000033d000087802 */ /* 0x000fce0000000f00 */
[----:B-123--:R-:W-:Y:S05]  /*33c0*/  CALL.REL.NOINC `($__internal_38_$__cuda_sm20_div_s64) ;  /* 0x0000003400907944 */ /* 0x00efea0003c00000 */
        /* <DEDUP_REMOVED lines=8> */
.L_x_1693:
[----:B------:R-:W-:Y:S05]  /*3450*/  BSYNC.RECONVERGENT B1 ;  /* 0x0000000000017941 */ /* 0x000fea0003800200 */
.L_x_1691:
[----:B------:R-:W-:Y:S01]  /*3460*/  IADD3 R5, PT, PT, R14, 0x2, RZ ;  /* 0x000000020e057810 */ /* 0x000fe20007ffe0ff */
[----:B---3--:R-:W-:-:S04]  /*3470*/  IMAD.WIDE.U32 R8, R3, 0x8, R20 ;  /* 0x0000000803087825 */ /* 0x008fc800078e0014 */
[----:B--2---:R-:W-:Y:S02]  /*3480*/  IMAD.WIDE.U32 R38, R5, 0x8, R18 ;  /* 0x0000000805267825 */ /* 0x004fe400078e0012 */
[----:B------:R-:W2:Y:S04]  /*3490*/  LDG.E.64 R8, desc[UR12][R8.64] ;  /* 0x0000000c08087981 */ /* 0x000ea8000c1e1b00 */
[----:B------:R-:W3:Y:S01]  /*34a0*/  LDG.E.64 R38, desc[UR12][R38.64] ;  /* 0x0000000c26267981 */ /* 0x000ee2000c1e1b00 */
        /* <DEDUP_REMOVED lines=32> */
.L_x_1695:
[----:B------:R-:W-:Y:S01]  /*36b0*/  IMAD.MOV.U32 R26, RZ, RZ, R36 ;  /* 0x000000ffff1a7224 */ /* 0x000fe200078e0024 */
[----:B------:R-:W-:Y:S01]  /*36c0*/  MOV R11, R37 ;  /* 0x00000025000b7202 */ /* 0x000fe20000000f00 */
[----:B------:R-:W-:Y:S01]  /*36d0*/  IMAD.MOV.U32 R10, RZ, RZ, R38 ;  /* 0x000000ffff0a7224 */ /* 0x000fe200078e0026 */
[----:B------:R-:W-:Y:S02]  /*36e0*/  MOV R9, R39 ;  /* 0x0000002700097202 */ /* 0x000fe40000000f00 */
[----:B------:R-:W-:-:S07]  /*36f0*/  MOV R8, 0x3710 ;  /* 0x0000371000087802 */ /* 0x000fce0000000f00 */
[----:B-1----:R-:W-:Y:S05]  /*3700*/  CALL.REL.NOINC `($__internal_38_$__cuda_sm20_div_s64) ;  /* 0x0000003000c07944 */ /* 0x002fea0003c00000 */
        /* <DEDUP_REMOVED lines=10> */
.L_x_1696:
[----:B------:R-:W-:Y:S05]  /*37b0*/  BSYNC.RECONVERGENT B1 ;  /* 0x0000000000017941 */ /* 0x000fea0003800200 */
.L_x_1694:
[----:B------:R-:W-:Y:S02]  /*37c0*/  VIADD R3, R14, 0x1 ;  /* 0x000000010e037836 */ /* 0x000fe40000000000 */
[----:B------:R-:W-:-:S04]  /*37d0*/  IMAD.WIDE.U32 R10, R5, 0x8, R20 ;  /* 0x00000008050a7825 */ /* 0x000fc800078e0014 */
[----:B------:R-:W-:Y:S01]  /*37e0*/  IMAD.WIDE.U32 R38, R3, 0x8, R18 ;  /* 0x0000000803267825 */ /* 0x000fe200078e0012 */
[----:B------:R-:W2:Y:S05]  /*37f0*/  LDG.E.64 R4, desc[UR12][R10.64] ;  /* 0x0000000c0a047981 */ /* 0x000eaa000c1e1b00 */
        /* <DEDUP_REMOVED lines=34> */
.L_x_1698:
        /* <DEDUP_REMOVED lines=17> */
.L_x_1699:
[----:B------:R-:W-:Y:S05]  /*3b30*/  BSYNC.RECONVERGENT B1 ;  /* 0x0000000000017941 */ /* 0x000fea0003800200 */
.L_x_1697:
        /* <DEDUP_REMOVED lines=38> */
.L_x_1701:
[----:B------:R-:W-:Y:S01]  /*3da0*/  MOV R26, R36 ;  /* 0x00000024001a7202 */ /* 0x000fe20000000f00 */
[----:B------:R-:W-:Y:S01]  /*3db0*/  IMAD.MOV.U32 R11, RZ, RZ, R37 ;  /* 0x000000ffff0b7224 */ /* 0x000fe200078e0025 */
[----:B------:R-:W-:Y:S01]  /*3dc0*/  MOV R10, R38 ;  /* 0x00000026000a7202 */ /* 0x000fe20000000f00 */
[----:B------:R-:W-:Y:S01]  /*3dd0*/  IMAD.MOV.U32 R9, RZ, RZ, R39 ;  /* 0x000000ffff097224 */ /* 0x000fe200078e0027 */
[----:B------:R-:W-:-:S07]  /*3de0*/  MOV R8, 0x3e00 ;  /* 0x00003e0000087802 */ /* 0x000fce0000000f00 */
[----:B-1----:R-:W-:Y:S05]  /*3df0*/  CALL.REL.NOINC `($__internal_38_$__cuda_sm20_div_s64) ;  /* 0x0000002c00047944 */ /* 0x002fea0003c00000 */
        /* <DEDUP_REMOVED lines=11> */
.L_x_1702:
[----:B------:R-:W-:Y:S05]  /*3eb0*/  BSYNC.RECONVERGENT B1 ;  /* 0x0000000000017941 */ /* 0x000fea0003800200 */
.L_x_1700:
        /* <DEDUP_REMOVED lines=38> */
.L_x_1704:
        /* <DEDUP_REMOVED lines=17> */
.L_x_1705:
[----:B------:R-:W-:Y:S05]  /*4230*/  BSYNC.RECONVERGENT B1 ;  /* 0x0000000000017941 */ /* 0x000fea0003800200 */
.L_x_1703:
        /* <DEDUP_REMOVED lines=38> */
.L_x_1707:
        /* <DEDUP_REMOVED lines=17> */
.L_x_1708:
[----:B------:R-:W-:Y:S05]  /*45b0*/  BSYNC.RECONVERGENT B1 ;  /* 0x0000000000017941 */ /* 0x000fea0003800200 */
.L_x_1706:
        /* <DEDUP_REMOVED lines=38> */
.L_x_1710:
        /* <DEDUP_REMOVED lines=17> */
.L_x_1711:
[----:B------:R-:W-:Y:S05]  /*4930*/  BSYNC.RECONVERGENT B1 ;  /* 0x0000000000017941 */ /* 0x000fea0003800200 */
.L_x_1709:
        /* <DEDUP_REMOVED lines=36> */
.L_x_1713:
        /* <DEDUP_REMOVED lines=9> */
[----:B------:R-:W-:Y:S02]  /*4c10*/  IADD3.X R5, PT, PT, RZ, ~R25, RZ, P0, !PT ;  /* 0x80000019ff057210 */ /* 0x000fe400007fe4ff */
[----:B------:R-:W-:Y:S01]  /*4c20*/  MOV R4, R24 ;  /* 0x0000001800047202 */ /* 0x000fe20000000f00 */
[----:B------:R-:W-:-:S04]  /*4c30*/  IMAD.WIDE.U32 R8, R38, R11, R8 ;  /* 0x0000000b26087225 */ /* 0x000fc800078e0008 */
[----:B------:R-:W-:Y:S01]  /*4c40*/  IMAD R5, R5, R38, RZ ;  /* 0x0000002605057224 */ /* 0x000fe200078e02ff */
[----:B------:R-:W-:-:S03]  /*4c50*/  MOV R37, R8 ;  /* 0x0000000800257202 */ /* 0x000fc60000000f00 */
[----:B------:R-:W-:-:S04]  /*4c60*/  IMAD R5, R39, R11, R5 ;  /* 0x0000000b27057224 */ /* 0x000fc800078e0205 */
[----:B------:R-:W-:Y:S01]  /*4c70*/  IMAD.IADD R11, R9, 0x1, R5 ;  /* 0x00000001090b7824 */ /* 0x000fe200078e0205 */
[----:B------:R-:W-:-:S07]  /*4c80*/  MOV R5, R25 ;  /* 0x0000001900057202 */ /* 0x000fce0000000f00 */
.L_x_1714:
[----:B------:R-:W-:Y:S05]  /*4c90*/  BSYNC.RECONVERGENT B1 ;  /* 0x0000000000017941 */ /* 0x000fea0003800200 */
.L_x_1712:
[----:B-1----:R-:W-:-:S06]  /*4ca0*/  IMAD.WIDE.U32 R8, R6, 0x8, R16 ;  /* 0x0000000806087825 */ /* 0x002fcc00078e0010 */
[----:B------:R-:W2:Y:S01]  /*4cb0*/  LDG.E.64 R8, desc[UR12][R8.64] ;  /* 0x0000000c08087981 */ /* 0x000ea2000c1e1b00 */
[----:B------:R-:W-:Y:S01]  /*4cc0*/  IADD3 R13, PT, PT, R13, 0x8, RZ ;  /* 0x000000080d0d7810 */ /* 0x000fe20007ffe0ff */
[----:B------:R-:W-:Y:S01]  /*4cd0*/  IMAD.MOV.U32 R25, RZ, RZ, R3 ;  /* 0x000000ffff197224 */ /* 0x000fe200078e0003 */
[----:B------:R-:W-:Y:S02]  /*4ce0*/  MOV R24, R40 ;  /* 0x0000002800187202 */ /* 0x000fe40000000f00 */
[----:B------:R-:W-:Y:S02]  /*4cf0*/  ISETP.NE.AND P0, PT, R13, RZ, PT ;  /* 0x000000ff0d00720c */ /* 0x000fe40003f05270 */
[----:B------:R-:W-:Y:S01]  /*4d00*/  IADD3 R14, PT, PT, R14, -0x8, RZ ;  /* 0xfffffff80e0e7810 */ /* 0x000fe20007ffe0ff */
[----:B--2---:R-:W-:-:S04]  /*4d10*/  IMAD.WIDE.U32 R24, R8, R37, R24 ;  /* 0x0000002508187225 */ /* 0x004fc800078e0018 */
[----:B------:R-:W-:Y:S01]  /*4d20*/  IMAD R37, R9, R37, RZ ;  /* 0x0000002509257224 */ /* 0x000fe200078e02ff */
[----:B------:R-:W-:-:S03]  /*4d30*/  IADD3 R12, P1, PT, R12, R24, RZ ;  /* 0x000000180c0c7210 */ /* 0x000fc60007f3e0ff */
[----:B------:R-:W-:-:S05]  /*4d40*/  IMAD R24, R8, R11, R37 ;  /* 0x0000000b08187224 */ /* 0x000fca00078e0225 */
[----:B------:R-:W-:Y:S01]  /*4d50*/  IADD3.X R7, PT, PT, R7, R25, R24, P1, !PT ;  /* 0x0000001907077210 */ /* 0x000fe20000ffe418 */
[----:B------:R-:W-:Y:S06]  /*4d60*/  @P0 BRA `(.L_x_1715) ;  /* 0xffffffe400040947 */ /* 0x000fec000383ffff */
[----:B------:R-:W-:-:S07]  /*4d70*/  VIADD R14, R14, 0x3 ;  /* 0x000000030e0e7836 */ /* 0x000fce0000000000 */
.L_x_1690:
        /* <DEDUP_REMOVED lines=36> */
.L_x_1718:
[----:B------:R-:W-:Y:S01]  /*4fc0*/  MOV R26, R4 ;  /* 0x00000004001a7202 */ /* 0x000fe20000000f00 */
[----:B------:R-:W-:Y:S01]  /*4fd0*/  IMAD.MOV.U32 R11, RZ, RZ, R5 ;  /* 0x000000ffff0b7224 */ /* 0x000fe200078e0005 */
[----:B------:R-:W-:Y:S02]  /*4fe0*/  MOV R10, R16 ;  /* 0x00000010000a7202 */ /* 0x000fe40000000f00 */
[----:B------:R-:W-:Y:S02]  /*4ff0*/  MOV R9, R17 ;  /* 0x0000001100097202 */ /* 0x000fe40000000f00 */
[----:B------:R-:W-:-:S07]  /*5000*/  MOV R8, 0x5020 ;  /* 0x0000502000087802 */ /* 0x000fce0000000f00 */
[----:B------:R-:W-:Y:S05]  /*5010*/  CALL.REL.NOINC `($__internal_38_$__cuda_sm20_div_s64) ;  /* 0x00000018007c7944 */ /* 0x000fea0003c00000 */
        /* <DEDUP_REMOVED lines=9> */
.L_x_1719:
[----:B------:R-:W-:Y:S05]  /*50b0*/  BSYNC.RECONVERGENT B1 ;  /* 0x0000000000017941 */ /* 0x000fea0003800200 */
.L_x_1717:
        /* <DEDUP_REMOVED lines=39> */
.L_x_1721:
        /* <DEDUP_REMOVED lines=17> */
.L_x_1722:
[----:B------:R-:W-:Y:S05]  /*5440*/  BSYNC.RECONVERGENT B1 ;  /* 0x0000000000017941 */ /* 0x000fea0003800200 */
.L_x_1720:
        /* <DEDUP_REMOVED lines=39> */
.L_x_1724:
        /* <DEDUP_REMOVED lines=17> */
.L_x_1725:
[----:B------:R-:W-:Y:S05]  /*57d0*/  BSYNC.RECONVERGENT B1 ;  /* 0x0000000000017941 */ /* 0x000fea0003800200 */
.L_x_1723:
        /* <DEDUP_REMOVED lines=40> */
.L_x_1727:
        /* <DEDUP_REMOVED lines=17> */
.L_x_1728:
[----:B------:R-:W-:Y:S05]  /*5b70*/  BSYNC.RECONVERGENT B1 ;  /* 0x0000000000017941 */ /* 0x000fea0003800200 */
.L_x_1726:
[----:B------:R-:W0:Y:S02]  /*5b80*/  LDC.64 R8, c[0x0][0x398] ;  /* 0x0000e600ff087b82 */ /* 0x000e240000000a00 */
[----:B0-----:R-:W-:-:S06]  /*5b90*/  IMAD.WIDE.U32 R8, R3, 0x8, R8 ;  /* 0x0000000803087825 */ /* 0x001fcc00078e0008 */
[----:B------:R-:W2:Y:S01]  /*5ba0*/  LDG.E.64 R8, desc[UR12][R8.64] ;  /* 0x0000000c08087981 */ /* 0x000ea2000c1e1b00 */
[----:B------:R-:W-:Y:S01]  /*5bb0*/  IMAD.MOV.U32 R18, RZ, RZ, R16 ;  /* 0x000000ffff127224 */ /* 0x000fe200078e0010 */
[----:B------:R-:W-:-:S03]  /*5bc0*/  IADD3 R14, PT, PT, R14, -0x4, RZ ;  /* 0xfffffffc0e0e7810 */ /* 0x000fc60007ffe0ff */
[----:B--2---:R-:W-:-:S04]  /*5bd0*/  IMAD.WIDE.U32 R18, R8, R21, R18 ;  /* 0x0000001508127225 */ /* 0x004fc800078e0012 */
[----:B------:R-:W-:Y:S01]  /*5be0*/  IMAD R21, R9, R21, RZ ;  /* 0x0000001509157224 */ /* 0x000fe200078e02ff */
[----:B------:R-:W-:-:S03]  /*5bf0*/  IADD3 R12, P0, PT, R12, R18, RZ ;  /* 0x000000120c0c7210 */ /* 0x000fc60007f1e0ff */
[----:B------:R-:W-:-:S05]  /*5c00*/  IMAD R18, R8, R11, R21 ;  /* 0x0000000b08127224 */ /* 0x000fca00078e0215 */
[----:B------:R-:W-:-:S07]  /*5c10*/  IADD3.X R7, PT, PT, R7, R19, R18, P0, !PT ;  /* 0x0000001307077210 */ /* 0x000fce00007fe412 */
.L_x_1716:
        /* <DEDUP_REMOVED lines=34> */
.L_x_1731:
[----:B------:R-:W-:Y:S01]  /*5e40*/  IMAD.MOV.U32 R26, RZ, RZ, R4 ;  /* 0x000000ffff1a7224 */ /* 0x000fe200078e0004 */
[----:B------:R-:W-:Y:S01]  /*5e50*/  MOV R11, R5 ;  /* 0x00000005000b7202 */ /* 0x000fe20000000f00 */
[----:B------:R-:W-:Y:S01]  /*5e60*/  IMAD.MOV.U32 R9, RZ, RZ, R17 ;  /* 0x000000ffff097224 */ /* 0x000fe200078e0011 */
[----:B------:R-:W-:Y:S02]  /*5e70*/  MOV R10, R16 ;  /* 0x00000010000a7202 */ /* 0x000fe40000000f00 */
[----:B------:R-:W-:-:S07]  /*5e80*/  MOV R8, 0x5ea0 ;  /* 0x00005ea000087802 */ /* 0x000fce0000000f00 */
[----:B------:R-:W-:Y:S05]  /*5e90*/  CALL.REL.NOINC `($__internal_38_$__cuda_sm20_div_s64) ;  /* 0x0000000800dc7944 */ /* 0x000fea0003c00000 */
[-C--:B------:R-:W-:Y:S02]  /*5ea0*/  IADD3 R9, P0, PT, RZ, -R24.reuse, RZ ;  /* 0x80000018ff097210 */ /* 0x080fe40007f1e0ff */
[----:B------:R-:W-:Y:S02]  /*5eb0*/  MOV R20, R24 ;  /* 0x0000001800147202 */ /* 0x000fe40000000f00 */
[----:B------:R-:W-:Y:S01]  /*5ec0*/  IADD3.X R3, PT, PT, RZ, ~R25, RZ, P0, !PT ;  /* 0x80000019ff037210 */ /* 0x000fe200007fe4ff */
[----:B------:R-:W-:Y:S01]  /*5ed0*/  IMAD.WIDE.U32 R4, R16, R9, R4 ;  /* 0x0000000910047225 */ /* 0x000fe200078e0004 */
[----:B------:R-:W-:-:S03]  /*5ee0*/  MOV R21, R25 ;  /* 0x0000001900157202 */ /* 0x000fc60000000f00 */
[----:B------:R-:W-:-:S04]  /*5ef0*/  IMAD R3, R3, R16, RZ ;  /* 0x0000001003037224 */ /* 0x000fc800078e02ff */
[----:B------:R-:W-:Y:S01]  /*5f00*/  IMAD R3, R17, R9, R3 ;  /* 0x0000000911037224 */ /* 0x000fe200078e0203 */
[----:B------:R-:W-:-:S03]  /*5f10*/  MOV R17, R4 ;  /* 0x0000000400117202 */ /* 0x000fc60000000f00 */
[----:B------:R-:W-:-:S07]  /*5f20*/  IMAD.IADD R11, R5, 0x1, R3 ;  /* 0x00000001050b7824 */ /* 0x000fce00078e0203 */
.L_x_1732:
[----:B------:R-:W-:Y:S05]  /*5f30*/  BSYNC.RECONVERGENT B1 ;  /* 0x0000000000017941 */ /* 0x000fea0003800200 */
.L_x_1730:
        /* <DEDUP_REMOVED lines=39> */
.L_x_1734:
        /* <DEDUP_REMOVED lines=17> */
.L_x_1735:
[----:B------:R-:W-:Y:S05]  /*62c0*/  BSYNC.RECONVERGENT B1 ;  /* 0x0000000000017941 */ /* 0x000fea0003800200 */
.L_x_1733:
        /* <DEDUP_REMOVED lines=10> */
.L_x_1729:
        /* <DEDUP_REMOVED lines=30> */
.L_x_1737:
[----:B------:R-:W-:Y:S01]  /*6550*/  IMAD.MOV.U32 R3, RZ, RZ, R23 ;  /* 0x000000ffff037224 */ /* 0x000fe200078e0017 */
[----:B------:R-:W-:Y:S02]  /*6560*/  MOV R23, R5 ;  /* 0x0000000500177202 */ /* 0x000fe40000000f00 */
[----:B------:R-:W-:-:S07]  /*6570*/  MOV R24, 0x6590 ;  /* 0x0000659000187802 */ /* 0x000fce0000000f00 */
[----:B------:R-:W-:Y:S05]  /*6580*/  CALL.REL.NOINC `($__internal_39_$__cuda_sm20_rem_s64) ;  /* 0x00000008006c7944 */ /* 0x000fea0003c00000 */
[----:B------:R-:W-:-:S07]  /*6590*/  MOV R5, R9 ;  /* 0x0000000900057202 */ /* 0x000fce0000000f00 */
.L_x_1738:
[----:B------:R-:W-:Y:S05]  /*65a0*/  BSYNC.RECONVERGENT B1 ;  /* 0x0000000000017941 */ /* 0x000fea0003800200 */
.L_x_1736:
        /* <DEDUP_REMOVED lines=8> */
.L_x_1689:
[----:B------:R-:W-:-:S06]  /*6630*/  MOV R13, R7 ;  /* 0x00000007000d7202 */ /* 0x000fcc0000000f00 */
[----:B------:R-:W2:Y:S04]  /*6640*/  LDG.E.U8 R13, desc[UR12][R12.64] ;  /* 0x0000000c0c0d7981 */ /* 0x000ea8000c1e1100 */
[----:B--2---:R0:W-:Y:S02]  /*6650*/  STS.U8 [R0+UR4], R13 ;  /* 0x0000000d00007988 */ /* 0x0041e40008000004 */
.L_x_1688:
[----:B------:R-:W-:Y:S05]  /*6660*/  BSYNC.RECONVERGENT B0 ;  /* 0x0000000000007941 */ /* 0x000fea0003800200 */
.L_x_1640:
[----:B------:R-:W-:Y:S01]  /*6670*/  BAR.SYNC.DEFER_BLOCKING 0x0 ;  /* 0x0000000000007b1d */ /* 0x000fe20000010000 */
[----:B------:R-:W-:Y:S01]  /*6680*/  UISETP.GE.U32.AND UP0, UPT, UR5, 0x42, UPT ;  /* 0x000000420500788c */ /* 0x000fe2000bf06070 */
[----:B------:R-:W-:-:S08]  /*6690*/  ISETP.GT.U32.AND P1, PT, R0, 0x1f, PT ;  /* 0x0000001f0000780c */ /* 0x000fd00003f24070 */
[----:B------:R-:W-:Y:S05]  /*66a0*/  BRA.U !UP0, `(.L_x_1739) ;  /* 0x0000000108287547 */ /* 0x000fea000b800000 */
.L_x_1740:
        /* <DEDUP_REMOVED lines=10> */
.L_x_1739:
        /* <DEDUP_REMOVED lines=25> */
[----:B------:R1:W-:Y:S01]  /*68e0*/  STS.U8 [R0+UR4], R5 ;  /* 0x0000000500007988 */ /* 0x0003e20008000004 */
[----:B------:R-:W-:Y:S05]  /*68f0*/  @P0 EXIT ;  /* 0x000000000000094d */ /* 0x000fea0003800000 */
[----:B------:R-:W2:Y:S01]  /*6900*/  S2UR UR5, SR_CgaCtaId ;  /* 0x00000000000579c3 */ /* 0x000ea20000008800 */
[----:B------:R-:W-:Y:S01]  /*6910*/  UMOV UR4, 0x400 ;  /* 0x0000040000047882 */ /* 0x000fe20000000000 */
[----:B------:R-:W3:Y:S01]  /*6920*/  LDCU.64 UR8, c[0x0][0x3b0] ;  /* 0x00007600ff0877ac */ /* 0x000ee20008000a00 */
[----:B------:R-:W4:Y:S05]  /*6930*/  LDCU.64 UR10, c[0x0][0x380] ;  /* 0x00007000ff0a77ac */ /* 0x000f2a0008000a00 */
[----:B------:R-:W3:Y:S01]  /*6940*/  S2UR UR6, SR_CTAID.Y ;  /* 0x00000000000679c3 */ /* 0x000ee20000002600 */
[----:B--2---:R-:W-:-:S03]  /*6950*/  ULEA UR4, UR5, UR4, 0x18 ;  /* 0x0000000405047291 */ /* 0x004fc6000f8ec0ff */
[----:B------:R-:W-:-:S06]  /*6960*/  UMOV UR5, URZ ;  /* 0x000000ff00057c82 */ /* 0x000fcc0008000000 */
[----:B-1----:R-:W1:Y:S01]  /*6970*/  LDS.U8 R5, [UR4] ;  /* 0x00000004ff057984 */ /* 0x002e620008000000 */
[----:B------:R-:W-:Y:S02]  /*6980*/  UMOV UR4, UR7 ;  /* 0x0000000700047c82 */ /* 0x000fe40008000000 */
[----:B---3--:R-:W-:-:S04]  /*6990*/  UIMAD.WIDE.U32 UR4, UR6, UR8, UR4 ;  /* 0x00000008060472a5 */ /* 0x008fc8000f8e0004 */
[----:B------:R-:W-:Y:S02]  /*69a0*/  UIMAD UR5, UR6, UR9, UR5 ;  /* 0x00000009060572a4 */ /* 0x000fe4000f8e0205 */
[----:B----4-:R-:W-:-:S04]  /*69b0*/  UIADD3 UR4, UP0, UPT, UR4, UR10, URZ ;  /* 0x0000000a04047290 */ /* 0x010fc8000ff1e0ff */
[----:B------:R-:W-:Y:S02]  /*69c0*/  UIADD3.X UR5, UPT, UPT, UR5, UR11, URZ, UP0, !UPT ;  /* 0x0000000b05057290 */ /* 0x000fe400087fe4ff */
[----:B------:R-:W-:-:S04]  /*69d0*/  MOV R2, UR4 ;  /* 0x0000000400027c02 */ /* 0x000fc80008000f00 */
[----:B------:R-:W-:-:S05]  /*69e0*/  MOV R3, UR5 ;  /* 0x0000000500037c02 */ /* 0x000fca0008000f00 */
[----:B-1----:R-:W-:Y:S01]  /*69f0*/  STG.E.U8 desc[UR12][R2.64], R5 ;  /* 0x0000000502007986 */ /* 0x002fe2000c10110c */
[----:B------:R-:W-:Y:S05]  /*6a00*/  EXIT ;  /* 0x000000000000794d */ /* 0x000fea0003800000 */
        .weak           $__internal_38_$__cuda_sm20_div_s64
        .type           $__internal_38_$__cuda_sm20_div_s64,@function
        .size           $__internal_38_$__cuda_sm20_div_s64,($__internal_39_$__cuda_sm20_rem_s64 - $__internal_38_$__cuda_sm20_div_s64)
$__internal_38_$__cuda_sm20_div_s64:
        /* <DEDUP_REMOVED lines=82> */
[----:B------:R-:W-:Y:S06]  /*6f30*/  RET.REL.NODEC R8 `(contiguous_reduce2_u8) ;  /* 0xffffff9008307950 */ /* 0x000fec0003c3ffff */
        .weak           $__internal_39_$__cuda_sm20_rem_s64
        .type           $__internal_39_$__cuda_sm20_rem_s64,@function
        .size           $__internal_39_$__cuda_sm20_rem_s64,(.L_x_3216 - $__internal_39_$__cuda_sm20_rem_s64)
$__internal_39_$__cuda_sm20_rem_s64:
        /* <DEDUP_REMOVED lines=76> */
[----:B------:R-:W-:Y:S06]  /*7400*/  RET.REL.NODEC R24 `(contiguous_reduce2_u8) ;  /* 0xffffff8818fc7950 */ /* 0x000fec0003c3ffff */
.L_x_1741:
        /* <DEDUP_REMOVED lines=15> */
.L_x_3216:


//--------------------- .text.uncontiguous_reduce_u8 --------------------------
	.section	.text.uncontiguous_reduce_u8,"ax",@progbits
	.align	128
        .global         uncontiguous_reduce_u8
        .type           uncontiguous_reduce_u8,@function
        .size           uncontiguous_reduce_u8,(.L_x_3218 - uncontiguous_reduce_u8)
        .other          uncontiguous_reduce_u8,@"STO_CUDA_ENTRY STV_DEFAULT"
uncontiguous_reduce_u8:
.text.uncontiguous_reduce_u8:
        /* <DEDUP_REMOVED lines=13> */
[----:B------:R-:W-:Y:S01]  /*00d0*/  IMAD.IADD R18, R14, 0x1, R5 ;  /* 0x000000010e127824 */ /* 0x000fe200078e0205 */
[----:B------:R-:W0:Y:S01]  /*00e0*/  LDCU UR5, c[0x0][0x360] ;  /* 0x00006c00ff0577ac */ /* 0x000e220008000800 */
[----:B------:R-:W-:-:S03]  /*00f0*/  VIADD R2, R0, UR4 ;  /* 0x0000000400027c36 */ /* 0x000fc60008000000 */
[----:B--2---:R-:W-:Y:S01]  /*0100*/  ISETP.GE.U32.AND P0, PT, R18, UR10, PT ;  /* 0x0000000a12007c0c */ /* 0x004fe2000bf06070 */
[----:B------:R1:W-:Y:S01]  /*0110*/  STS.U8 [R0+UR4], RZ ;  /* 0x000000ff00007988 */ /* 0x0003e20008000004 */
[----:B-----5:R-:W-:Y:S02]  /*0120*/  IADD3 R3, PT, PT, R8, -0x1, RZ ;  /* 0xffffffff08037810 */ /* 0x020fe40007ffe0ff */
[----:B------:R-:W-:-:S13]  /*0130*/  ISETP.GE.U32.AND.EX P0, PT, RZ, UR11, PT, P0 ;  /* 0x0000000bff007c0c */ /* 0x000fda000bf06100 */
[----:B01-3--:R-:W-:Y:S05]  /*0140*/  @P0 BRA `(.L_x_1743) ;  /* 0x0000002c00980947 */ /* 0x00bfea0003800000 */
[----:B------:R-:W-:Y:S02]  /*0150*/  ISETP.GE.AND P0, PT, R3, RZ, PT ;  /* 0x000000ff0300720c */ /* 0x000fe40003f06270 */
[----:B------:R-:W-:Y:S02]  /*0160*/  CS2R R12, SRZ ;  /* 0x00000000000c7805 */ /* 0x000fe4000001ff00 */
[----:B------:R-:W-:-:S09]  /*0170*/  CS2R R20, SRZ ;  /* 0x0000000000147805 */ /* 0x000fd2000001ff00 */
[----:B------:R-:W-:Y:S05]  /*0180*/  @!P0 BRA `(.L_x_1744) ;  /* 0x0000002c00608947 */ /* 0x000fea0003800000 */
[----:B------:R-:W-:Y:S01]  /*0190*/  ISETP.GE.U32.AND P0, PT, R3, 0x3, PT ;  /* 0x000000030300780c */ /* 0x000fe20003f06070 */
[----:B------:R-:W-:Y:S01]  /*01a0*/  HFMA2 R5, -RZ, RZ, 0, 0 ;  /* 0x00000000ff057431 */ /* 0x000fe200000001ff */
[----:B------:R-:W-:Y:S01]  /*01b0*/  MOV R4, R14 ;  /* 0x0000000e00047202 */ /* 0x000fe20000000f00 */
[----:B------:R-:W-:Y:S01]  /*01c0*/  IMAD.MOV.U32 R19, RZ, RZ, RZ ;  /* 0x000000ffff137224 */ /* 0x000fe200078e00ff */
[----:B------:R-:W-:Y:S02]  /*01d0*/  CS2R R20, SRZ ;  /* 0x0000000000147805 */ /* 0x000fe4000001ff00 */
[----:B------:R-:W-:-:S07]  /*01e0*/  CS2R R12, SRZ ;  /* 0x00000000000c7805 */ /* 0x000fce000001ff00 */
[----:B------:R-:W-:Y:S05]  /*01f0*/  @!P0 BRA `(.L_x_1745) ;  /* 0x0000001800a88947 */ /* 0x000fea0003800000 */
[----:B------:R-:W0:Y:S01]  /*0200*/  LDC.64 R14, c[0x0][0x390] ;  /* 0x0000e400ff0e7b82 */ /* 0x000e220000000a00 */
[C---:B------:R-:W-:Y:S01]  /*0210*/  LOP3.LUT R6, R8.reuse, 0xfffffffc, RZ, 0xc0, !PT ;  /* 0xfffffffc08067812 */ /* 0x040fe200078ec0ff */
[----:B------:R-:W-:Y:S01]  /*0220*/  VIADD R3, R8, 0xfffffffe ;  /* 0xfffffffe08037836 */ /* 0x000fe20000000000 */
[----:B------:R-:W-:Y:S02]  /*0230*/  CS2R R20, SRZ ;  /* 0x0000000000147805 */ /* 0x000fe4000001ff00 */
[----:B------:R-:W-:-:S03]  /*0240*/  IADD3 R6, PT, PT, -R6, RZ, RZ ;  /* 0x000000ff06067210 */ /* 0x000fc60007ffe1ff */
[----:B------:R-:W1:Y:S04]  /*0250*/  LDC.64 R16, c[0x0][0x398] ;  /* 0x0000e600ff107b82 */ /* 0x000e680000000a00 */
.L_x_1770:
[----:B------:R-:W-:-:S04]  /*0260*/  VIADD R7, R3, 0x1 ;  /* 0x0000000103077836 */ /* 0x000fc80000000000 */
[----:B0-----:R-:W-:-:S06]  /*0270*/  IMAD.WIDE.U32 R36, R7, 0x8, R14 ;  /* 0x0000000807247825 */ /* 0x001fcc00078e000e */
[----:B------:R-:W2:Y:S01]  /*0280*/  LDG.E.64 R36, desc[UR8][R36.64] ;  /* 0x0000000824247981 */ /* 0x000ea2000c1e1b00 */
[----:B------:R-:W-:Y:S01]  /*0290*/  IADD3 R6, PT, PT, R6, 0x4, RZ ;  /* 0x0000000406067810 */ /* 0x000fe20007ffe0ff */
[----:B------:R-:W-:Y:S03]  /*02a0*/  BSSY.RECONVERGENT B1, `(.L_x_1746) ;  /* 0x000002b000017945 */ /* 0x000fe60003800200 */
[----:B------:R-:W-:Y:S02]  /*02b0*/  ISETP.NE.AND P2, PT, R6, RZ, PT ;  /* 0x000000ff0600720c */ /* 0x000fe40003f45270 */
[----:B--2---:R-:W-:-:S04]  /*02c0*/  LOP3.LUT R8, R5, R37, RZ, 0xfc, !PT ;  /* 0x0000002505087212 */ /* 0x004fc800078efcff */
        /* <DEDUP_REMOVED lines=25> */
.L_x_1747:
[----:B------:R-:W-:Y:S01]  /*0460*/  IMAD.MOV.U32 R26, RZ, RZ, R4 ;  /* 0x000000ffff1a7224 */ /* 0x000fe200078e0004 */
[----:B------:R-:W-:Y:S01]  /*0470*/  MOV R11, R5 ;  /* 0x00000005000b7202 */ /* 0x000fe20000000f00 */
[----:B------:R-:W-:Y:S01]  /*0480*/  IMAD.MOV.U32 R10, RZ, RZ, R36 ;  /* 0x000000ffff0a7224 */ /* 0x000fe200078e0024 */
[----:B------:R-:W-:Y:S02]  /*0490*/  MOV R9, R37 ;  /* 0x0000002500097202 */ /* 0x000fe40000000f00 */
[----:B------:R-:W-:-:S07]  /*04a0*/  MOV R8, 0x4c0 ;  /* 0x000004c000087802 */ /* 0x000fce0000000f00 */
[----:B-1----:R-:W-:Y:S05]  /*04b0*/  CALL.REL.NOINC `($__internal_40_$__cuda_sm20_div_s64) ;  /* 0x00000064002c7944 */ /* 0x002fea0003c00000 */
[-C--:B------:R-:W-:Y:S01]  /*04c0*/  IADD3 R11, P0, PT, RZ, -R24.reuse, RZ ;  /* 0x80000018ff0b7210 */ /* 0x080fe20007f1e0ff */
[----:B------:R-:W-:Y:S01]  /*04d0*/  IMAD.MOV.U32 R23, RZ, RZ, R25 ;  /* 0x000000ffff177224 */ /* 0x000fe200078e0019 */
[----:B------:R-:W-:-:S03]  /*04e0*/  MOV R22, R24 ;  /* 0x0000001800167202 */ /* 0x000fc60000000f00 */
[----:B------:R-:W-:Y:S02]  /*04f0*/  IMAD.X R9, RZ, RZ, ~R25, P0 ;  /* 0x000000ffff097224 */ /* 0x000fe400000e0e19 */
[----:B------:R-:W-:-:S04]  /*0500*/  IMAD.WIDE.U32 R4, R36, R11, R4 ;  /* 0x0000000b24047225 */ /* 0x000fc800078e0004 */
[----:B------:R-:W-:Y:S01]  /*0510*/  IMAD R9, R9, R36, RZ ;  /* 0x0000002409097224 */ /* 0x000fe200078e02ff */
[----:B------:R-:W-:-:S03]  /*0520*/  MOV R35, R4 ;  /* 0x0000000400237202 */ /* 0x000fc60000000f00 */
[----:B------:R-:W-:-:S04]  /*0530*/  IMAD R9, R37, R11, R9 ;  /* 0x0000000b25097224 */ /* 0x000fc800078e0209 */
[----:B------:R-:W-:-:S07]  /*0540*/  IMAD.IADD R9, R5, 0x1, R9 ;  /* 0x0000000105097824 */ /* 0x000fce00078e0209 */
.L_x_1748:
[----:B------:R-:W-:Y:S05]  /*0550*/  BSYNC.RECONVERGENT B1 ;  /* 0x0000000000017941 */ /* 0x000fea0003800200 */
.L_x_1746:
        /* <DEDUP_REMOVED lines=33> */
.L_x_1750:
[----:B------:R-:W-:Y:S01]  /*0770*/  IMAD.MOV.U32 R26, RZ, RZ, R18 ;  /* 0x000000ffff1a7224 */ /* 0x000fe200078e0012 */
[----:B------:R-:W-:Y:S01]  /*0780*/  MOV R11, R19 ;  /* 0x00000013000b7202 */ /* 0x000fe20000000f00 */
[----:B------:R-:W-:Y:S01]  /*0790*/  IMAD.MOV.U32 R10, RZ, RZ, R36 ;  /* 0x000000ffff0a7224 */ /* 0x000fe200078e0024 */
[----:B------:R-:W-:Y:S02]  /*07a0*/  MOV R9, R37 ;  /* 0x0000002500097202 */ /* 0x000fe40000000f00 */
[----:B------:R-:W-:-:S07]  /*07b0*/  MOV R8, 0x7d0 ;  /* 0x000007d000087802 */ /* 0x000fce0000000f00 */
[----:B------:R-:W-:Y:S05]  /*07c0*/  CALL.REL.NOINC `($__internal_40_$__cuda_sm20_div_s64) ;  /* 0x0000006000687944 */ /* 0x000fea0003c00000 */
[-C--:B------:R-:W-:Y:S01]  /*07d0*/  IADD3 R11, P0, PT, RZ, -R24.reuse, RZ ;  /* 0x80000018ff0b7210 */ /* 0x080fe20007f1e0ff */
[----:B------:R-:W-:Y:S01]  /*07e0*/  IMAD.MOV.U32 R43, RZ, RZ, R25 ;  /* 0x000000ffff2b7224 */ /* 0x000fe200078e0019 */
[----:B------:R-:W-:-:S03]  /*07f0*/  MOV R42, R24 ;  /* 0x00000018002a7202 */ /* 0x000fc60000000f00 */
[----:B------:R-:W-:-:S04]  /*0800*/  IMAD.X R9, RZ, RZ, ~R25, P0 ;  /* 0x000000ffff097224 */ /* 0x000fc800000e0e19 */
[----:B------:R-:W-:Y:S02]  /*0810*/  IMAD R10, R9, R36, RZ ;  /* 0x00000024090a7224 */ /* 0x000fe400078e02ff */
[----:B------:R-:W-:-:S04]  /*0820*/  IMAD.WIDE.U32 R8, R36, R11, R18 ;  /* 0x0000000b24087225 */ /* 0x000fc800078e0012 */
[----:B------:R-:W-:Y:S01]  /*0830*/  IMAD R11, R37, R11, R10 ;  /* 0x0000000b250b7224 */ /* 0x000fe200078e020a */
[----:B------:R-:W-:-:S03]  /*0840*/  MOV R37, R8 ;  /* 0x0000000800257202 */ /* 0x000fc60000000f00 */
[----:B------:R-:W-:-:S07]  /*0850*/  IMAD.IADD R9, R11, 0x1, R9 ;  /* 0x000000010b097824 */ /* 0x000fce00078e0209 */
.L_x_1751:
[----:B------:R-:W-:Y:S05]  /*0860*/  BSYNC.RECONVERGENT B1 ;  /* 0x0000000000017941 */ /* 0x000fea0003800200 */
.L_x_1749:
[----:B------:R-:W-:-:S06]  /*0870*/  IMAD.WIDE.U32 R40, R3, 0x8, R14 ;  /* 0x0000000803287825 */ /* 0x000fcc00078e000e */
[----:B------:R-:W2:Y:S01]  /*0880*/  LDG.E.64 R40, desc[UR8][R40.64] ;  /* 0x0000000828287981 */ /* 0x000ea2000c1e1b00 */
[----:B------:R-:W-:Y:S01]  /*0890*/  IMAD R9, R9, R4, RZ ;  /* 0x0000000409097224 */ /* 0x000fe200078e02ff */
[----:B------:R-:W-:Y:S01]  /*08a0*/  BSSY.RECONVERGENT B1, `(.L_x_1752) ;  /* 0x000002f000017945 */ /* 0x000fe20003800200 */
[----:B------:R-:W-:Y:S01]  /*08b0*/  IMAD.WIDE.U32 R18, R4, R37, R20 ;  /* 0x0000002504127225 */ /* 0x000fe200078e0014 */
[----:B------:R-:W-:-:S03]  /*08c0*/  IADD3 R13, PT, PT, R3, -0x2, RZ ;  /* 0xfffffffe030d7810 */ /* 0x000fc60007ffe0ff */
        /* <DEDUP_REMOVED lines=28> */
.L_x_1753:
[----:B------:R-:W-:Y:S01]  /*0a90*/  MOV R26, R22 ;  /* 0x00000016001a7202 */ /* 0x000fe20000000f00 */
[----:B------:R-:W-:Y:S01]  /*0aa0*/  IMAD.MOV.U32 R11, RZ, RZ, R23 ;  /* 0x000000ffff0b7224 */ /* 0x000fe200078e0017 */
[----:B------:R-:W-:Y:S01]  /*0ab0*/  MOV R10, R40 ;  /* 0x00000028000a7202 */ /* 0x000fe20000000f00 */
[----:B------:R-:W-:Y:S01]  /*0ac0*/  IMAD.MOV.U32 R9, RZ, RZ, R41 ;  /* 0x000000ffff097224 */ /* 0x000fe200078e0029 */
[----:B------:R-:W-:-:S07]  /*0ad0*/  MOV R8, 0xaf0 ;  /* 0x00000af000087802 */ /* 0x000fce0000000f00 */
[----:B------:R-:W-:Y:S05]  /*0ae0*/  CALL.REL.NOINC `($__internal_40_$__cuda_sm20_div_s64) ;  /* 0x0000005c00a07944 */ /* 0x000fea0003c00000 */
        /* <DEDUP_REMOVED lines=10> */
.L_x_1754:
[----:B------:R-:W-:Y:S05]  /*0b90*/  BSYNC.RECONVERGENT B1 ;  /* 0x0000000000017941 */ /* 0x000fea0003800200 */
.L_x_1752:
        /* <DEDUP_REMOVED lines=35> */
.L_x_1756:
[----:B------:R-:W-:Y:S01]  /*0dd0*/  IMAD.MOV.U32 R26, RZ, RZ, R42 ;  /* 0x000000ffff1a7224 */ /* 0x000fe200078e002a */
[----:B------:R-:W-:Y:S01]  /*0de0*/  MOV R11, R43 ;  /* 0x0000002b000b7202 */ /* 0x000fe20000000f00 */
[----:B------:R-:W-:Y:S01]  /*0df0*/  IMAD.MOV.U32 R10, RZ, RZ, R40 ;  /* 0x000000ffff0a7224 */ /* 0x000fe200078e0028 */
[----:B------:R-:W-:Y:S02]  /*0e00*/  MOV R9, R41 ;  /* 0x0000002900097202 */ /* 0x000fe40000000f00 */
[----:B------:R-:W-:-:S07]  /*0e10*/  MOV R8, 0xe30 ;  /* 0x00000e3000087802 */ /* 0x000fce0000000f00 */
[----:B------:R-:W-:Y:S05]  /*0e20*/  CALL.REL.NOINC `($__internal_40_$__cuda_sm20_div_s64) ;  /* 0x0000005800d07944 */ /* 0x000fea0003c00000 */
        /* <DEDUP_REMOVED lines=11> */
.L_x_1757:
[----:B------:R-:W-:Y:S05]  /*0ee0*/  BSYNC.RECONVERGENT B1 ;  /* 0x0000000000017941 */ /* 0x000fea0003800200 */
.L_x_1755:
        /* <DEDUP_REMOVED lines=36> */
.L_x_1759:
        /* <DEDUP_REMOVED lines=16> */
.L_x_1760:
[----:B------:R-:W-:Y:S05]  /*1230*/  BSYNC.RECONVERGENT B1 ;  /* 0x0000000000017941 */ /* 0x000fea0003800200 */
.L_x_1758:
        /* <DEDUP_REMOVED lines=34> */
.L_x_1762:
[----:B------:R-:W-:Y:S01]  /*1460*/  MOV R26, R40 ;  /* 0x00000028001a7202 */ /* 0x000fe20000000f00 */
[----:B------:R-:W-:Y:S01]  /*1470*/  IMAD.MOV.U32 R11, RZ, RZ, R41 ;  /* 0x000000ffff0b7224 */ /* 0x000fe200078e0029 */
[----:B------:R-:W-:Y:S01]  /*1480*/  MOV R10, R20 ;  /* 0x00000014000a7202 */ /* 0x000fe20000000f00 */
[----:B------:R-:W-:Y:S01]  /*1490*/  IMAD.MOV.U32 R9, RZ, RZ, R21 ;  /* 0x000000ffff097224 */ /* 0x000fe200078e0015 */
[----:B------:R-:W-:-:S07]  /*14a0*/  MOV R8, 0x14c0 ;  /* 0x000014c000087802 */ /* 0x000fce0000000f00 */
[----:B------:R-:W-:Y:S05]  /*14b0*/  CALL.REL.NOINC `($__internal_40_$__cuda_sm20_div_s64) ;  /* 0x00000054002c7944 */ /* 0x000fea0003c00000 */
        /* <DEDUP_REMOVED lines=11> */
.L_x_1763:
[----:B------:R-:W-:Y:S05]  /*1570*/  BSYNC.RECONVERGENT B1 ;  /* 0x0000000000017941 */ /* 0x000fea0003800200 */
.L_x_1761:
[----:B------:R-:W-:-:S06]  /*1580*/  IMAD.WIDE.U32 R20, R13, 0x8, R14 ;  /* 0x000000080d147825 */ /* 0x000fcc00078e000e */
[----:B------:R-:W2:Y:S01]  /*1590*/  LDG.E.64 R20, desc[UR8][R20.64] ;  /* 0x0000000814147981 */ /* 0x000ea2000c1e1b00 */
[----:B------:R-:W-:Y:S01]  /*15a0*/  IMAD R9, R9, R38, RZ ;  /* 0x0000002609097224 */ /* 0x000fe200078e02ff */
[----:B------:R-:W-:Y:S01]  /*15b0*/  BSSY.RECONVERGENT B1, `(.L_x_1764) ;  /* 0x0000030000017945 */ /* 0x000fe20003800200 */
[----:B------:R-:W-:-:S04]  /*15c0*/  IMAD.MOV.U32 R4, RZ, RZ, R22 ;  /* 0x000000ffff047224 */ /* 0x000fc800078e0016 */
[----:B------:R-:W-:Y:S01]  /*15d0*/  IMAD.WIDE.U32 R22, R38, R41, R4 ;  /* 0x0000002926167225 */ /* 0x000fe200078e0004 */
[----:B--2---:R-:W-:-:S04]  /*15e0*/  LOP3.LUT R7, R37, R21, RZ, 0xfc, !PT ;  /* 0x0000001525077212 */ /* 0x004fc800078efcff */
[----:B------:R-:W-:Y:S01]  /*15f0*/  ISETP.NE.U32.AND P0, PT, R7, RZ, PT ;  /* 0x000000ff0700720c */ /* 0x000fe20003f05070 */
[----:B------:R-:W-:-:S05]  /*1600*/  IMAD R7, R39, R41, R9 ;  /* 0x0000002927077224 */ /* 0x000fca00078e0209 */
[----:B------:R-:W-:-:S07]  /*1610*/  IADD3 R7, PT, PT, R23, R7, RZ ;  /* 0x0000000717077210 */ /* 0x000fce0007ffe0ff */
        /* <DEDUP_REMOVED lines=24> */
.L_x_1765:
[----:B------:R-:W-:Y:S01]  /*17a0*/  IMAD.MOV.U32 R26, RZ, RZ, R36 ;  /* 0x000000ffff1a7224 */ /* 0x000fe200078e0024 */
[----:B------:R-:W-:Y:S01]  /*17b0*/  MOV R11, R37 ;  /* 0x00000025000b7202 */ /* 0x000fe20000000f00 */
[----:B------:R-:W-:Y:S01]  /*17c0*/  IMAD.MOV.U32 R10, RZ, RZ, R20 ;  /* 0x000000ffff0a7224 */ /* 0x000fe200078e0014 */
[----:B------:R-:W-:Y:S02]  /*17d0*/  MOV R9, R21 ;  /* 0x0000001500097202 */ /* 0x000fe40000000f00 */
[----:B------:R-:W-:-:S07]  /*17e0*/  MOV R8, 0x1800 ;  /* 0x0000180000087802 */ /* 0x000fce0000000f00 */
[----:B------:R-:W-:Y:S05]  /*17f0*/  CALL.REL.NOINC `($__internal_40_$__cuda_sm20_div_s64) ;  /* 0x00000050005c7944 */ /* 0x000fea0003c00000 */
        /* <DEDUP_REMOVED lines=11> */
.L_x_1766:
[----:B------:R-:W-:Y:S05]  /*18b0*/  BSYNC.RECONVERGENT B1 ;  /* 0x0000000000017941 */ /* 0x000fea0003800200 */
.L_x_1764:
        /* <DEDUP_REMOVED lines=35> */
.L_x_1768:
[----:B------:R-:W-:Y:S01]  /*1af0*/  IMAD.MOV.U32 R26, RZ, RZ, R18 ;  /* 0x000000ffff1a7224 */ /* 0x000fe200078e0012 */
[----:B------:R-:W-:Y:S01]  /*1b00*/  MOV R11, R19 ;  /* 0x00000013000b7202 */ /* 0x000fe20000000f00 */
[----:B------:R-:W-:Y:S01]  /*1b10*/  IMAD.MOV.U32 R10, RZ, RZ, R20 ;  /* 0x000000ffff0a7224 */ /* 0x000fe200078e0014 */
[----:B------:R-:W-:Y:S02]  /*1b20*/  MOV R9, R21 ;  /* 0x0000001500097202 */ /* 0x000fe40000000f00 */
[----:B------:R-:W-:-:S07]  /*1b30*/  MOV R8, 0x1b50 ;  /* 0x00001b5000087802 */ /* 0x000fce0000000f00 */
[----:B------:R-:W-:Y:S05]  /*1b40*/  CALL.REL.NOINC `($__internal_40_$__cuda_sm20_div_s64) ;  /* 0x0000004c00887944 */ /* 0x000fea0003c00000 */
        /* <DEDUP_REMOVED lines=11> */
.L_x_1769:
[----:B------:R-:W-:Y:S05]  /*1c00*/  BSYNC.RECONVERGENT B1 ;  /* 0x0000000000017941 */ /* 0x000fea0003800200 */
.L_x_1767:
        /* <DEDUP_REMOVED lines=9> */
.L_x_1745:
        /* <DEDUP_REMOVED lines=36> */
.L_x_1773:
[----:B------:R-:W-:Y:S01]  /*1ee0*/  MOV R26, R4 ;  /* 0x00000004001a7202 */ /* 0x000fe20000000f00 */
[----:B------:R-:W-:Y:S01]  /*1ef0*/  IMAD.MOV.U32 R11, RZ, RZ, R5 ;  /* 0x000000ffff0b7224 */ /* 0x000fe200078e0005 */
[----:B------:R-:W-:Y:S01]  /*1f00*/  MOV R10, R6 ;  /* 0x00000006000a7202 */ /* 0x000fe20000000f00 */
[----:B------:R-:W-:Y:S01]  /*1f10*/  IMAD.MOV.U32 R9, RZ, RZ, R7 ;  /* 0x000000ffff097224 */ /* 0x000fe200078e0007 */
[----:B------:R-:W-:-:S07]  /*1f20*/  MOV R8, 0x1f40 ;  /* 0x00001f4000087802 */ /* 0x000fce0000000f00 */
[----:B------:R-:W-:Y:S05]  /*1f30*/  CALL.REL.NOINC `($__internal_40_$__cuda_sm20_div_s64) ;  /* 0x00000048008c7944 */ /* 0x000fea0003c00000 */
[----:B------:R-:W-:-:S04]  /*1f40*/  IADD3 R11, P0, PT, RZ, -R24, RZ ;  /* 0x80000018ff0b7210 */ /* 0x000fc80007f1e0ff */
[----:B------:R-:W-:Y:S01]  /*1f50*/  IADD3.X R9, PT, PT, RZ, ~R25, RZ, P0, !PT ;  /* 0x80000019ff097210 */ /* 0x000fe200007fe4ff */
[----:B------:R-:W-:-:S04]  /*1f60*/  IMAD.WIDE.U32 R4, R6, R11, R4 ;  /* 0x0000000b06047225 */ /* 0x000fc800078e0004 */
[----:B------:R-:W-:-:S04]  /*1f70*/  IMAD R9, R9, R6, RZ ;  /* 0x0000000609097224 */ /* 0x000fc800078e02ff */
[----:B------:R-:W-:Y:S02]  /*1f80*/  IMAD R9, R7, R11, R9 ;  /* 0x0000000b07097224 */ /* 0x000fe400078e0209 */
[----:B------:R-:W-:Y:S02]  /*1f90*/  IMAD.MOV.U32 R11, RZ, RZ, R4 ;  /* 0x000000ffff0b7224 */ /* 0x000fe400078e0004 */
[----:B------:R-:W-:Y:S01]  /*1fa0*/  IMAD.MOV.U32 R4, RZ, RZ, R24 ;  /* 0x000000ffff047224 */ /* 0x000fe200078e0018 */
[----:B------:R-:W-:Y:S02]  /*1fb0*/  IADD3 R15, PT, PT, R5, R9, RZ ;  /* 0x00000009050f7210 */ /* 0x000fe40007ffe0ff */
[----:B------:R-:W-:-:S07]  /*1fc0*/  MOV R5, R25 ;  /* 0x0000001900057202 */ /* 0x000fce0000000f00 */
.L_x_1774:
[----:B------:R-:W-:Y:S05]  /*1fd0*/  BSYNC.RECONVERGENT B1 ;  /* 0x0000000000017941 */ /* 0x000fea0003800200 */
.L_x_1772:
        /* <DEDUP_REMOVED lines=34> */
.L_x_1776:
        /* <DEDUP_REMOVED lines=14> */
.L_x_1777:
[----:B------:R-:W-:Y:S05]  /*22e0*/  BSYNC.RECONVERGENT B1 ;  /* 0x0000000000017941 */ /* 0x000fea0003800200 */
.L_x_1775:
[----:B------:R-:W0:Y:S01]  /*22f0*/  LDC.64 R14, c[0x0][0x390] ;  /* 0x0000e400ff0e7b82 */ /* 0x000e220000000a00 */
[----:B------:R-:W-:-:S05]  /*2300*/  IADD3 R6, PT, PT, R3, -0x1, RZ ;  /* 0xffffffff03067810 */ /* 0x000fca0007ffe0ff */
[----:B0-----:R-:W-:-:S06]  /*2310*/  IMAD.WIDE.U32 R14, R6, 0x8, R14 ;  /* 0x00000008060e7825 */ /* 0x001fcc00078e000e */
[----:B------:R-:W2:Y:S01]  /*2320*/  LDG.E.64 R14, desc[UR8][R14.64] ;  /* 0x000000080e0e7981 */ /* 0x000ea2000c1e1b00 */
[----:B------:R-:W-:Y:S01]  /*2330*/  IMAD R9, R9, R22, RZ ;  /* 0x0000001609097224 */ /* 0x000fe200078e02ff */
[----:B------:R-:W-:Y:S01]  /*2340*/  BSSY.RECONVERGENT B1, `(.L_x_1778) ;  /* 0x0000030000017945 */ /* 0x000fe20003800200 */
[----:B------:R-:W-:-:S04]  /*2350*/  IMAD.WIDE.U32 R20, R22, R8, R20 ;  /* 0x0000000816147225 */ /* 0x000fc800078e0014 */
[----:B------:R-:W-:Y:S01]  /*2360*/  IMAD R9, R23, R8, R9 ;  /* 0x0000000817097224 */ /* 0x000fe200078e0209 */
[----:B--2---:R-:W-:-:S04]  /*2370*/  LOP3.LUT R7, R5, R15, RZ, 0xfc, !PT ;  /* 0x0000000f05077212 */ /* 0x004fc800078efcff */
[----:B------:R-:W-:Y:S01]  /*2380*/  ISETP.NE.U32.AND P0, PT, R7, RZ, PT ;  /* 0x000000ff0700720c */ /* 0x000fe20003f05070 */
[----:B------:R-:W-:-:S12]  /*2390*/  IMAD.IADD R7, R21, 0x1, R9 ;  /* 0x0000000115077824 */ /* 0x000fd800078e0209 */
        /* <DEDUP_REMOVED lines=25> */
.L_x_1779:
        /* <DEDUP_REMOVED lines=14> */
[----:B------:R-:W-:Y:S02]  /*2610*/  IMAD R19, R15, R19, R11 ;  /* 0x000000130f137224 */ /* 0x000fe400078e020b */
[----:B------:R-:W-:-:S03]  /*2620*/  IMAD.MOV.U32 R11, RZ, RZ, R8 ;  /* 0x000000ffff0b7224 */ /* 0x000fc600078e0008 */
[----:B------:R-:W-:-:S07]  /*2630*/  IADD3 R19, PT, PT, R9, R19, RZ ;  /* 0x0000001309137210 */ /* 0x000fce0007ffe0ff */
.L_x_1780:
[----:B------:R-:W-:Y:S05]  /*2640*/  BSYNC.RECONVERGENT B1 ;  /* 0x0000000000017941 */ /* 0x000fea0003800200 */
.L_x_1778:
        /* <DEDUP_REMOVED lines=35> */
.L_x_1782:
[----:B------:R-:W-:Y:S01]  /*2880*/  MOV R26, R16 ;  /* 0x00000010001a7202 */ /* 0x000fe20000000f00 */
[----:B------:R-:W-:Y:S01]  /*2890*/  IMAD.MOV.U32 R11, RZ, RZ, R17 ;  /* 0x000000ffff0b7224 */ /* 0x000fe200078e0011 */
[----:B------:R-:W-:Y:S01]  /*28a0*/  MOV R10, R14 ;  /* 0x0000000e000a7202 */ /* 0x000fe20000000f00 */
[----:B------:R-:W-:Y:S01]  /*28b0*/  IMAD.MOV.U32 R9, RZ, RZ, R15 ;  /* 0x000000ffff097224 */ /* 0x000fe200078e000f */
[----:B------:R-:W-:-:S07]  /*28c0*/  MOV R8, 0x28e0 ;  /* 0x000028e000087802 */ /* 0x000fce0000000f00 */
[----:B------:R-:W-:Y:S05]  /*28d0*/  CALL.REL.NOINC `($__internal_40_$__cuda_sm20_div_s64) ;  /* 0x0000004000247944 */ /* 0x000fea0003c00000 */
        /* <DEDUP_REMOVED lines=10> */
.L_x_1783:
[----:B------:R-:W-:Y:S05]  /*2980*/  BSYNC.RECONVERGENT B1 ;  /* 0x0000000000017941 */ /* 0x000fea0003800200 */
.L_x_1781:
[----:B------:R-:W-:Y:S01]  /*2990*/  MOV R6, R20 ;  /* 0x0000001400067202 */ /* 0x000fe20000000f00 */
[----:B------:R-:W-:Y:S02]  /*29a0*/  IMAD R9, R9, R22, RZ ;  /* 0x0000001609097224 */ /* 0x000fe400078e02ff */
[----:B------:R-:W-:Y:S02]  /*29b0*/  VIADD R3, R3, 0xfffffffe ;  /* 0xfffffffe03037836 */ /* 0x000fe40000000000 */
[----:B------:R-:W-:-:S04]  /*29c0*/  IMAD.WIDE.U32 R20, R22, R8, R6 ;  /* 0x0000000816147225 */ /* 0x000fc800078e0006 */
[----:B------:R-:W-:-:S05]  /*29d0*/  IMAD R9, R23, R8, R9 ;  /* 0x0000000817097224 */ /* 0x000fca00078e0209 */
[----:B------:R-:W-:-:S07]  /*29e0*/  IADD3 R21, PT, PT, R21, R9, RZ ;  /* 0x0000000915157210 */ /* 0x000fce0007ffe0ff */
.L_x_1771:
        /* <DEDUP_REMOVED lines=31> */
.L_x_1785:
[----:B------:R-:W-:Y:S01]  /*2be0*/  IMAD.MOV.U32 R14, RZ, RZ, R4 ;  /* 0x000000ffff0e7224 */ /* 0x000fe200078e0004 */
[----:B------:R-:W-:Y:S01]  /*2bf0*/  MOV R23, R5 ;  /* 0x0000000500177202 */ /* 0x000fe20000000f00 */
[----:B------:R-:W-:Y:S01]  /*2c00*/  IMAD.MOV.U32 R22, RZ, RZ, R6 ;  /* 0x000000ffff167224 */ /* 0x000fe200078e0006 */
[----:B------:R-:W-:Y:S02]  /*2c10*/  MOV R15, R7 ;  /* 0x00000007000f7202 */ /* 0x000fe40000000f00 */
[----:B------:R-:W-:-:S07]  /*2c20*/  MOV R24, 0x2c40 ;  /* 0x00002c4000187802 */ /* 0x000fce0000000f00 */
[----:B------:R-:W-:Y:S05]  /*2c30*/  CALL.REL.NOINC `($__internal_41_$__cuda_sm20_rem_s64) ;  /* 0x0000004000987944 */ /* 0x000fea0003c00000 */
.L_x_1786:
[----:B------:R-:W-:Y:S05]  /*2c40*/  BSYNC.RECONVERGENT B1 ;  /* 0x0000000000017941 */ /* 0x000fea0003800200 */
.L_x_1784:
        /* <DEDUP_REMOVED lines=15> */
[----:B0-----:R-:W-:Y:S01]  /*2d40*/  IADD3 R8, PT, PT, R7, 0xffffffe, RZ ;  /* 0x0ffffffe07087810 */ /* 0x001fe20007ffe0ff */
[----:B------:R-:W-:-:S05]  /*2d50*/  IMAD.MOV.U32 R7, RZ, RZ, RZ ;  /* 0x000000ffff077224 */ /* 0x000fca00078e00ff */
        /* <DEDUP_REMOVED lines=14> */
.L_x_1788:
[----:B------:R-:W-:Y:S01]  /*2e40*/  MOV R22, R6 ;  /* 0x0000000600167202 */ /* 0x000fe20000000f00 */
[----:B------:R-:W-:Y:S01]  /*2e50*/  IMAD.MOV.U32 R15, RZ, RZ, R7 ;  /* 0x000000ffff0f7224 */ /* 0x000fe200078e0007 */
[----:B------:R-:W-:Y:S01]  /*2e60*/  MOV R14, R18 ;  /* 0x00000012000e7202 */ /* 0x000fe20000000f00 */
[----:B------:R-:W-:Y:S01]  /*2e70*/  IMAD.MOV.U32 R23, RZ, RZ, R19 ;  /* 0x000000ffff177224 */ /* 0x000fe200078e0013 */
[----:B------:R-:W-:-:S07]  /*2e80*/  MOV R24, 0x2ea0 ;  /* 0x00002ea000187802 */ /* 0x000fce0000000f00 */
[----:B------:R-:W-:Y:S05]  /*2e90*/  CALL.REL.NOINC `($__internal_41_$__cuda_sm20_rem_s64) ;  /* 0x0000004000007944 */ /* 0x000fea0003c00000 */
[----:B------:R-:W-:Y:S01]  /*2ea0*/  MOV R6, R8 ;  /* 0x0000000800067202 */ /* 0x000fe20000000f00 */
[----:B------:R-:W-:-:S07]  /*2eb0*/  IMAD.MOV.U32 R7, RZ, RZ, R9 ;  /* 0x000000ffff077224 */ /* 0x000fce00078e0009 */
.L_x_1789:
[----:B------:R-:W-:Y:S05]  /*2ec0*/  BSYNC.RECONVERGENT B1 ;  /* 0x0000000000017941 */ /* 0x000fea0003800200 */
.L_x_1787:
[----:B------:R-:W-:Y:S02]  /*2ed0*/  IMAD R3, R7, R4, RZ ;  /* 0x0000000407037224 */ /* 0x000fe400078e02ff */
[----:B------:R-:W-:-:S04]  /*2ee0*/  IMAD.WIDE.U32 R20, R4, R6, R20 ;  /* 0x0000000604147225 */ /* 0x000fc800078e0014 */
[----:B------:R-:W-:-:S05]  /*2ef0*/  IMAD R3, R5, R6, R3 ;  /* 0x0000000605037224 */ /* 0x000fca00078e0203 */
[----:B------:R-:W-:-:S07]  /*2f00*/  IADD3 R21, PT, PT, R21, R3, RZ ;  /* 0x0000000315157210 */ /* 0x000fce0007ffe0ff */
.L_x_1744:
        /* <DEDUP_REMOVED lines=10> */
.L_x_1743:
[----:B------:R-:W-:-:S04]  /*2fb0*/  ISETP.GE.U32.AND P0, PT, R14, UR10, PT ;  /* 0x0000000a0e007c0c */ /* 0x000fc8000bf06070 */
[----:B------:R-:W-:-:S13]  /*2fc0*/  ISETP.GE.U32.AND.EX P0, PT, RZ, UR11, PT, P0 ;  /* 0x0000000bff007c0c */ /* 0x000fda000bf06100 */
[----:B------:R-:W-:Y:S05]  /*2fd0*/  @P0 BRA `(.L_x_1790) ;  /* 0x0000003400900947 */ /* 0x000fea0003800000 */
[----:B------:R-:W-:Y:S02]  /*2fe0*/  ISETP.GE.AND P0, PT, R3, RZ, PT ;  /* 0x000000ff0300720c */ /* 0x000fe40003f06270 */
[----:B------:R-:W-:-:S11]  /*2ff0*/  CS2R R4, SRZ ;  /* 0x0000000000047805 */ /* 0x000fd6000001ff00 */
[----:B------:R-:W-:Y:S05]  /*3000*/  @!P0 BRA `(.L_x_1791) ;  /* 0x0000003400708947 */ /* 0x000fea0003800000 */
[----:B------:R-:W-:Y:S01]  /*3010*/  MOV R7, R3 ;  /* 0x0000000300077202 */ /* 0x000fe20000000f00 */
[----:B------:R-:W-:Y:S01]  /*3020*/  IMAD.MOV.U32 R13, RZ, RZ, RZ ;  /* 0x000000ffff0d7224 */ /* 0x000fe200078e00ff */
[----:B------:R-:W-:Y:S02]  /*3030*/  LOP3.LUT R12, R8, 0x7, RZ, 0xc0, !PT ;  /* 0x00000007080c7812 */ /* 0x000fe400078ec0ff */
        /* <DEDUP_REMOVED lines=11> */
.L_x_1817:
        /* <DEDUP_REMOVED lines=33> */
.L_x_1794:
[----:B------:R-:W-:Y:S01]  /*3300*/  IMAD.MOV.U32 R26, RZ, RZ, R14 ;  /* 0x000000ffff1a7224 */ /* 0x000fe200078e000e */
[----:B------:R-:W-:Y:S01]  /*3310*/  MOV R11, R13 ;  /* 0x0000000d000b7202 */ /* 0x000fe20000000f00 */
[----:B------:R-:W-:Y:S01]  /*3320*/  IMAD.MOV.U32 R10, RZ, RZ, R34 ;  /* 0x000000ffff0a7224 */ /* 0x000fe200078e0022 */
[----:B------:R-:W-:Y:S02]  /*3330*/  MOV R9, R35 ;  /* 0x0000002300097202 */ /* 0x000fe40000000f00 */
[----:B------:R-:W-:-:S07]  /*3340*/  MOV R8, 0x3360 ;  /* 0x0000336000087802 */ /* 0x000fce0000000f00 */
[----:B-123--:R-:W-:Y:S05]  /*3350*/  CALL.REL.NOINC `($__internal_40_$__cuda_sm20_div_s64) ;  /* 0x0000003400847944 */ /* 0x00efea0003c00000 */
[----:B------:R-:W-:Y:S02]  /*3360*/  IADD3 R27, P0, PT, RZ, -R24, RZ ;  /* 0x80000018ff1b7210 */ /* 0x000fe40007f1e0ff */
[----:B------:R-:W-:-:S03]  /*3370*/  MOV R15, R13 ;  /* 0x0000000d000f7202 */ /* 0x000fc60000000f00 */
[----:B------:R-:W-:Y:S02]  /*3380*/  IMAD.X R11, RZ, RZ, ~R25, P0 ;  /* 0x000000ffff0b7224 */ /* 0x000fe400000e0e19 */
[----:B------:R-:W-:-:S04]  /*3390*/  IMAD.WIDE.U32 R8, R34, R27, R14 ;  /* 0x0000001b22087225 */ /* 0x000fc800078e000e */
[----:B------:R-:W-:Y:S02]  /*33a0*/  IMAD R11, R11, R34, RZ ;  /* 0x000000220b0b7224 */ /* 0x000fe400078e02ff */
[----:B------:R-:W-:Y:S02]  /*33b0*/  IMAD.MOV.U32 R15, RZ, RZ, R8 ;  /* 0x000000ffff0f7224 */ /* 0x000fe400078e0008 */
[----:B------:R-:W-:Y:S01]  /*33c0*/  IMAD R11, R35, R27, R11 ;  /* 0x0000001b230b7224 */ /* 0x000fe200078e020b */
[----:B------:R-:W-:Y:S01]  /*33d0*/  MOV R35, R25 ;  /* 0x0000001900237202 */ /* 0x000fe20000000f00 */
[----:B------:R-:W-:-:S03]  /*33e0*/  IMAD.MOV.U32 R34, RZ, RZ, R24 ;  /* 0x000000ffff227224 */ /* 0x000fc600078e0018 */
[----:B------:R-:W-:-:S07]  /*33f0*/  IADD3 R11, PT, PT, R9, R11, RZ ;  /* 0x0000000b090b7210 */ /* 0x000fce0007ffe0ff */
.L_x_1795:
[----:B------:R-:W-:Y:S05]  /*3400*/  BSYNC.RECONVERGENT B1 ;  /* 0x0000000000017941 */ /* 0x000fea0003800200 */
.L_x_1793:
[----:B------:R-:W-:Y:S02]  /*3410*/  VIADD R13, R7, 0x2 ;  /* 0x00000002070d7836 */ /* 0x000fe40000000000 */
        /* <DEDUP_REMOVED lines=36> */
.L_x_1797:
[----:B------:R-:W-:Y:S01]  /*3660*/  MOV R26, R34 ;  /* 0x00000022001a7202 */ /* 0x000fe20000000f00 */
[----:B------:R-:W-:Y:S01]  /*3670*/  IMAD.MOV.U32 R11, RZ, RZ, R35 ;  /* 0x000000ffff0b7224 */ /* 0x000fe200078e0023 */
[----:B------:R-:W-:Y:S01]  /*3680*/  MOV R10, R36 ;  /* 0x00000024000a7202 */ /* 0x000fe20000000f00 */
[----:B------:R-:W-:Y:S01]  /*3690*/  IMAD.MOV.U32 R9, RZ, RZ, R37 ;  /* 0x000000ffff097224 */ /* 0x000fe200078e0025 */
[----:B------:R-:W-:-:S07]  /*36a0*/  MOV R8, 0x36c0 ;  /* 0x000036c000087802 */ /* 0x000fce0000000f00 */
[----:B-1----:R-:W-:Y:S05]  /*36b0*/  CALL.REL.NOINC `($__internal_40_$__cuda_sm20_div_s64) ;  /* 0x0000003000ac7944 */ /* 0x002fea0003c00000 */
        /* <DEDUP_REMOVED lines=11> */
.L_x_1798:
[----:B------:R-:W-:Y:S05]  /*3770*/  BSYNC.RECONVERGENT B1 ;  /* 0x0000000000017941 */ /* 0x000fea0003800200 */
.L_x_1796:
        /* <DEDUP_REMOVED lines=38> */
.L_x_1800:
[----:B------:R-:W-:Y:S01]  /*39e0*/  IMAD.MOV.U32 R26, RZ, RZ, R34 ;  /* 0x000000ffff1a7224 */ /* 0x000fe200078e0022 */
[----:B------:R-:W-:Y:S01]  /*39f0*/  MOV R11, R35 ;  /* 0x00000023000b7202 */ /* 0x000fe20000000f00 */
[----:B------:R-:W-:Y:S01]  /*3a00*/  IMAD.MOV.U32 R10, RZ, RZ, R36 ;  /* 0x000000ffff0a7224 */ /* 0x000fe200078e0024 */
[----:B------:R-:W-:Y:S02]  /*3a10*/  MOV R9, R37 ;  /* 0x0000002500097202 */ /* 0x000fe40000000f00 */
[----:B------:R-:W-:-:S07]  /*3a20*/  MOV R8, 0x3a40 ;  /* 0x00003a4000087802 */ /* 0x000fce0000000f00 */
[----:B-1----:R-:W-:Y:S05]  /*3a30*/  CALL.REL.NOINC `($__internal_40_$__cuda_sm20_div_s64) ;  /* 0x0000002c00cc7944 */ /* 0x002fea0003c00000 */
        /* <DEDUP_REMOVED lines=11> */
.L_x_1801:
[----:B------:R-:W-:Y:S05]  /*3af0*/  BSYNC.RECONVERGENT B1 ;  /* 0x0000000000017941 */ /* 0x000fea0003800200 */
.L_x_1799:
        /* <DEDUP_REMOVED lines=37> */
.L_x_1803:
        /* <DEDUP_REMOVED lines=17> */
.L_x_1804:
[----:B------:R-:W-:Y:S05]  /*3e60*/  BSYNC.RECONVERGENT B1 ;  /* 0x0000000000017941 */ /* 0x000fea0003800200 */
.L_x_1802:
        /* <DEDUP_REMOVED lines=38> */
.L_x_1806:
        /* <DEDUP_REMOVED lines=17> */
.L_x_1807:
[----:B------:R-:W-:Y:S05]  /*41e0*/  BSYNC.RECONVERGENT B1 ;  /* 0x0000000000017941 */ /* 0x000fea0003800200 */
.L_x_1805:
        /* <DEDUP_REMOVED lines=38> */
.L_x_1809:
        /* <DEDUP_REMOVED lines=17> */
.L_x_1810:
[----:B------:R-:W-:Y:S05]  /*4560*/  BSYNC.RECONVERGENT B1 ;  /* 0x0000000000017941 */ /* 0x000fea0003800200 */
.L_x_1808:
        /* <DEDUP_REMOVED lines=37> */
.L_x_1812:
        /* <DEDUP_REMOVED lines=17> */
.L_x_1813:
[----:B------:R-:W-:Y:S05]  /*48d0*/  BSYNC.RECONVERGENT B1 ;  /* 0x0000000000017941 */ /* 0x000fea0003800200 */
.L_x_1811:
        /* <DEDUP_REMOVED lines=37> */
.L_x_1815:
        /* <DEDUP_REMOVED lines=17> */
.L_x_1816:
[----:B------:R-:W-:Y:S05]  /*4c40*/  BSYNC.RECONVERGENT B1 ;  /* 0x0000000000017941 */ /* 0x000fea0003800200 */
.L_x_1814:
        /* <DEDUP_REMOVED lines=12> */
.L_x_1792:
        /* <DEDUP_REMOVED lines=37> */
.L_x_1820:
[----:B------:R-:W-:Y:S01]  /*4f60*/  MOV R26, R14 ;  /* 0x0000000e001a7202 */ /* 0x000fe20000000f00 */
[----:B------:R-:W-:Y:S01]  /*4f70*/  IMAD.MOV.U32 R11, RZ, RZ, R13 ;  /* 0x000000ffff0b7224 */ /* 0x000fe200078e000d */
[----:B------:R-:W-:Y:S02]  /*4f80*/  MOV R10, R16 ;  /* 0x00000010000a7202 */ /* 0x000fe40000000f00 */
[----:B------:R-:W-:Y:S02]  /*4f90*/  MOV R9, R17 ;  /* 0x0000001100097202 */ /* 0x000fe40000000f00 */
[----:B------:R-:W-:-:S07]  /*4fa0*/  MOV R8, 0x4fc0 ;  /* 0x00004fc000087802 */ /* 0x000fce0000000f00 */
[----:B------:R-:W-:Y:S05]  /*4fb0*/  CALL.REL.NOINC `($__internal_40_$__cuda_sm20_div_s64) ;  /* 0x00000018006c7944 */ /* 0x000fea0003c00000 */
[----:B------:R-:W-:Y:S02]  /*4fc0*/  IADD3 R15, P0, PT, RZ, -R24, RZ ;  /* 0x80000018ff0f7210 */ /* 0x000fe40007f1e0ff */
[----:B------:R-:W-:Y:S02]  /*4fd0*/  MOV R12, R14 ;  /* 0x0000000e000c7202 */ /* 0x000fe40000000f00 */
[----:B------:R-:W-:Y:S01]  /*4fe0*/  MOV R14, R24 ;  /* 0x00000018000e7202 */ /* 0x000fe20000000f00 */
[----:B------:R-:W-:Y:S02]  /*4ff0*/  IMAD.X R11, RZ, RZ, ~R25, P0 ;  /* 0x000000ffff0b7224 */ /* 0x000fe400000e0e19 */
[----:B------:R-:W-:-:S04]  /*5000*/  IMAD.WIDE.U32 R8, R16, R15, R12 ;  /* 0x0000000f10087225 */ /* 0x000fc800078e000c */
[----:B------:R-:W-:-:S04]  /*5010*/  IMAD R11, R11, R16, RZ ;  /* 0x000000100b0b7224 */ /* 0x000fc800078e02ff */
[----:B------:R-:W-:Y:S01]  /*5020*/  IMAD R11, R17, R15, R11 ;  /* 0x0000000f110b7224 */ /* 0x000fe200078e020b */
[----:B------:R-:W-:Y:S02]  /*5030*/  MOV R17, R8 ;  /* 0x0000000800117202 */ /* 0x000fe40000000f00 */
[----:B------:R-:W-:Y:S01]  /*5040*/  MOV R15, R25 ;  /* 0x00000019000f7202 */ /* 0x000fe20000000f00 */
[----:B------:R-:W-:-:S07]  /*5050*/  IMAD.IADD R11, R9, 0x1, R11 ;  /* 0x00000001090b7824 */ /* 0x000fce00078e020b */
.L_x_1821:
[----:B------:R-:W-:Y:S05]  /*5060*/  BSYNC.RECONVERGENT B1 ;  /* 0x0000000000017941 */ /* 0x000fea0003800200 */
.L_x_1819:
        /* <DEDUP_REMOVED lines=38> */
.L_x_1823:
        /* <DEDUP_REMOVED lines=17> */
.L_x_1824:
[----:B------:R-:W-:Y:S05]  /*53e0*/  BSYNC.RECONVERGENT B1 ;  /* 0x0000000000017941 */ /* 0x000fea0003800200 */
.L_x_1822:
        /* <DEDUP_REMOVED lines=40> */
.L_x_1826:
[----:B------:R-:W-:Y:S01]  /*5670*/  MOV R26, R12 ;  /* 0x0000000c001a7202 */ /* 0x000fe20000000f00 */
[----:B------:R-:W-:Y:S01]  /*5680*/  IMAD.MOV.U32 R10, RZ, RZ, R14 ;  /* 0x000000ffff0a7224 */ /* 0x000fe200078e000e */
[----:B------:R-:W-:Y:S02]  /*5690*/  MOV R11, R13 ;  /* 0x0000000d000b7202 */ /* 0x000fe40000000f00 */
[----:B------:R-:W-:Y:S02]  /*56a0*/  MOV R9, R15 ;  /* 0x0000000f00097202 */ /* 0x000fe40000000f00 */
[----:B------:R-:W-:-:S07]  /*56b0*/  MOV R8, 0x56d0 ;  /* 0x000056d000087802 */ /* 0x000fce0000000f00 */
[----:B------:R-:W-:Y:S05]  /*56c0*/  CALL.REL.NOINC `($__internal_40_$__cuda_sm20_div_s64) ;  /* 0x0000001000a87944 */ /* 0x000fea0003c00000 */
        /* <DEDUP_REMOVED lines=11> */
.L_x_1827:
[----:B------:R-:W-:Y:S05]  /*5780*/  BSYNC.RECONVERGENT B1 ;  /* 0x0000000000017941 */ /* 0x000fea0003800200 */
.L_x_1825:
        /* <DEDUP_REMOVED lines=40> */
.L_x_1829:
        /* <DEDUP_REMOVED lines=9> */
[--C-:B------:R-:W-:Y:S02]  /*5aa0*/  IMAD.X R11, RZ, RZ, ~R25.reuse, P0 ;  /* 0x000000ffff0b7224 */ /* 0x100fe400000e0e19 */
[----:B------:R-:W-:Y:S02]  /*5ab0*/  IMAD.MOV.U32 R13, RZ, RZ, R25 ;  /* 0x000000ffff0d7224 */ /* 0x000fe400078e0019 */
[----:B------:R-:W-:Y:S02]  /*5ac0*/  IMAD R11, R11, R14, RZ ;  /* 0x0000000e0b0b7224 */ /* 0x000fe400078e02ff */
[----:B------:R-:W-:-:S04]  /*5ad0*/  IMAD.WIDE.U32 R8, R14, R19, R8 ;  /* 0x000000130e087225 */ /* 0x000fc800078e0008 */
[----:B------:R-:W-:Y:S01]  /*5ae0*/  IMAD R11, R15, R19, R11 ;  /* 0x000000130f0b7224 */ /* 0x000fe200078e020b */
[----:B------:R-:W-:Y:S01]  /*5af0*/  MOV R15, R8 ;  /* 0x00000008000f7202 */ /* 0x000fe20000000f00 */
[----:B------:R-:W-:-:S03]  /*5b00*/  IMAD.MOV.U32 R14, RZ, RZ, R24 ;  /* 0x000000ffff0e7224 */ /* 0x000fc600078e0018 */
[----:B------:R-:W-:-:S07]  /*5b10*/  IADD3 R11, PT, PT, R9, R11, RZ ;  /* 0x0000000b090b7210 */ /* 0x000fce0007ffe0ff */
.L_x_1830:
[----:B------:R-:W-:Y:S05]  /*5b20*/  BSYNC.RECONVERGENT B1 ;  /* 0x0000000000017941 */ /* 0x000fea0003800200 */
.L_x_1828:
        /* <DEDUP_REMOVED lines=9> */
.L_x_1818:
        /* <DEDUP_REMOVED lines=35> */
.L_x_1833:
        /* <DEDUP_REMOVED lines=9> */
[----:B------:R-:W-:Y:S02]  /*5e80*/  IADD3.X R3, PT, PT, RZ, ~R25, RZ, P0, !PT ;  /* 0x80000019ff037210 */ /* 0x000fe400007fe4ff */
[----:B------:R-:W-:Y:S01]  /*5e90*/  MOV R14, R24 ;  /* 0x00000018000e7202 */ /* 0x000fe20000000f00 */
[----:B------:R-:W-:-:S04]  /*5ea0*/  IMAD.WIDE.U32 R8, R16, R11, R12 ;  /* 0x0000000b10087225 */ /* 0x000fc800078e000c */
[----:B------:R-:W-:-:S04]  /*5eb0*/  IMAD R3, R3, R16, RZ ;  /* 0x0000001003037224 */ /* 0x000fc800078e02ff */
[----:B------:R-:W-:Y:S02]  /*5ec0*/  IMAD R3, R17, R11, R3 ;  /* 0x0000000b11037224 */ /* 0x000fe400078e0203 */
[----:B------:R-:W-:-:S03]  /*5ed0*/  IMAD.MOV.U32 R17, RZ, RZ, R8 ;  /* 0x000000ffff117224 */ /* 0x000fc600078e0008 */
[----:B------:R-:W-:-:S07]  /*5ee0*/  IADD3 R11, PT, PT, R9, R3, RZ ;  /* 0x00000003090b7210 */ /* 0x000fce0007ffe0ff */
.L_x_1834:
[----:B------:R-:W-:Y:S05]  /*5ef0*/  BSYNC.RECONVERGENT B1 ;  /* 0x0000000000017941 */ /* 0x000fea0003800200 */
.L_x_1832:
        /* <DEDUP_REMOVED lines=39> */
.L_x_1836:
[----:B------:R-:W-:Y:S01]  /*6170*/  MOV R26, R14 ;  /* 0x0000000e001a7202 */ /* 0x000fe20000000f00 */
[----:B------:R-:W-:Y:S01]  /*6180*/  IMAD.MOV.U32 R11, RZ, RZ, R15 ;  /* 0x000000ffff0b7224 */ /* 0x000fe200078e000f */
[----:B------:R-:W-:Y:S02]  /*6190*/  MOV R10, R12 ;  /* 0x0000000c000a7202 */ /* 0x000fe40000000f00 */
[----:B------:R-:W-:Y:S02]  /*61a0*/  MOV R9, R13 ;  /* 0x0000000d00097202 */ /* 0x000fe40000000f00 */
[----:B------:R-:W-:-:S07]  /*61b0*/  MOV R8, 0x61d0 ;  /* 0x000061d000087802 */ /* 0x000fce0000000f00 */
[----:B------:R-:W-:Y:S05]  /*61c0*/  CALL.REL.NOINC `($__internal_40_$__cuda_sm20_div_s64) ;  /* 0x0000000400e87944 */ /* 0x000fea0003c00000 */
[----:B------:R-:W-:Y:S02]  /*61d0*/  IADD3 R19, P0, PT, RZ, -R24, RZ ;  /* 0x80000018ff137210 */ /* 0x000fe40007f1e0ff */
[----:B------:R-:W-:Y:S01]  /*61e0*/  MOV R8, R14 ;  /* 0x0000000e00087202 */ /* 0x000fe20000000f00 */
[----:B------:R-:W-:Y:S01]  /*61f0*/  IMAD.MOV.U32 R14, RZ, RZ, R24 ;  /* 0x000000ffff0e7224 */ /* 0x000fe200078e0018 */
        /* <DEDUP_REMOVED lines=8> */
.L_x_1837:
[----:B------:R-:W-:Y:S05]  /*6280*/  BSYNC.RECONVERGENT B1 ;  /* 0x0000000000017941 */ /* 0x000fea0003800200 */
.L_x_1835:
        /* <DEDUP_REMOVED lines=9> */
.L_x_1831:
        /* <DEDUP_REMOVED lines=31> */
.L_x_1839:
[----:B------:R-:W-:Y:S01]  /*6510*/  IMAD.MOV.U32 R15, RZ, RZ, R23 ;  /* 0x000000ffff0f7224 */ /* 0x000fe200078e0017 */
[----:B------:R-:W-:Y:S02]  /*6520*/  MOV R23, R13 ;  /* 0x0000000d00177202 */ /* 0x000fe40000000f00 */
[----:B------:R-:W-:-:S07]  /*6530*/  MOV R24, 0x6550 ;  /* 0x0000655000187802 */ /* 0x000fce0000000f00 */
[----:B------:R-:W-:Y:S05]  /*6540*/  CALL.REL.NOINC `($__internal_41_$__cuda_sm20_rem_s64) ;  /* 0x0000000800547944 */ /* 0x000fea0003c00000 */
.L_x_1840:
[----:B------:R-:W-:Y:S05]  /*6550*/  BSYNC.RECONVERGENT B1 ;  /* 0x0000000000017941 */ /* 0x000fea0003800200 */
.L_x_1838:
[----:B------:R-:W0:Y:S02]  /*6560*/  LDC.64 R10, c[0x0][0x398] ;  /* 0x0000e600ff0a7b82 */ /* 0x000e240000000a00 */
[----:B0-----:R-:W-:-:S06]  /*6570*/  IMAD.WIDE.U32 R6, R7, 0x8, R10 ;  /* 0x0000000807067825 */ /* 0x001fcc00078e000a */
[----:B------:R-:W2:Y:S02]  /*6580*/  LDG.E.64 R6, desc[UR8][R6.64] ;  /* 0x0000000806067981 */ /* 0x000ea4000c1e1b00 */
[-C--:B--2---:R-:W-:Y:S02]  /*6590*/  IMAD R3, R7, R8.reuse, RZ ;  /* 0x0000000807037224 */ /* 0x084fe400078e02ff */
[----:B------:R-:W-:-:S04]  /*65a0*/  IMAD.WIDE.U32 R4, R6, R8, R4 ;  /* 0x0000000806047225 */ /* 0x000fc800078e0004 */
[----:B------:R-:W-:-:S05]  /*65b0*/  IMAD R3, R6, R9, R3 ;  /* 0x0000000906037224 */ /* 0x000fca00078e0203 */
[----:B------:R-:W-:-:S07]  /*65c0*/  IADD3 R5, PT, PT, R5, R3, RZ ;  /* 0x0000000305057210 */ /* 0x000fce0007ffe0ff */
.L_x_1791:
[----:B------:R-:W0:Y:S02]  /*65d0*/  LDCU.64 UR12, c[0x0][0x388] ;  /* 0x00007100ff0c77ac */ /* 0x000e240008000a00 */
[----:B0-----:R-:W-:-:S04]  /*65e0*/  IADD3 R4, P0, PT, R4, UR12, RZ ;  /* 0x0000000c04047c10 */ /* 0x001fc8000ff1e0ff */
[----:B------:R-:W-:-:S06]  /*65f0*/  IADD3.X R5, PT, PT, R5, UR13, RZ, P0, !PT ;  /* 0x0000000d05057c10 */ /* 0x000fcc00087fe4ff */
[----:B------:R-:W2:Y:S04]  /*6600*/  LDG.E.U8 R5, desc[UR8][R4.64] ;  /* 0x0000000804057981 */ /* 0x000ea8000c1e1100 */
[----:B--2---:R1:W-:Y:S02]  /*6610*/  STS.U8 [R0+UR4], R5 ;  /* 0x0000000500007988 */ /* 0x0043e40008000004 */
.L_x_1790:
[----:B------:R-:W-:Y:S05]  /*6620*/  BSYNC.RECONVERGENT B0 ;  /* 0x0000000000007941 */ /* 0x000fea0003800200 */
.L_x_1742:
[----:B------:R-:W-:Y:S01]  /*6630*/  BAR.SYNC.DEFER_BLOCKING 0x0 ;  /* 0x0000000000007b1d */ /* 0x000fe20000010000 */
[----:B------:R-:W-:Y:S01]  /*6640*/  UISETP.GE.U32.AND UP0, UPT, UR5, 0x42, UPT ;  /* 0x000000420500788c */ /* 0x000fe2000bf06070 */
[----:B------:R-:W-:-:S08]  /*6650*/  ISETP.GT.U32.AND P1, PT, R0, 0x1f, PT ;  /* 0x0000001f0000780c */ /* 0x000fd00003f24070 */
[----:B------:R-:W-:Y:S05]  /*6660*/  BRA.U !UP0, `(.L_x_1841) ;  /* 0x0000000108287547 */ /* 0x000fea000b800000 */
.L_x_1842:
[----:B------:R-:W-:Y:S02]  /*6670*/  USHF.R.U32.HI UR6, URZ, 0x1, UR5 ;  /* 0x00000001ff067899 */ /* 0x000fe40008011605 */
[----:B------:R-:W-:-:S04]  /*6680*/  UISETP.GT.U32.AND UP0, UPT, UR5, 0x83, UPT ;  /* 0x000000830500788c */ /* 0x000fc8000bf04070 */
[----:B------:R-:W-:Y:S01]  /*6690*/  ISETP.GE.U32.AND P0, PT, R0, UR6, PT ;  /* 0x0000000600007c0c */ /* 0x000fe2000bf06070 */
[----:B------:R-:W-:-:S12]  /*66a0*/  UMOV UR5, UR6 ;  /* 0x0000000600057c82 */ /* 0x000fd80008000000 */
[----:B0-2---:R-:W-:Y:S04]  /*66b0*/  @!P0 LDS.U8 R3, [R0+UR4] ;  /* 0x0000000400038984 */ /* 0x005fe80008000000 */
[----:B------:R-:W0:Y:S02]  /*66c0*/  @!P0 LDS.U8 R4, [R2+UR6] ;  /* 0x0000000602048984 */ /* 0x000e240008000000 */
[----:B0-----:R-:W-:-:S05]  /*66d0*/  @!P0 IMAD.IADD R3, R3, 0x1, R4 ;  /* 0x0000000103038824 */ /* 0x001fca00078e0204 */
[----:B------:R2:W-:Y:S01]  /*66e0*/  @!P0 STS.U8 [R0+UR4], R3 ;  /* 0x0000000300008988 */ /* 0x0005e20008000004 */
[----:B------:R-:W-:Y:S06]  /*66f0*/  BAR.SYNC.DEFER_BLOCKING 0x0 ;  /* 0x0000000000007b1d */ /* 0x000fec0000010000 */
[----:B------:R-:W-:Y:S05]  /*6700*/  BRA.U UP0, `(.L_x_1842) ;  /* 0xfffffffd00d87547 */ /* 0x000fea000b83ffff */
.L_x_1841:
[----:B------:R-:W-:Y:S05]  /*6710*/  @P1 EXIT ;  /* 0x000000000000194d */ /* 0x000fea0003800000 */
[----:B------:R-:W-:Y:S01]  /*6720*/  LDS.U8 R2, [R0+UR4] ;  /* 0x0000000400027984 */ /* 0x000fe20008000000 */
[----:B------:R-:W-:-:S03]  /*6730*/  ISETP.NE.AND P0, PT, R0, RZ, PT ;  /* 0x000000ff0000720c */ /* 0x000fc60003f05270 */
[----:B0-2---:R-:W0:Y:S02]  /*6740*/  LDS.U8 R3, [R0+UR4+0x20] ;  /* 0x0000200400037984 */ /* 0x005e240008000000 */
[----:B0-----:R-:W-:-:S05]  /*6750*/  IADD3 R3, PT, PT, R2, R3, RZ ;  /* 0x0000000302037210 */ /* 0x001fca0007ffe0ff */
[----:B------:R-:W-:Y:S04]  /*6760*/  STS.U8 [R0+UR4], R3 ;  /* 0x0000000300007988 */ /* 0x000fe80008000004 */
[----:B------:R-:W-:Y:S04]  /*6770*/  LDS.U8 R2, [R0+UR4] ;  /* 0x0000000400027984 */ /* 0x000fe80008000000 */
[----:B-1----:R-:W0:Y:S02]  /*6780*/  LDS.U8 R5, [R0+UR4+0x10] ;  /* 0x0000100400057984 */ /* 0x002e240008000000 */
        /* <DEDUP_REMOVED lines=9> */
[----:B------:R-:W-:Y:S04]  /*6820*/  STS.U8 [R0+UR4], R9 ;  /* 0x0000000900007988 */ /* 0x000fe80008000004 */
[----:B------:R-:W-:Y:S04]  /*6830*/  LDS.U8 R2, [R0+UR4] ;  /* 0x0000000400027984 */ /* 0x000fe80008000000 */
[----:B------:R-:W0:Y:S02]  /*6840*/  LDS.U8 R3, [R0+UR4+0x2] ;  /* 0x0000020400037984 */ /* 0x000e240008000000 */
[----:B0-----:R-:W-:-:S05]  /*6850*/  IADD3 R3, PT, PT, R2, R3, RZ ;  /* 0x0000000302037210 */ /* 0x001fca0007ffe0ff */
[----:B------:R-:W-:Y:S04]  /*6860*/  STS.U8 [R0+UR4], R3 ;  /* 0x0000000300007988 */ /* 0x000fe80008000004 */
[----:B------:R-:W-:Y:S04]  /*6870*/  LDS.U8 R2, [R0+UR4] ;  /* 0x0000000400027984 */ /* 0x000fe80008000000 */
[----:B------:R-:W0:Y:S02]  /*6880*/  LDS.U8 R5, [R0+UR4+0x1] ;  /* 0x0000010400057984 */ /* 0x000e240008000000 */
[----:B0-----:R-:W-:-:S05]  /*6890*/  IMAD.IADD R5, R2, 0x1, R5 ;  /* 0x0000000102057824 */ /* 0x001fca00078e0205 */
[----:B------:R0:W-:Y:S01]  /*68a0*/  STS.U8 [R0+UR4], R5 ;  /* 0x0000000500007988 */ /* 0x0001e20008000004 */
[----:B------:R-:W-:Y:S05]  /*68b0*/  @P0 EXIT ;  /* 0x000000000000094d */ /* 0x000fea0003800000 */
[----:B------:R-:W1:Y:S01]  /*68c0*/  S2UR UR5, SR_CgaCtaId ;  /* 0x00000000000579c3 */ /* 0x000e620000008800 */
[----:B------:R-:W-:Y:S02]  /*68d0*/  UMOV UR4, 0x400 ;  /* 0x0000040000047882 */ /* 0x000fe40000000000 */
[----:B-1----:R-:W-:-:S09]  /*68e0*/  ULEA UR4, UR5, UR4, 0x18 ;  /* 0x0000000405047291 */ /* 0x002fd2000f8ec0ff */
[----:B0-----:R-:W0:Y:S02]  /*68f0*/  LDS.U8 R5, [UR4] ;  /* 0x00000004ff057984 */ /* 0x001e240008000000 */
[----:B------:R-:W1:Y:S02]  /*6900*/  LDCU.64 UR4, c[0x0][0x380] ;  /* 0x00007000ff0477ac */ /* 0x000e640008000a00 */
[----:B-1----:R-:W-:-:S04]  /*6910*/  UIADD3 UR4, UP0, UPT, UR7, UR4, URZ ;  /* 0x0000000407047290 */ /* 0x002fc8000ff1e0ff */
[----:B------:R-:W-:Y:S02]  /*6920*/  UIADD3.X UR5, UPT, UPT, URZ, UR5, URZ, UP0, !UPT ;  /* 0x00000005ff057290 */ /* 0x000fe400087fe4ff */
[----:B------:R-:W-:-:S04]  /*6930*/  MOV R2, UR4 ;  /* 0x0000000400027c02 */ /* 0x000fc80008000f00 */
[----:B------:R-:W-:-:S05]  /*6940*/  MOV R3, UR5 ;  /* 0x0000000500037c02 */ /* 0x000fca0008000f00 */
[----:B0-----:R-:W-:Y:S01]  /*6950*/  STG.E.U8 desc[UR8][R2.64], R5 ;  /* 0x0000000502007986 */ /* 0x001fe2000c101108 */
[----:B------:R-:W-:Y:S05]  /*6960*/  EXIT ;  /* 0x000000000000794d */ /* 0x000fea0003800000 */
        .weak           $__internal_40_$__cuda_sm20_div_s64
        .type           $__internal_40_$__cuda_sm20_div_s64,@function
        .size           $__internal_40_$__cuda_sm20_div_s64,($__internal_41_$__cuda_sm20_rem_s64 - $__internal_40_$__cuda_sm20_div_s64)
$__internal_40_$__cuda_sm20_div_s64:
        /* <DEDUP_REMOVED lines=25> */
[----:B------:R-:W-:Y:S01]  /*6b00*/  IADD3 R28, P0, PT, RZ, -R44, RZ ;  /* 0x8000002cff1c7210 */ /* 0x000fe20007f1e0ff */
[----:B------:R-:W-:Y:S01]  /*6b10*/  HFMA2 R45, -RZ, RZ, 0, 0 ;  /* 0x00000000ff2d7431 */ /* 0x000fe200000001ff */
[----:B------:R-:W-:Y:S01]  /*6b20*/  ISETP.GE.AND P3, PT, R11, RZ, PT ;  /* 0x000000ff0b00720c */ /* 0x000fe20003f66270 */
[----:B------:R-:W-:Y:S02]  /*6b30*/  IMAD R30, R29, R24, R30 ;  /* 0x000000181d1e7224 */ /* 0x000fe400078e021e */
[----:B------:R-:W-:-:S03]  /*6b40*/  IMAD.HI.U32 R32, R33, R28, RZ ;  /* 0x0000001c21207227 */ /* 0x000fc600078e00ff */
[----:B------:R-:W-:-:S05]  /*6b50*/  IADD3.X R30, PT, PT, RZ, ~R30, RZ, P0, !PT ;  /* 0x8000001eff1e7210 */ /* 0x000fca00007fe4ff */
[----:B------:R-:W-:-:S04]  /*6b60*/  IMAD.WIDE.U32 R32, P1, R33, R30, R32 ;  /* 0x0000001e21207225 */ /* 0x000fc80007820020 */
[----:B------:R-:W-:-:S04]  /*6b70*/  IMAD.HI.U32 R27, P0, R29, R28, R32 ;  /* 0x0000001c1d1b7227 */ /* 0x000fc80007800020 */
[----:B------:R-:W-:-:S04]  /*6b80*/  IMAD.HI.U32 R28, R29, R30, RZ ;  /* 0x0000001e1d1c7227 */ /* 0x000fc800078e00ff */
[----:B------:R-:W-:Y:S02]  /*6b90*/  IMAD R30, R29, R30, RZ ;  /* 0x0000001e1d1e7224 */ /* 0x000fe400078e02ff */
[----:B------:R-:W-:Y:S01]  /*6ba0*/  IMAD.X R28, R28, 0x1, R29, P1 ;  /* 0x000000011c1c7824 */ /* 0x000fe200008e061d */
[-C--:B------:R-:W-:Y:S02]  /*6bb0*/  IADD3 R29, P4, PT, RZ, -R26.reuse, RZ ;  /* 0x8000001aff1d7210 */ /* 0x080fe40007f9e0ff */
[----:B------:R-:W-:Y:S02]  /*6bc0*/  IADD3 R27, P1, PT, R30, R27, RZ ;  /* 0x0000001b1e1b7210 */ /* 0x000fe40007f3e0ff */
[----:B------:R-:W-:Y:S02]  /*6bd0*/  SEL R29, R29, R26, !P3 ;  /* 0x0000001a1d1d7207 */ /* 0x000fe40005800000 */
[----:B------:R-:W-:Y:S02]  /*6be0*/  IADD3.X R26, PT, PT, RZ, ~R11, RZ, P4, !PT ;  /* 0x8000000bff1a7210 */ /* 0x000fe400027fe4ff */
[----:B------:R-:W-:Y:S01]  /*6bf0*/  IADD3.X R33, PT, PT, RZ, RZ, R28, P1, P0 ;  /* 0x000000ffff217210 */ /* 0x000fe20000fe041c */
[----:B------:R-:W-:Y:S01]  /*6c00*/  IMAD.HI.U32 R44, R27, R29, RZ ;  /* 0x0000001d1b2c7227 */ /* 0x000fe200078e00ff */
[----:B------:R-:W-:-:S02]  /*6c10*/  SEL R26, R26, R11, !P3 ;  /* 0x0000000b1a1a7207 */ /* 0x000fc40005800000 */
[----:B------:R-:W-:-:S03]  /*6c20*/  LOP3.LUT R11, R9, R11, RZ, 0x3c, !PT ;  /* 0x0000000b090b7212 */ /* 0x000fc600078e3cff */
[----:B------:R-:W-:-:S04]  /*6c30*/  IMAD.WIDE.U32 R44, R27, R26, R44 ;  /* 0x0000001a1b2c7225 */ /* 0x000fc800078e002c */
[C---:B------:R-:W-:Y:S02]  /*6c40*/  IMAD R27, R33.reuse, R26, RZ ;  /* 0x0000001a211b7224 */ /* 0x040fe400078e02ff */
[----:B------:R-:W-:-:S05]  /*6c50*/  IMAD.HI.U32 R28, P0, R33, R29, R44 ;  /* 0x0000001d211c7227 */ /* 0x000fca000780002c */
[----:B------:R-:W-:Y:S01]  /*6c60*/  IADD3 R27, P1, PT, R27, R28, RZ ;  /* 0x0000001c1b1b7210 */ /* 0x000fe20007f3e0ff */
[----:B------:R-:W-:-:S04]  /*6c70*/  IMAD.HI.U32 R28, R33, R26, RZ ;  /* 0x0000001a211c7227 */ /* 0x000fc800078e00ff */
[----:B------:R-:W-:Y:S02]  /*6c80*/  IMAD.X R28, RZ, RZ, R28, P0 ;  /* 0x000000ffff1c7224 */ /* 0x000fe400000e061c */
[----:B------:R-:W-:-:S03]  /*6c90*/  IMAD.WIDE.U32 R32, R27, R24, RZ ;  /* 0x000000181b207225 */ /* 0x000fc600078e00ff */
[----:B------:R-:W-:Y:S01]  /*6ca0*/  IADD3.X R28, PT, PT, RZ, R28, RZ, P1, !PT ;  /* 0x0000001cff1c7210 */ /* 0x000fe20000ffe4ff */
[----:B------:R-:W-:Y:S01]  /*6cb0*/  IMAD R33, R27, R25, R33 ;  /* 0x000000191b217224 */ /* 0x000fe200078e0221 */
[----:B------:R-:W-:-:S03]  /*6cc0*/  IADD3 R29, P0, PT, -R32, R29, RZ ;  /* 0x0000001d201d7210 */ /* 0x000fc60007f1e1ff */
[-C--:B------:R-:W-:Y:S01]  /*6cd0*/  IMAD R33, R28, R24.reuse, R33 ;  /* 0x000000181c217224 */ /* 0x080fe200078e0221 */
[----:B------:R-:W-:-:S04]  /*6ce0*/  ISETP.GE.U32.AND P1, PT, R29, R24, PT ;  /* 0x000000181d00720c */ /* 0x000fc80003f26070 */
[----:B------:R-:W-:Y:S02]  /*6cf0*/  IADD3.X R33, PT, PT, ~R33, R26, RZ, P0, !PT ;  /* 0x0000001a21217210 */ /* 0x000fe400007fe5ff */
[----:B------:R-:W-:Y:S02]  /*6d00*/  IADD3 R26, P3, PT, R29, -R24, RZ ;  /* 0x800000181d1a7210 */ /* 0x000fe40007f7e0ff */
[----:B------:R-:W-:-:S04]  /*6d10*/  ISETP.GE.U32.AND.EX P1, PT, R33, R25, PT, P1 ;  /* 0x000000192100720c */ /* 0x000fc80003f26110 */
[----:B------:R-:W-:Y:S02]  /*6d20*/  SEL R29, R26, R29, P1 ;  /* 0x0000001d1a1d7207 */ /* 0x000fe40000800000 */
[----:B------:R-:W-:Y:S02]  /*6d30*/  IADD3 R26, P4, PT, R27, 0x1, RZ ;  /* 0x000000011b1a7810 */ /* 0x000fe40007f9e0ff */
[----:B------:R-:W-:Y:S01]  /*6d40*/  ISETP.GE.U32.AND P0, PT, R29, R24, PT ;  /* 0x000000181d00720c */ /* 0x000fe20003f06070 */
[----:B------:R-:W-:Y:S01]  /*6d50*/  IMAD.X R24, R33, 0x1, ~R25, P3 ;  /* 0x0000000121187824 */ /* 0x000fe200018e0e19 */
[----:B------:R-:W-:Y:S02]  /*6d60*/  SEL R26, R26, R27, P1 ;  /* 0x0000001b1a1a7207 */ /* 0x000fe40000800000 */
[----:B------:R-:W-:Y:S02]  /*6d70*/  IADD3.X R27, PT, PT, RZ, R28, RZ, P4, !PT ;  /* 0x0000001cff1b7210 */ /* 0x000fe400027fe4ff */
[----:B------:R-:W-:-:S02]  /*6d80*/  SEL R24, R24, R33, P1 ;  /* 0x0000002118187207 */ /* 0x000fc40000800000 */
[----:B------:R-:W-:Y:S02]  /*6d90*/  SEL R27, R27, R28, P1 ;  /* 0x0000001c1b1b7207 */ /* 0x000fe40000800000 */
[----:B------:R-:W-:Y:S02]  /*6da0*/  IADD3 R29, P1, PT, R26, 0x1, RZ ;  /* 0x000000011a1d7810 */ /* 0x000fe40007f3e0ff */
[----:B------:R-:W-:Y:S02]  /*6db0*/  ISETP.GE.U32.AND.EX P0, PT, R24, R25, PT, P0 ;  /* 0x000000191800720c */ /* 0x000fe40003f06100 */
[-C--:B------:R-:W-:Y:S02]  /*6dc0*/  IADD3.X R24, PT, PT, RZ, R27.reuse, RZ, P1, !PT ;  /* 0x0000001bff187210 */ /* 0x080fe40000ffe4ff */
[----:B------:R-:W-:Y:S02]  /*6dd0*/  SEL R29, R29, R26, P0 ;  /* 0x0000001a1d1d7207 */ /* 0x000fe40000000000 */
[----:B------:R-:W-:-:S02]  /*6de0*/  SEL R27, R24, R27, P0 ;  /* 0x0000001b181b7207 */ /* 0x000fc40000000000 */
[-C--:B------:R-:W-:Y:S02]  /*6df0*/  IADD3 R24, P3, PT, RZ, -R29.reuse, RZ ;  /* 0x8000001dff187210 */ /* 0x080fe40007f7e0ff */
[----:B------:R-:W-:Y:S02]  /*6e00*/  ISETP.NE.U32.AND P0, PT, R10, RZ, PT ;  /* 0x000000ff0a00720c */ /* 0x000fe40003f05070 */
[----:B------:R-:W-:Y:S01]  /*6e10*/  ISETP.GE.AND P1, PT, R11, RZ, PT ;  /* 0x000000ff0b00720c */ /* 0x000fe20003f26270 */
[----:B------:R-:W-:Y:S01]  /*6e20*/  IMAD.X R10, RZ, RZ, ~R27, P3 ;  /* 0x000000ffff0a7224 */ /* 0x000fe200018e0e1b */
[----:B------:R-:W-:Y:S02]  /*6e30*/  ISETP.NE.AND.EX P0, PT, R9, RZ, PT, P0 ;  /* 0x000000ff0900720c */ /* 0x000fe40003f05300 */
[----:B------:R-:W-:Y:S02]  /*6e40*/  MOV R9, 0x0 ;  /* 0x0000000000097802 */ /* 0x000fe40000000f00 */
[----:B------:R-:W-:-:S02]  /*6e50*/  SEL R24, R24, R29, !P1 ;  /* 0x0000001d18187207 */ /* 0x000fc40004800000 */
[----:B------:R-:W-:Y:S02]  /*6e60*/  SEL R10, R10, R27, !P1 ;  /* 0x0000001b0a0a7207 */ /* 0x000fe40004800000 */
[----:B------:R-:W-:Y:S02]  /*6e70*/  SEL R24, R24, 0xffffffff, P0 ;  /* 0xffffffff18187807 */ /* 0x000fe40000000000 */
[----:B------:R-:W-:Y:S01]  /*6e80*/  SEL R25, R10, 0xffffffff, P0 ;  /* 0xffffffff0a197807 */ /* 0x000fe20000000000 */
[----:B------:R-:W-:Y:S06]  /*6e90*/  RET.REL.NODEC R8 `(uncontiguous_reduce_u8) ;  /* 0xffffff9008587950 */ /* 0x000fec0003c3ffff */
        .weak           $__internal_41_$__cuda_sm20_rem_s64
        .type           $__internal_41_$__cuda_sm20_rem_s64,@function
        .size           $__internal_41_$__cuda_sm20_rem_s64,(.L_x_3218 - $__internal_41_$__cuda_sm20_rem_s64)
$__internal_41_$__cuda_sm20_rem_s64:
        /* <DEDUP_REMOVED lines=76> */
[----:B------:R-:W-:Y:S06]  /*7360*/  RET.REL.NODEC R24 `(uncontiguous_reduce_u8) ;  /* 0xffffff8c18247950 */ /* 0x000fec0003c3ffff */
.L_x_1843:
        /* <DEDUP_REMOVED lines=9> */
.L_x_3218:


//--------------------- .text.contiguous_reduce_u8 --------------------------
	.section	.text.contiguous_reduce_u8,"ax",@progbits
	.align	128
        .global         contiguous_reduce_u8
        .type           contiguous_reduce_u8,@function
        .size           contiguous_reduce_u8,(.L_x_3290 - contiguous_reduce_u8)
        .other          contiguous_reduce_u8,@"STO_CUDA_ENTRY STV_DEFAULT"
contiguous_reduce_u8:
.text.contiguous_reduce_u8:
        /* <DEDUP_REMOVED lines=11> */
[----:B------:R-:W0:Y:S02]  /*00b0*/  @!P0 LDC.64 R8, c[0x0][0x388] ;  /* 0x0000e200ff088b82 */ /* 0x000e240000000a00 */
[-C--:B0-----:R-:W-:Y:S02]  /*00c0*/  @!P0 IADD3 R2, P1, PT, R7, R8.reuse, RZ ;  /* 0x0000000807028210 */ /* 0x081fe40007f3e0ff */
[----:B------:R-:W-:-:S03]  /*00d0*/  @!P0 IADD3 R4, P2, PT, R5, R8, RZ ;  /* 0x0000000805048210 */ /* 0x000fc60007f5e0ff */
[----:B------:R-:W-:Y:S01]  /*00e0*/  @!P0 IMAD.X R3, RZ, RZ, R9, P1 ;  /* 0x000000ffff038224 */ /* 0x000fe200008e0609 */
[----:B------:R-:W-:-:S04]  /*00f0*/  @!P0 IADD3.X R5, PT, PT, RZ, R9, RZ, P2, !PT ;  /* 0x00000009ff058210 */ /* 0x000fc800017fe4ff */
[----:B---3--:R-:W2:Y:S04]  /*0100*/  @!P0 LDG.E.U8 R2, desc[UR8][R2.64] ;  /* 0x0000000802028981 */ /* 0x008ea8000c1e1100 */
[----:B------:R-:W2:Y:S01]  /*0110*/  @!P0 LDG.E.U8 R5, desc[UR8][R4.64] ;  /* 0x0000000804058981 */ /* 0x000ea2000c1e1100 */
[----:B------:R-:W0:Y:S01]  /*0120*/  S2UR UR6, SR_CgaCtaId ;  /* 0x00000000000679c3 */ /* 0x000e220000008800 */
[----:B------:R-:W-:Y:S01]  /*0130*/  UMOV UR4, 0x400 ;  /* 0x0000040000047882 */ /* 0x000fe20000000000 */
[----:B------:R-:W1:Y:S01]  /*0140*/  LDCU UR5, c[0x0][0x360] ;  /* 0x00006c00ff0577ac */ /* 0x000e620008000800 */
[----:B------:R-:W-:Y:S01]  /*0150*/  BSSY.RECONVERGENT B0, `(.L_x_1844) ;  /* 0x000000f000007945 */ /* 0x000fe20003800200 */
[----:B------:R-:W-:Y:S01]  /*0160*/  ISETP.GT.U32.AND P1, PT, R0, 0x1f, PT ;  /* 0x0000001f0000780c */ /* 0x000fe20003f24070 */
[----:B0-----:R-:W-:-:S09]  /*0170*/  ULEA UR4, UR6, UR4, 0x18 ;  /* 0x0000000406047291 */ /* 0x001fd2000f8ec0ff */
[----:B------:R0:W-:Y:S01]  /*0180*/  STS.U8 [R0+UR4], RZ ;  /* 0x000000ff00007988 */ /* 0x0001e20008000004 */
[----:B--2---:R-:W-:-:S05]  /*0190*/  @!P0 IMAD.IADD R9, R2, 0x1, R5 ;  /* 0x0000000102098824 */ /* 0x004fca00078e0205 */
[----:B------:R0:W-:Y:S01]  /*01a0*/  @!P0 STS.U8 [R0+UR4], R9 ;  /* 0x0000000900008988 */ /* 0x0001e20008000004 */
[----:B-1----:R-:W-:Y:S05]  /*01b0*/  @!P0 BRA `(.L_x_1845) ;  /* 0x0000000000208947 */ /* 0x002fea0003800000 */
[----:B------:R-:W-:-:S04]  /*01c0*/  ISETP.GE.U32.AND P0, PT, R7, UR10, PT ;  /* 0x0000000a07007c0c */ /* 0x000fc8000bf06070 */
[----:B------:R-:W-:-:S13]  /*01d0*/  ISETP.GE.U32.AND.EX P0, PT, RZ, UR11, PT, P0 ;  /* 0x0000000bff007c0c */ /* 0x000fda000bf06100 */
[----:B------:R-:W-:Y:S05]  /*01e0*/  @P0 BRA `(.L_x_1845) ;  /* 0x0000000000140947 */ /* 0x000fea0003800000 */
[----:B------:R-:W1:Y:S02]  /*01f0*/  LDCU.64 UR12, c[0x0][0x388] ;  /* 0x00007100ff0c77ac */ /* 0x000e640008000a00 */
[----:B-1----:R-:W-:-:S05]  /*0200*/  IADD3 R2, P0, PT, R7, UR12, RZ ;  /* 0x0000000c07027c10 */ /* 0x002fca000ff1e0ff */
[----:B------:R-:W-:-:S06]  /*0210*/  IMAD.X R3, RZ, RZ, UR13, P0 ;  /* 0x0000000dff037e24 */ /* 0x000fcc00080e06ff */
[----:B------:R-:W2:Y:S04]  /*0220*/  LDG.E.U8 R3, desc[UR8][R2.64] ;  /* 0x0000000802037981 */ /* 0x000ea8000c1e1100 */
[----:B--2---:R1:W-:Y:S02]  /*0230*/  STS.U8 [R0+UR4], R3 ;  /* 0x0000000300007988 */ /* 0x0043e40008000004 */
.L_x_1845:
[----:B------:R-:W-:Y:S05]  /*0240*/  BSYNC.RECONVERGENT B0 ;  /* 0x0000000000007941 */ /* 0x000fea0003800200 */
.L_x_1844:
[----:B------:R-:W-:Y:S01]  /*0250*/  BAR.SYNC.DEFER_BLOCKING 0x0 ;  /* 0x0000000000007b1d */ /* 0x000fe20000010000 */
[----:B------:R-:W-:Y:S01]  /*0260*/  UISETP.GE.U32.AND UP0, UPT, UR5, 0x42, UPT ;  /* 0x000000420500788c */ /* 0x000fe2000bf06070 */
[----:B------:R-:W-:-:S08]  /*0270*/  IADD3 R2, PT, PT, R0, UR4, RZ ;  /* 0x0000000400027c10 */ /* 0x000fd0000fffe0ff */
[----:B------:R-:W-:Y:S05]  /*0280*/  BRA.U !UP0, `(.L_x_1846) ;  /* 0x0000000108287547 */ /* 0x000fea000b800000 */
.L_x_1847:
        /* <DEDUP_REMOVED lines=10> */
.L_x_1846:
[----:B------:R-:W-:Y:S05]  /*0330*/  @P1 EXIT ;  /* 0x000000000000194d */ /* 0x000fea0003800000 */
[----:B------:R-:W-:Y:S01]  /*0340*/  LDS.U8 R2, [R0+UR4] ;  /* 0x0000000400027984 */ /* 0x000fe20008000000 */
[----:B------:R-:W-:-:S03]  /*0350*/  ISETP.NE.AND P0, PT, R0, RZ, PT ;  /* 0x000000ff0000720c */ /* 0x000fc60003f05270 */
[----:B-12---:R-:W1:Y:S02]  /*0360*/  LDS.U8 R3, [R0+UR4+0x20] ;  /* 0x0000200400037984 */ /* 0x006e640008000000 */
        /* <DEDUP_REMOVED lines=11> */
[----:B0-----:R-:W0:Y:S02]  /*0420*/  LDS.U8 R9, [R0+UR4+0x4] ;  /* 0x0000040400097984 */ /* 0x001e240008000000 */
        /* <DEDUP_REMOVED lines=18> */
[----:B------:R-:W-:-:S04]  /*0550*/  IMAD.U32 R2, RZ, RZ, UR4 ;  /* 0x00000004ff027e24 */ /* 0x000fc8000f8e00ff */
[----:B------:R-:W-:-:S05]  /*0560*/  MOV R3, UR5 ;  /* 0x0000000500037c02 */ /* 0x000fca0008000f00 */
[----:B0-----:R-:W-:Y:S01]  /*0570*/  STG.E.U8 desc[UR8][R2.64], R5 ;  /* 0x0000000502007986 */ /* 0x001fe2000c101108 */
[----:B------:R-:W-:Y:S05]  /*0580*/  EXIT ;  /* 0x000000000000794d */ /* 0x000fea0003800000 */
.L_x_1848:
        /* <DEDUP_REMOVED lines=15> */
.L_x_3290:


//--------------------- .text.contiguous_reduce33_i64 --------------------------
	.section	.text.contiguous_reduce33_i64,"ax",@progbits
	.align	128
        .global         contiguous_reduce33_i64
        .type           contiguous_reduce33_i64,@function
        .size           contiguous_reduce33_i64,(.L_x_3291 - contiguous_reduce33_i64)
        .other          contiguous_reduce33_i64,@"STO_CUDA_ENTRY STV_DEFAULT"
contiguous_reduce33_i64:
.text.contiguous_reduce33_i64:
        /* <DEDUP_REMOVED lines=33> */
[----:B01----:R-:W0:Y:S01]  /*0210*/  @!P0 LDS.64 R8, [R8] ;  /* 0x0000000008088984 */ /* 0x003e220000000a00 */
[----:B------:R-:W-:Y:S05]  /*0220*/  @!P0 BRA `(.L_x_1849) ;  /* 0x0000000c00f48947 */ /* 0x000fea0003800000 */
[----:B------:R-:W-:Y:S01]  /*0230*/  LEA R0, R15, UR4, 0x3 ;  /* 0x000000040f007c11 */ /* 0x000fe2000f8e18ff */
[----:B------:R-:W-:-:S04]  /*0240*/  VIADD R6, R13, 0xfffffffe ;  /* 0xfffffffe0d067836 */ /* 0x000fc80000000000 */
[----:B0-----:R0:W1:Y:S01]  /*0250*/  LDS.64 R8, [R0] ;  /* 0x0000000000087984 */ /* 0x0010620000000a00 */
[----:B------:R-:W-:Y:S01]  /*0260*/  ISETP.GE.U32.AND P0, PT, R6, 0x7, PT ;  /* 0x000000070600780c */ /* 0x000fe20003f06070 */
[----:B------:R-:W-:Y:S02]  /*0270*/  VIADD R6, R13, 0xffffffff ;  /* 0xffffffff0d067836 */ /* 0x000fe40000000000 */
[----:B------:R-:W-:-:S03]  /*0280*/  IMAD.MOV.U32 R13, RZ, RZ, 0x1 ;  /* 0x00000001ff0d7424 */ /* 0x000fc600078e00ff */
[----:B------:R-:W-:-:S07]  /*0290*/  LOP3.LUT R7, R6, 0x7, RZ, 0xc0, !PT ;  /* 0x0000000706077812 */ /* 0x000fce00078ec0ff */
        /* <DEDUP_REMOVED lines=8> */
.L_x_1851:
[----:B------:R-:W2:Y:S01]  /*0320*/  LDS.64 R18, [R12] ;  /* 0x000000000c127984 */ /* 0x000ea20000000a00 */
[----:B------:R-:W-:Y:S01]  /*0330*/  IMAD R11, R17, UR8, RZ ;  /* 0x00000008110b7c24 */ /* 0x000fe2000f8e02ff */
[----:B-1----:R-:W-:Y:S01]  /*0340*/  ISETP.LT.AND P2, PT, R9, RZ, PT ;  /* 0x000000ff0900720c */ /* 0x002fe20003f41270 */
[----:B------:R-:W-:Y:S01]  /*0350*/  VIADD R16, R16, 0x8 ;  /* 0x0000000810107836 */ /* 0x000fe20000000000 */
[-C--:B------:R-:W-:Y:S01]  /*0360*/  IADD3 R27, P3, PT, RZ, -R8.reuse, RZ ;  /* 0x80000008ff1b7210 */ /* 0x080fe20007f7e0ff */
[----:B------:R-:W-:Y:S02]  /*0370*/  IMAD R21, R11, 0x8, R0 ;  /* 0x000000080b157824 */ /* 0x000fe400078e0200 */
[----:B------:R-:W-:Y:S01]  /*0380*/  VIADD R13, R13, 0x8 ;  /* 0x000000080d0d7836 */ /* 0x000fe20000000000 */
[----:B------:R-:W-:Y:S01]  /*0390*/  SEL R27, R27, R8, P2 ;  /* 0x000000081b1b7207 */ /* 0x000fe20001000000 */
[----:B------:R-:W-:Y:S01]  /*03a0*/  VIADD R20, R21, UR5 ;  /* 0x0000000515147c36 */ /* 0x000fe20008000000 */
[----:B------:R-:W1:Y:S01]  /*03b0*/  LDS.64 R14, [R21+UR5] ;  /* 0x00000005150e7984 */ /* 0x000e620008000a00 */
[----:B------:R-:W-:-:S02]  /*03c0*/  IMAD.X R8, RZ, RZ, ~R9, P3 ;  /* 0x000000ffff087224 */ /* 0x000fc400018e0e09 */
[----:B------:R-:W-:Y:S01]  /*03d0*/  VIADD R17, R17, 0x8 ;  /* 0x0000000811117836 */ /* 0x000fe20000000000 */
[----:B------:R3:W4:Y:S02]  /*03e0*/  LDS.64 R10, [R20+UR5] ;  /* 0x00000005140a7984 */ /* 0x0007240008000a00 */
[----:B------:R-:W-:Y:S01]  /*03f0*/  SEL R8, R8, R9, P2 ;  /* 0x0000000908087207 */ /* 0x000fe20001000000 */
[----:B---3--:R-:W-:Y:S01]  /*0400*/  VIADD R20, R20, UR5 ;  /* 0x0000000514147c36 */ /* 0x008fe20008000000 */
[----:B--2---:R-:W-:Y:S02]  /*0410*/  IADD3 R23, P1, PT, RZ, -R18, RZ ;  /* 0x80000012ff177210 */ /* 0x004fe40007f3e0ff */
[----:B------:R-:W-:-:S03]  /*0420*/  ISETP.LT.AND P0, PT, R19, RZ, PT ;  /* 0x000000ff1300720c */ /* 0x000fc60003f01270 */
[----:B------:R-:W-:Y:S01]  /*0430*/  IMAD.X R25, RZ, RZ, ~R19, P1 ;  /* 0x000000ffff197224 */ /* 0x000fe200008e0e13 */
[----:B------:R-:W-:-:S04]  /*0440*/  SEL R18, R23, R18, P0 ;  /* 0x0000001217127207 */ /* 0x000fc80000000000 */
[----:B------:R-:W-:Y:S02]  /*0450*/  SEL R19, R25, R19, P0 ;  /* 0x0000001319137207 */ /* 0x000fe40000000000 */
[----:B------:R-:W-:Y:S02]  /*0460*/  IADD3 R18, P0, PT, R18, R27, RZ ;  /* 0x0000001b12127210 */ /* 0x000fe40007f1e0ff */
[----:B-1----:R-:W-:Y:S02]  /*0470*/  IADD3 R21, P1, PT, RZ, -R14, RZ ;  /* 0x8000000eff157210 */ /* 0x002fe40007f3e0ff */
[----:B------:R-:W-:Y:S01]  /*0480*/  IADD3 R25, P3, PT, RZ, -R18, RZ ;  /* 0x80000012ff197210 */ /* 0x000fe20007f7e0ff */
[----:B------:R-:W-:Y:S01]  /*0490*/  IMAD.X R19, R19, 0x1, R8, P0 ;  /* 0x0000000113137824 */ /* 0x000fe200000e0608 */
[----:B------:R-:W-:Y:S01]  /*04a0*/  ISETP.LT.AND P0, PT, R15, RZ, PT ;  /* 0x000000ff0f00720c */ /* 0x000fe20003f01270 */
[----:B------:R1:W2:Y:S01]  /*04b0*/  LDS.64 R8, [R20+UR5] ;  /* 0x0000000514087984 */ /* 0x0002a20008000a00 */
[----:B------:R-:W-:-:S02]  /*04c0*/  IMAD.X R23, RZ, RZ, ~R15, P1 ;  /* 0x000000ffff177224 */ /* 0x000fc400008e0e0f */
[----:B------:R-:W-:Y:S01]  /*04d0*/  ISETP.LT.AND P2, PT, R19, RZ, PT ;  /* 0x000000ff1300720c */ /* 0x000fe20003f41270 */
[----:B------:R-:W-:-:S03]  /*04e0*/  IMAD.X R22, RZ, RZ, ~R19, P3 ;  /* 0x000000ffff167224 */ /* 0x000fc600018e0e13 */
[----:B------:R-:W-:Y:S01]  /*04f0*/  SEL R25, R25, R18, P2 ;  /* 0x0000001219197207 */ /* 0x000fe20001000000 */
[----:B-1----:R-:W-:Y:S01]  /*0500*/  VIADD R20, R20, UR5 ;  /* 0x0000000514147c36 */ /* 0x002fe20008000000 */
[----:B------:R-:W-:Y:S02]  /*0510*/  SEL R18, R21, R14, P0 ;  /* 0x0000000e15127207 */ /* 0x000fe40000000000 */
[----:B------:R-:W-:Y:S02]  /*0520*/  SEL R14, R22, R19, P2 ;  /* 0x00000013160e7207 */ /* 0x000fe40001000000 */
[----:B------:R-:W-:Y:S02]  /*0530*/  SEL R19, R23, R15, P0 ;  /* 0x0000000f17137207 */ /* 0x000fe40000000000 */
[----:B------:R-:W-:Y:S02]  /*0540*/  IADD3 R18, P0, PT, R18, R25, RZ ;  /* 0x0000001912127210 */ /* 0x000fe40007f1e0ff */
[----:B----4-:R-:W-:-:S02]  /*0550*/  IADD3 R21, P1, PT, RZ, -R10, RZ ;  /* 0x8000000aff157210 */ /* 0x010fc40007f3e0ff */
[----:B------:R-:W-:Y:S01]  /*0560*/  IADD3 R25, P3, PT, RZ, -R18, RZ ;  /* 0x80000012ff197210 */ /* 0x000fe20007f7e0ff */
[----:B------:R-:W-:Y:S01]  /*0570*/  IMAD.X R19, R19, 0x1, R14, P0 ;  /* 0x0000000113137824 */ /* 0x000fe200000e060e */
[----:B------:R-:W-:Y:S01]  /*0580*/  ISETP.LT.AND P0, PT, R11, RZ, PT ;  /* 0x000000ff0b00720c */ /* 0x000fe20003f01270 */
[----:B------:R1:W3:Y:S01]  /*0590*/  LDS.64 R14, [R20+UR5] ;  /* 0x00000005140e7984 */ /* 0x0002e20008000a00 */
[----:B------:R-:W-:Y:S02]  /*05a0*/  IMAD.X R23, RZ, RZ, ~R11, P1 ;  /* 0x000000ffff177224 */ /* 0x000fe400008e0e0b */
[----:B------:R-:W-:Y:S01]  /*05b0*/  ISETP.LT.AND P2, PT, R19, RZ, PT ;  /* 0x000000ff1300720c */ /* 0x000fe20003f41270 */
[----:B------:R-:W-:-:S03]  /*05c0*/  IMAD.X R22, RZ, RZ, ~R19, P3 ;  /* 0x000000ffff167224 */ /* 0x000fc600018e0e13 */
[----:B------:R-:W-:Y:S02]  /*05d0*/  SEL R25, R25, R18, P2 ;  /* 0x0000001219197207 */ /* 0x000fe40001000000 */
[----:B------:R-:W-:Y:S02]  /*05e0*/  SEL R18, R21, R10, P0 ;  /* 0x0000000a15127207 */ /* 0x000fe40000000000 */
[----:B------:R-:W-:Y:S02]  /*05f0*/  SEL R21, R23, R11, P0 ;  /* 0x0000000b17157207 */ /* 0x000fe40000000000 */
[----:B------:R-:W-:Y:S01]  /*0600*/  SEL R10, R22, R19, P2 ;  /* 0x00000013160a7207 */ /* 0x000fe20001000000 */
[----:B------:R-:W-:Y:S01]  /*0610*/  VIADD R19, R20, UR5 ;  /* 0x0000000514137c36 */ /* 0x000fe20008000000 */
[----:B------:R-:W-:Y:S02]  /*0620*/  IADD3 R18, P0, PT, R18, R25, RZ ;  /* 0x0000001912127210 */ /* 0x000fe40007f1e0ff */
[----:B--2---:R-:W-:-:S03]  /*0630*/  IADD3 R23, P1, PT, RZ, -R8, RZ ;  /* 0x80000008ff177210 */ /* 0x004fc60007f3e0ff */
[----:B------:R-:W-:Y:S01]  /*0640*/  IMAD.X R21, R21, 0x1, R10, P0 ;  /* 0x0000000115157824 */ /* 0x000fe200000e060a */
[----:B------:R-:W-:Y:S01]  /*0650*/  IADD3 R27, P3, PT, RZ, -R18, RZ ;  /* 0x80000012ff1b7210 */ /* 0x000fe20007f7e0ff */
[----:B------:R2:W4:Y:S01]  /*0660*/  LDS.64 R10, [R19+UR5] ;  /* 0x00000005130a7984 */ /* 0x0005220008000a00 */
[----:B------:R-:W-:Y:S01]  /*0670*/  ISETP.LT.AND P0, PT, R9, RZ, PT ;  /* 0x000000ff0900720c */ /* 0x000fe20003f01270 */
[----:B------:R-:W-:Y:S01]  /*0680*/  IMAD.X R25, RZ, RZ, ~R9, P1 ;  /* 0x000000ffff197224 */ /* 0x000fe200008e0e09 */
[----:B------:R-:W-:Y:S02]  /*0690*/  ISETP.LT.AND P2, PT, R21, RZ, PT ;  /* 0x000000ff1500720c */ /* 0x000fe40003f41270 */
[----:B-1----:R-:W-:Y:S02]  /*06a0*/  SEL R20, R23, R8, P0 ;  /* 0x0000000817147207 */ /* 0x002fe40000000000 */
[----:B------:R-:W-:Y:S01]  /*06b0*/  SEL R27, R27, R18, P2 ;  /* 0x000000121b1b7207 */ /* 0x000fe20001000000 */
[----:B------:R-:W-:Y:S01]  /*06c0*/  IMAD.X R18, RZ, RZ, ~R21, P3 ;  /* 0x000000ffff127224 */ /* 0x000fe200018e0e15 */
[----:B------:R-:W-:-:S02]  /*06d0*/  SEL R8, R25, R9, P0 ;  /* 0x0000000919087207 */ /* 0x000fc40000000000 */
[----:B------:R-:W-:Y:S02]  /*06e0*/  IADD3 R20, P0, PT, R20, R27, RZ ;  /* 0x0000001b14147210 */ /* 0x000fe40007f1e0ff */
[----:B------:R-:W-:Y:S01]  /*06f0*/  SEL R21, R18, R21, P2 ;  /* 0x0000001512157207 */ /* 0x000fe20001000000 */
[----:B------:R-:W-:Y:S01]  /*0700*/  VIADD R18, R19, UR5 ;  /* 0x0000000513127c36 */ /* 0x000fe20008000000 */
[----:B------:R-:W-:-:S03]  /*0710*/  IADD3 R25, P3, PT, RZ, -R20, RZ ;  /* 0x80000014ff197210 */ /* 0x000fc60007f7e0ff */
[----:B--2---:R-:W-:Y:S01]  /*0720*/  IMAD.X R19, R8, 0x1, R21, P0 ;  /* 0x0000000108137824 */ /* 0x004fe200000e0615 */
[-C--:B---3--:R-:W-:Y:S01]  /*0730*/  IADD3 R21, P1, PT, RZ, -R14.reuse, RZ ;  /* 0x8000000eff157210 */ /* 0x088fe20007f3e0ff */
[----:B------:R1:W2:Y:S01]  /*0740*/  LDS.64 R8, [R18+UR5] ;  /* 0x0000000512087984 */ /* 0x0002a20008000a00 */
[----:B------:R-:W-:Y:S02]  /*0750*/  ISETP.LT.AND P0, PT, R15, RZ, PT ;  /* 0x000000ff0f00720c */ /* 0x000fe40003f01270 */
[----:B------:R-:W-:Y:S01]  /*0760*/  ISETP.LT.AND P2, PT, R19, RZ, PT ;  /* 0x000000ff1300720c */ /* 0x000fe20003f41270 */
[----:B------:R-:W-:Y:S01]  /*0770*/  IMAD.X R23, RZ, RZ, ~R15, P1 ;  /* 0x000000ffff177224 */ /* 0x000fe200008e0e0f */
[----:B------:R-:W-:Y:S02]  /*0780*/  SEL R14, R21, R14, P0 ;  /* 0x0000000e150e7207 */ /* 0x000fe40000000000 */
[----:B------:R-:W-:Y:S01]  /*0790*/  SEL R25, R25, R20, P2 ;  /* 0x0000001419197207 */ /* 0x000fe20001000000 */
[----:B------:R-:W-:Y:S01]  /*07a0*/  IMAD.X R20, RZ, RZ, ~R19, P3 ;  /* 0x000000ffff147224 */ /* 0x000fe200018e0e13 */
[----:B------:R-:W-:-:S04]  /*07b0*/  SEL R15, R23, R15, P0 ;  /* 0x0000000f170f7207 */ /* 0x000fc80000000000 */
[----:B------:R-:W-:Y:S02]  /*07c0*/  SEL R20, R20, R19, P2 ;  /* 0x0000001314147207 */ /* 0x000fe40001000000 */
[----:B------:R-:W-:Y:S01]  /*07d0*/  IADD3 R19, P0, PT, R14, R25, RZ ;  /* 0x000000190e137210 */ /* 0x000fe20007f1e0ff */
[----:B------:R-:W-:-:S04]  /*07e0*/  VIADD R14, R18, UR5 ;  /* 0x00000005120e7c36 */ /* 0x000fc80008000000 */
[----:B-1----:R-:W-:Y:S01]  /*07f0*/  IMAD.X R18, R15, 0x1, R20, P0 ;  /* 0x000000010f127824 */ /* 0x002fe200000e0614 */
[-C--:B------:R-:W-:Y:S01]  /*0800*/  IADD3 R20, P3, PT, RZ, -R19.reuse, RZ ;  /* 0x80000013ff147210 */ /* 0x080fe20007f7e0ff */
[----:B------:R-:W1:Y:S01]  /*0810*/  LDS.64 R14, [R14+UR5] ;  /* 0x000000050e0e7984 */ /* 0x000e620008000a00 */
[-C--:B----4-:R-:W-:Y:S02]  /*0820*/  IADD3 R21, P1, PT, RZ, -R10.reuse, RZ ;  /* 0x8000000aff157210 */ /* 0x090fe40007f3e0ff */
[----:B------:R-:W-:Y:S01]  /*0830*/  ISETP.LT.AND P2, PT, R18, RZ, PT ;  /* 0x000000ff1200720c */ /* 0x000fe20003f41270 */
[----:B------:R-:W-:Y:S01]  /*0840*/  IMAD.X R25, RZ, RZ, ~R18, P3 ;  /* 0x000000ffff197224 */ /* 0x000fe200018e0e12 */
[----:B------:R-:W-:Y:S02]  /*0850*/  ISETP.LT.AND P0, PT, R11, RZ, PT ;  /* 0x000000ff0b00720c */ /* 0x000fe40003f01270 */
[----:B------:R-:W-:Y:S01]  /*0860*/  SEL R23, R20, R19, P2 ;  /* 0x0000001314177207 */ /* 0x000fe20001000000 */
[----:B------:R-:W-:Y:S01]  /*0870*/  IMAD.X R19, RZ, RZ, ~R11, P1 ;  /* 0x000000ffff137224 */ /* 0x000fe200008e0e0b */
[----:B------:R-:W-:-:S02]  /*0880*/  SEL R10, R21, R10, P0 ;  /* 0x0000000a150a7207 */ /* 0x000fc40000000000 */
[----:B------:R-:W-:Y:S02]  /*0890*/  SEL R18, R25, R18, P2 ;  /* 0x0000001219127207 */ /* 0x000fe40001000000 */
[----:B------:R-:W-:Y:S01]  /*08a0*/  SEL R11, R19, R11, P0 ;  /* 0x0000000b130b7207 */ /* 0x000fe20000000000 */
[----:B------:R-:W3:Y:S01]  /*08b0*/  LDC R25, c[0x0][0x360] ;  /* 0x0000d800ff197b82 */ /* 0x000ee20000000800 */
[----:B------:R-:W-:Y:S02]  /*08c0*/  IADD3 R10, P0, PT, R10, R23, RZ ;  /* 0x000000170a0a7210 */ /* 0x000fe40007f1e0ff */
[----:B--2---:R-:W-:-:S03]  /*08d0*/  IADD3 R19, P1, PT, RZ, -R8, RZ ;  /* 0x80000008ff137210 */ /* 0x004fc60007f3e0ff */
[----:B------:R-:W-:Y:S01]  /*08e0*/  IMAD.X R11, R11, 0x1, R18, P0 ;  /* 0x000000010b0b7824 */ /* 0x000fe200000e0612 */
[----:B------:R-:W-:Y:S02]  /*08f0*/  IADD3 R23, P3, PT, RZ, -R10, RZ ;  /* 0x8000000aff177210 */ /* 0x000fe40007f7e0ff */
[----:B------:R-:W-:Y:S01]  /*0900*/  ISETP.LT.AND P0, PT, R9, RZ, PT ;  /* 0x000000ff0900720c */ /* 0x000fe20003f01270 */
[----:B------:R-:W-:Y:S01]  /*0910*/  IMAD.X R21, RZ, RZ, ~R9, P1 ;  /* 0x000000ffff157224 */ /* 0x000fe200008e0e09 */
[----:B------:R-:W-:Y:S01]  /*0920*/  ISETP.LT.AND P2, PT, R11, RZ, PT ;  /* 0x000000ff0b00720c */ /* 0x000fe20003f41270 */
[----:B------:R-:W-:Y:S01]  /*0930*/  IMAD.X R18, RZ, RZ, ~R11, P3 ;  /* 0x000000ffff127224 */ /* 0x000fe200018e0e0b */
[----:B------:R-:W-:Y:S02]  /*0940*/  SEL R8, R19, R8, P0 ;  /* 0x0000000813087207 */ /* 0x000fe40000000000 */
[----:B------:R-:W-:Y:S02]  /*0950*/  SEL R23, R23, R10, P2 ;  /* 0x0000000a17177207 */ /* 0x000fe40001000000 */
[----:B------:R-:W-:-:S02]  /*0960*/  SEL R9, R21, R9, P0 ;  /* 0x0000000915097207 */ /* 0x000fc40000000000 */
[----:B------:R-:W-:Y:S02]  /*0970*/  SEL R10, R18, R11, P2 ;  /* 0x0000000b120a7207 */ /* 0x000fe40001000000 */
[----:B------:R-:W-:Y:S01]  /*0980*/  IADD3 R8, P0, PT, R8, R23, RZ ;  /* 0x0000001708087210 */ /* 0x000fe20007f1e0ff */
[----:B---3--:R-:W-:-:S03]  /*0990*/  IMAD R12, R25, 0x40, R12 ;  /* 0x00000040190c7824 */ /* 0x008fc600078e020c */
[----:B------:R-:W-:Y:S01]  /*09a0*/  IADD3 R21, P3, PT, RZ, -R8, RZ ;  /* 0x80000008ff157210 */ /* 0x000fe20007f7e0ff */
[----:B------:R-:W-:Y:S01]  /*09b0*/  IMAD.X R9, R9, 0x1, R10, P0 ;  /* 0x0000000109097824 */ /* 0x000fe200000e060a */
[----:B-1----:R-:W-:Y:S02]  /*09c0*/  IADD3 R11, P1, PT, RZ, -R14, RZ ;  /* 0x8000000eff0b7210 */ /* 0x002fe40007f3e0ff */
[----:B------:R-:W-:Y:S01]  /*09d0*/  ISETP.LT.AND P0, PT, R15, RZ, PT ;  /* 0x000000ff0f00720c */ /* 0x000fe20003f01270 */
[----:B------:R-:W-:Y:S01]  /*09e0*/  IMAD.X R10, RZ, RZ, ~R9, P3 ;  /* 0x000000ffff0a7224 */ /* 0x000fe200018e0e09 */
[----:B------:R-:W-:Y:S01]  /*09f0*/  ISETP.LT.AND P2, PT, R9, RZ, PT ;  /* 0x000000ff0900720c */ /* 0x000fe20003f41270 */
[----:B------:R-:W-:-:S03]  /*0a00*/  IMAD.X R19, RZ, RZ, ~R15, P1 ;  /* 0x000000ffff137224 */ /* 0x000fc600008e0e0f */
[----:B------:R-:W-:Y:S02]  /*0a10*/  SEL R21, R21, R8, P2 ;  /* 0x0000000815157207 */ /* 0x000fe40001000000 */
[----:B------:R-:W-:Y:S02]  /*0a20*/  SEL R10, R10, R9, P2 ;  /* 0x000000090a0a7207 */ /* 0x000fe40001000000 */
[----:B------:R-:W-:Y:S02]  /*0a30*/  SEL R8, R11, R14, P0 ;  /* 0x0000000e0b087207 */ /* 0x000fe40000000000 */
[----:B------:R-:W-:Y:S02]  /*0a40*/  SEL R9, R19, R15, P0 ;  /* 0x0000000f13097207 */ /* 0x000fe40000000000 */
[----:B------:R-:W-:Y:S02]  /*0a50*/  ISETP.NE.AND P0, PT, R16, RZ, PT ;  /* 0x000000ff1000720c */ /* 0x000fe40003f05270 */
[----:B------:R-:W-:-:S05]  /*0a60*/  IADD3 R8, P1, PT, R8, R21, RZ ;  /* 0x0000001508087210 */ /* 0x000fca0007f3e0ff */
[----:B------:R-:W-:-:S06]  /*0a70*/  IMAD.X R9, R9, 0x1, R10, P1 ;  /* 0x0000000109097824 */ /* 0x000fcc00008e060a */
[----:B------:R-:W-:Y:S05]  /*0a80*/  @P0 BRA `(.L_x_1851) ;  /* 0xfffffff800240947 */ /* 0x000fea000383ffff */
[----:B------:R-:W-:-:S07]  /*0a90*/  VIADD R13, R13, 0x1 ;  /* 0x000000010d0d7836 */ /* 0x000fce0000000000 */
.L_x_1850:
        /* <DEDUP_REMOVED lines=8> */
[-C--:B-1----:R-:W-:Y:S01]  /*0b20*/  IADD3 R23, P4, PT, RZ, -R8.reuse, RZ ;  /* 0x80000008ff177210 */ /* 0x082fe20007f9e0ff */
[----:B------:R-:W-:Y:S01]  /*0b30*/  VIADD R13, R13, 0x4 ;  /* 0x000000040d0d7836 */ /* 0x000fe20000000000 */
[----:B------:R-:W-:Y:S01]  /*0b40*/  ISETP.LT.AND P3, PT, R9, RZ, PT ;  /* 0x000000ff0900720c */ /* 0x000fe20003f61270 */
[----:B------:R-:W-:Y:S02]  /*0b50*/  IMAD R7, R7, 0x8, R0 ;  /* 0x0000000807077824 */ /* 0x000fe400078e0200 */
[----:B------:R-:W-:Y:S01]  /*0b60*/  IMAD.X R22, RZ, RZ, ~R9, P4 ;  /* 0x000000ffff167224 */ /* 0x000fe200020e0e09 */
[----:B------:R-:W-:Y:S02]  /*0b70*/  SEL R20, R23, R8, P3 ;  /* 0x0000000817147207 */ /* 0x000fe40001800000 */
[----:B------:R-:W1:Y:S01]  /*0b80*/  LDS.64 R16, [R7] ;  /* 0x0000000007107984 */ /* 0x000e620000000a00 */
[----:B--2---:R-:W-:-:S04]  /*0b90*/  IMAD R12, R25, 0x8, R7 ;  /* 0x00000008190c7824 */ /* 0x004fc800078e0207 */
[C---:B------:R-:W-:Y:S01]  /*0ba0*/  IMAD R18, R25.reuse, 0x8, R12 ;  /* 0x0000000819127824 */ /* 0x040fe200078e020c */
[----:B------:R2:W3:Y:S03]  /*0bb0*/  LDS.64 R14, [R12] ;  /* 0x000000000c0e7984 */ /* 0x0004e60000000a00 */
[----:B------:R-:W-:Y:S01]  /*0bc0*/  IMAD R8, R25, 0x8, R18 ;  /* 0x0000000819087824 */ /* 0x000fe200078e0212 */
[----:B------:R-:W4:Y:S01]  /*0bd0*/  LDS.64 R10, [R18] ;  /* 0x00000000120a7984 */ /* 0x000f220000000a00 */
[----:B-1----:R-:W-:Y:S02]  /*0be0*/  IADD3 R21, P2, PT, RZ, -R16, RZ ;  /* 0x80000010ff157210 */ /* 0x002fe40007f5e0ff */
[----:B------:R-:W-:-:S03]  /*0bf0*/  ISETP.LT.AND P1, PT, R17, RZ, PT ;  /* 0x000000ff1100720c */ /* 0x000fc60003f21270 */
[----:B------:R-:W-:Y:S01]  /*0c00*/  IMAD.X R23, RZ, RZ, ~R17, P2 ;  /* 0x000000ffff177224 */ /* 0x000fe200010e0e11 */
[----:B------:R-:W-:Y:S02]  /*0c10*/  SEL R7, R21, R16, P1 ;  /* 0x0000001015077207 */ /* 0x000fe40000800000 */
[----:B------:R-:W-:Y:S02]  /*0c20*/  SEL R21, R22, R9, P3 ;  /* 0x0000000916157207 */ /* 0x000fe40001800000 */
[----:B--2---:R-:W-:Y:S01]  /*0c30*/  SEL R12, R23, R17, P1 ;  /* 0x00000011170c7207 */ /* 0x004fe20000800000 */
[----:B------:R-:W1:Y:S01]  /*0c40*/  LDS.64 R8, [R8] ;  /* 0x0000000008087984 */ /* 0x000e620000000a00 */
[----:B------:R-:W-:-:S04]  /*0c50*/  IADD3 R7, P1, PT, R7, R20, RZ ;  /* 0x0000001407077210 */ /* 0x000fc80007f3e0ff */
[----:B------:R-:W-:Y:S01]  /*0c60*/  IADD3 R16, P4, PT, RZ, -R7, RZ ;  /* 0x80000007ff107210 */ /* 0x000fe20007f9e0ff */
[----:B------:R-:W-:Y:S01]  /*0c70*/  IMAD.X R12, R12, 0x1, R21, P1 ;  /* 0x000000010c0c7824 */ /* 0x000fe200008e0615 */
[----:B---3--:R-:W-:Y:S02]  /*0c80*/  IADD3 R17, P2, PT, RZ, -R14, RZ ;  /* 0x8000000eff117210 */ /* 0x008fe40007f5e0ff */
        /* <DEDUP_REMOVED lines=13> */
[----:B------:R-:W-:Y:S02]  /*0d60*/  IMAD.X R17, RZ, RZ, ~R11, P2 ;  /* 0x000000ffff117224 */ /* 0x000fe400010e0e0b */
[----:B------:R-:W-:Y:S01]  /*0d70*/  IMAD.X R21, RZ, RZ, ~R12, P4 ;  /* 0x000000ffff157224 */ /* 0x000fe200020e0e0c */
[----:B------:R-:W-:-:S04]  /*0d80*/  ISETP.LT.AND P3, PT, R12, RZ, PT ;  /* 0x000000ff0c00720c */ /* 0x000fc80003f61270 */
[----:B------:R-:W-:Y:S02]  /*0d90*/  SEL R14, R14, R7, P3 ;  /* 0x000000070e0e7207 */ /* 0x000fe40001800000 */
[----:B------:R-:W-:Y:S02]  /*0da0*/  SEL R7, R15, R10, P1 ;  /* 0x0000000a0f077207 */ /* 0x000fe40000800000 */
[----:B------:R-:W-:Y:S02]  /*0db0*/  SEL R10, R17, R11, P1 ;  /* 0x0000000b110a7207 */ /* 0x000fe40000800000 */
[----:B------:R-:W-:Y:S02]  /*0dc0*/  SEL R15, R21, R12, P3 ;  /* 0x0000000c150f7207 */ /* 0x000fe40001800000 */
[----:B------:R-:W-:Y:S02]  /*0dd0*/  IADD3 R7, P1, PT, R7, R14, RZ ;  /* 0x0000000e07077210 */ /* 0x000fe40007f3e0ff */
[----:B-1----:R-:W-:-:S02]  /*0de0*/  IADD3 R11, P3, PT, RZ, -R8, RZ ;  /* 0x80000008ff0b7210 */ /* 0x002fc40007f7e0ff */
[----:B------:R-:W-:Y:S01]  /*0df0*/  IADD3 R12, P4, PT, RZ, -R7, RZ ;  /* 0x80000007ff0c7210 */ /* 0x000fe20007f9e0ff */
[----:B------:R-:W-:Y:S01]  /*0e00*/  IMAD.X R10, R10, 0x1, R15, P1 ;  /* 0x000000010a0a7824 */ /* 0x000fe200008e060f */
[----:B------:R-:W-:-:S03]  /*0e10*/  ISETP.LT.AND P1, PT, R9, RZ, PT ;  /* 0x000000ff0900720c */ /* 0x000fc60003f21270 */
[----:B------:R-:W-:Y:S01]  /*0e20*/  IMAD.X R15, RZ, RZ, ~R10, P4 ;  /* 0x000000ffff0f7224 */ /* 0x000fe200020e0e0a */
[----:B------:R-:W-:Y:S02]  /*0e30*/  ISETP.LT.AND P2, PT, R10, RZ, PT ;  /* 0x000000ff0a00720c */ /* 0x000fe40003f41270 */
[----:B------:R-:W-:Y:S02]  /*0e40*/  SEL R8, R11, R8, P1 ;  /* 0x000000080b087207 */ /* 0x000fe40000800000 */
[----:B------:R-:W-:Y:S01]  /*0e50*/  SEL R11, R12, R7, P2 ;  /* 0x000000070c0b7207 */ /* 0x000fe20001000000 */
[----:B------:R-:W-:Y:S01]  /*0e60*/  IMAD.X R7, RZ, RZ, ~R9, P3 ;  /* 0x000000ffff077224 */ /* 0x000fe200018e0e09 */
[----:B------:R-:W-:Y:S02]  /*0e70*/  SEL R10, R15, R10, P2 ;  /* 0x0000000a0f0a7207 */ /* 0x000fe40001000000 */
[----:B------:R-:W-:Y:S02]  /*0e80*/  IADD3 R8, P3, PT, R8, R11, RZ ;  /* 0x0000000b08087210 */ /* 0x000fe40007f7e0ff */
[----:B------:R-:W-:-:S05]  /*0e90*/  SEL R9, R7, R9, P1 ;  /* 0x0000000907097207 */ /* 0x000fca0000800000 */
[----:B------:R-:W-:-:S07]  /*0ea0*/  IMAD.X R9, R9, 0x1, R10, P3 ;  /* 0x0000000109097824 */ /* 0x000fce00018e060a */
.L_x_1853:
[----:B------:R-:W-:Y:S05]  /*0eb0*/  @!P0 BRA `(.L_x_1852) ;  /* 0x0000000000cc8947 */ /* 0x000fea0003800000 */
[----:B------:R-:W-:Y:S02]  /*0ec0*/  ISETP.NE.AND P1, PT, R19, 0x1, PT ;  /* 0x000000011300780c */ /* 0x000fe40003f25270 */
[----:B------:R-:W-:-:S04]  /*0ed0*/  LOP3.LUT R6, R6, 0x1, RZ, 0xc0, !PT ;  /* 0x0000000106067812 */ /* 0x000fc800078ec0ff */
[----:B------:R-:W-:-:S07]  /*0ee0*/  ISETP.NE.U32.AND P0, PT, R6, 0x1, PT ;  /* 0x000000010600780c */ /* 0x000fce0003f05070 */
[----:B------:R-:W-:Y:S06]  /*0ef0*/  @!P1 BRA `(.L_x_1854) ;  /* 0x00000000007c9947 */ /* 0x000fec0003800000 */
[----:B------:R-:W2:Y:S01]  /*0f00*/  LDC R15, c[0x0][0x360] ;  /* 0x0000d800ff0f7b82 */ /* 0x000ea20000000800 */
[----:B------:R-:W-:Y:S01]  /*0f10*/  IMAD R7, R13, UR8, RZ ;  /* 0x000000080d077c24 */ /* 0x000fe2000f8e02ff */
[----:B-1----:R-:W-:Y:S01]  /*0f20*/  ISETP.LT.AND P3, PT, R9, RZ, PT ;  /* 0x000000ff0900720c */ /* 0x002fe20003f61270 */
[----:B------:R-:W-:Y:S01]  /*0f30*/  VIADD R13, R13, 0x2 ;  /* 0x000000020d0d7836 */ /* 0x000fe20000000000 */
[----:B------:R-:W-:Y:S01]  /*0f40*/  IADD3 R17, P4, PT, RZ, -R8, RZ ;  /* 0x80000008ff117210 */ /* 0x000fe20007f9e0ff */
[----:B------:R-:W-:-:S03]  /*0f50*/  IMAD R12, R7, 0x8, R0 ;  /* 0x00000008070c7824 */ /* 0x000fc600078e0200 */
[----:B------:R-:W-:Y:S01]  /*0f60*/  SEL R14, R17, R8, P3 ;  /* 0x00000008110e7207 */ /* 0x000fe20001800000 */
[----:B------:R-:W-:Y:S01]  /*0f70*/  IMAD.X R8, RZ, RZ, ~R9, P4 ;  /* 0x000000ffff087224 */ /* 0x000fe200020e0e09 */
[----:B------:R-:W1:Y:S04]  /*0f80*/  LDS.64 R10, [R12] ;  /* 0x000000000c0a7984 */ /* 0x000e680000000a00 */
[----:B------:R-:W-:Y:S01]  /*0f90*/  SEL R8, R8, R9, P3 ;  /* 0x0000000908087207 */ /* 0x000fe20001800000 */
[----:B--2---:R-:W-:-:S06]  /*0fa0*/  IMAD R6, R15, 0x8, R12 ;  /* 0x000000080f067824 */ /* 0x004fcc00078e020c */
[----:B------:R-:W2:Y:S01]  /*0fb0*/  LDS.64 R6, [R6] ;  /* 0x0000000006067984 */ /* 0x000ea20000000a00 */
[----:B-1----:R-:W-:Y:S02]  /*0fc0*/  IADD3 R15, P2, PT, RZ, -R10, RZ ;  /* 0x8000000aff0f7210 */ /* 0x002fe40007f5e0ff */
[----:B------:R-:W-:-:S03]  /*0fd0*/  ISETP.LT.AND P1, PT, R11, RZ, PT ;  /* 0x000000ff0b00720c */ /* 0x000fc60003f21270 */
[----:B------:R-:W-:Y:S01]  /*0fe0*/  IMAD.X R17, RZ, RZ, ~R11, P2 ;  /* 0x000000ffff117224 */ /* 0x000fe200010e0e0b */
[----:B------:R-:W-:-:S04]  /*0ff0*/  SEL R15, R15, R10, P1 ;  /* 0x0000000a0f0f7207 */ /* 0x000fc80000800000 */
[----:B------:R-:W-:Y:S02]  /*1000*/  SEL R17, R17, R11, P1 ;  /* 0x0000000b11117207 */ /* 0x000fe40000800000 */
[----:B------:R-:W-:-:S04]  /*1010*/  IADD3 R14, P1, PT, R15, R14, RZ ;  /* 0x0000000e0f0e7210 */ /* 0x000fc80007f3e0ff */
[----:B------:R-:W-:Y:S01]  /*1020*/  IADD3 R11, P4, PT, RZ, -R14, RZ ;  /* 0x8000000eff0b7210 */ /* 0x000fe20007f9e0ff */
[----:B------:R-:W-:Y:S01]  /*1030*/  IMAD.X R17, R17, 0x1, R8, P1 ;  /* 0x0000000111117824 */ /* 0x000fe200008e0608 */
[----:B--2---:R-:W-:-:S03]  /*1040*/  ISETP.LT.AND P2, PT, R7, RZ, PT ;  /* 0x000000ff0700720c */ /* 0x004fc60003f41270 */
[----:B------:R-:W-:Y:S01]  /*1050*/  IMAD.X R10, RZ, RZ, ~R17, P4 ;  /* 0x000000ffff0a7224 */ /* 0x000fe200020e0e11 */
[-C--:B------:R-:W-:Y:S02]  /*1060*/  IADD3 R9, P3, PT, RZ, -R6.reuse, RZ ;  /* 0x80000006ff097210 */ /* 0x080fe40007f7e0ff */
[----:B------:R-:W-:Y:S02]  /*1070*/  ISETP.LT.AND P1, PT, R17, RZ, PT ;  /* 0x000000ff1100720c */ /* 0x000fe40003f21270 */
[----:B------:R-:W-:Y:S01]  /*1080*/  SEL R9, R9, R6, P2 ;  /* 0x0000000609097207 */ /* 0x000fe20001000000 */
[----:B------:R-:W-:Y:S01]  /*1090*/  IMAD.X R6, RZ, RZ, ~R7, P3 ;  /* 0x000000ffff067224 */ /* 0x000fe200018e0e07 */
[----:B------:R-:W-:-:S04]  /*10a0*/  SEL R8, R11, R14, P1 ;  /* 0x0000000e0b087207 */ /* 0x000fc80000800000 */
[----:B------:R-:W-:Y:S02]  /*10b0*/  IADD3 R8, P3, PT, R9, R8, RZ ;  /* 0x0000000809087210 */ /* 0x000fe40007f7e0ff */
[----:B------:R-:W-:Y:S02]  /*10c0*/  SEL R6, R6, R7, P2 ;  /* 0x0000000706067207 */ /* 0x000fe40001000000 */
[----:B------:R-:W-:-:S05]  /*10d0*/  SEL R9, R10, R17, P1 ;  /* 0x000000110a097207 */ /* 0x000fca0000800000 */
[----:B------:R-:W-:-:S07]  /*10e0*/  IMAD.X R9, R6, 0x1, R9, P3 ;  /* 0x0000000106097824 */ /* 0x000fce00018e0609 */
.L_x_1854:
[----:B------:R-:W-:Y:S05]  /*10f0*/  @P0 BRA `(.L_x_1852) ;  /* 0x00000000003c0947 */ /* 0x000fea0003800000 */
[----:B------:R-:W-:Y:S01]  /*1100*/  IMAD R13, R13, UR8, RZ ;  /* 0x000000080d0d7c24 */ /* 0x000fe2000f8e02ff */
[----:B-1----:R-:W-:-:S03]  /*1110*/  ISETP.LT.AND P2, PT, R9, RZ, PT ;  /* 0x000000ff0900720c */ /* 0x002fc60003f41270 */
[----:B------:R-:W-:Y:S01]  /*1120*/  IMAD R6, R13, 0x8, R0 ;  /* 0x000000080d067824 */ /* 0x000fe200078e0200 */
[----:B------:R-:W-:-:S04]  /*1130*/  IADD3 R13, P3, PT, RZ, -R8, RZ ;  /* 0x80000008ff0d7210 */ /* 0x000fc80007f7e0ff */
[----:B------:R-:W-:Y:S01]  /*1140*/  SEL R13, R13, R8, P2 ;  /* 0x000000080d0d7207 */ /* 0x000fe20001000000 */
[----:B------:R-:W1:Y:S01]  /*1150*/  LDS.64 R6, [R6] ;  /* 0x0000000006067984 */ /* 0x000e620000000a00 */
[----:B------:R-:W-:-:S05]  /*1160*/  IMAD.X R10, RZ, RZ, ~R9, P3 ;  /* 0x000000ffff0a7224 */ /* 0x000fca00018e0e09 */
[----:B------:R-:W-:Y:S02]  /*1170*/  SEL R9, R10, R9, P2 ;  /* 0x000000090a097207 */ /* 0x000fe40001000000 */
[----:B-1----:R-:W-:Y:S02]  /*1180*/  ISETP.LT.AND P1, PT, R7, RZ, PT ;  /* 0x000000ff0700720c */ /* 0x002fe40003f21270 */
[----:B------:R-:W-:-:S04]  /*1190*/  IADD3 R11, P0, PT, RZ, -R6, RZ ;  /* 0x80000006ff0b7210 */ /* 0x000fc80007f1e0ff */
[----:B------:R-:W-:Y:S01]  /*11a0*/  SEL R8, R11, R6, P1 ;  /* 0x000000060b087207 */ /* 0x000fe20000800000 */
[----:B------:R-:W-:-:S03]  /*11b0*/  IMAD.X R11, RZ, RZ, ~R7, P0 ;  /* 0x000000ffff0b7224 */ /* 0x000fc600000e0e07 */
[----:B------:R-:W-:Y:S02]  /*11c0*/  IADD3 R8, P0, PT, R13, R8, RZ ;  /* 0x000000080d087210 */ /* 0x000fe40007f1e0ff */
[----:B------:R-:W-:-:S05]  /*11d0*/  SEL R6, R11, R7, P1 ;  /* 0x000000070b067207 */ /* 0x000fca0000800000 */
[----:B------:R-:W-:-:S07]  /*11e0*/  IMAD.X R9, R9, 0x1, R6, P0 ;  /* 0x0000000109097824 */ /* 0x000fce00000e0606 */
.L_x_1852:
[----:B-1----:R1:W-:Y:S02]  /*11f0*/  STS.64 [R0], R8 ;  /* 0x0000000800007388 */ /* 0x0023e40000000a00 */
.L_x_1849:
[----:B------:R-:W2:Y:S01]  /*1200*/  LDCU.64 UR10, c[0x0][0x380] ;  /* 0x00007000ff0a77ac */ /* 0x000ea20008000a00 */
[----:B------:R-:W-:Y:S02]  /*1210*/  IMAD.MOV.U32 R5, RZ, RZ, RZ ;  /* 0x000000ffff057224 */ /* 0x000fe400078e00ff */
[----:B------:R-:W-:-:S04]  /*1220*/  IMAD.WIDE.U32 R4, R2, UR9, R4 ;  /* 0x0000000902047c25 */ /* 0x000fc8000f8e0004 */
[----:B------:R-:W-:Y:S01]  /*1230*/  IMAD R3, R3, UR9, R5 ;  /* 0x0000000903037c24 */ /* 0x000fe2000f8e0205 */
[----:B--2---:R-:W-:-:S04]  /*1240*/  LEA R2, P0, R4, UR10, 0x3 ;  /* 0x0000000a04027c11 */ /* 0x004fc8000f8018ff */
[----:B------:R-:W-:-:S05]  /*1250*/  LEA.HI.X R3, R4, UR11, R3, 0x3, P0 ;  /* 0x0000000b04037c11 */ /* 0x000fca00080f1c03 */
[----:B0-----:R-:W-:Y:S01]  /*1260*/  STG.E.64 desc[UR6][R2.64], R8 ;  /* 0x0000000802007986 */ /* 0x001fe2000c101b06 */
[----:B------:R-:W-:Y:S05]  /*1270*/  EXIT ;  /* 0x000000000000794d */ /* 0x000fea0003800000 */
.L_x_1855:
        /* <DEDUP_REMOVED lines=16> */
.L_x_3291:


//--------------------- .text.contiguous_reduce3_i64 --------------------------
	.section	.text.contiguous_reduce3_i64,"ax",@progbits
	.align	128
        .global         contiguous_reduce3_i64
        .type           contiguous_reduce3_i64,@function
        .size           contiguous_reduce3_i64,(.L_x_3220 - contiguous_reduce3_i64)
        .other          contiguous_reduce3_i64,@"STO_CUDA_ENTRY STV_DEFAULT"
contiguous_reduce3_i64:
.text.contiguous_reduce3_i64:
        /* <DEDUP_REMOVED lines=29> */
[----:B------:R-:W-:Y:S01]  /*01d0*/  IMAD.U32 R2, RZ, RZ, UR4 ;  /* 0x00000004ff027e24 */ /* 0x000fe2000f8e00ff */
[----:B------:R-:W-:Y:S01]  /*01e0*/  UMOV UR4, URZ ;  /* 0x000000ff00047c82 */ /* 0x000fe20008000000 */
[----:B------:R-:W-:-:S03]  /*01f0*/  CS2R R28, SRZ ;  /* 0x00000000001c7805 */ /* 0x000fc6000001ff00 */
        /* <DEDUP_REMOVED lines=11> */
.L_x_1874:
[----:B------:R-:W-:-:S05]  /*02b0*/  IADD3 R27, PT, PT, R2, 0x3, RZ ;  /* 0x00000003021b7810 */ /* 0x000fca0007ffe0ff */
[----:B--2---:R-:W-:-:S06]  /*02c0*/  IMAD.WIDE.U32 R36, R27, 0x8, R20 ;  /* 0x000000081b247825 */ /* 0x004fcc00078e0014 */
[----:B------:R-:W2:Y:S02]  /*02d0*/  LDG.E.64 R36, desc[UR10][R36.64] ;  /* 0x0000000a24247981 */ /* 0x000ea4000c1e1b00 */
[----:B--2---:R-:W-:-:S13]  /*02e0*/  ISETP.NE.U32.AND P0, PT, R37, RZ, PT ;  /* 0x000000ff2500720c */ /* 0x004fda0003f05070 */
[----:B------:R-:W-:Y:S05]  /*02f0*/  @P0 BRA `(.L_x_1858) ;  /* 0x0000000000580947 */ /* 0x000fea0003800000 */
[----:B------:R-:W2:Y:S01]  /*0300*/  I2F.U32.RP R0, R36 ;  /* 0x0000002400007306 */ /* 0x000ea20000209000 */
[----:B------:R-:W-:Y:S01]  /*0310*/  IMAD.MOV R3, RZ, RZ, -R36 ;  /* 0x000000ffff037224 */ /* 0x000fe200078e0a24 */
[----:B------:R-:W-:-:S06]  /*0320*/  ISETP.NE.U32.AND P2, PT, R36, RZ, PT ;  /* 0x000000ff2400720c */ /* 0x000fcc0003f45070 */
[----:B--2---:R-:W2:Y:S02]  /*0330*/  MUFU.RCP R0, R0 ;  /* 0x0000000000007308 */ /* 0x004ea40000001000 */
[----:B--2---:R-:W-:-:S06]  /*0340*/  VIADD R8, R0, 0xffffffe ;  /* 0x0ffffffe00087836 */ /* 0x004fcc0000000000 */
[----:B------:R2:W4:Y:S02]  /*0350*/  F2I.FTZ.U32.TRUNC.NTZ R9, R8 ;  /* 0x0000000800097305 */ /* 0x000524000021f000 */
[----:B--2---:R-:W-:Y:S02]  /*0360*/  HFMA2 R8, -RZ, RZ, 0, 0 ;  /* 0x00000000ff087431 */ /* 0x004fe400000001ff */
[----:B----4-:R-:W-:-:S04]  /*0370*/  IMAD R3, R3, R9, RZ ;  /* 0x0000000903037224 */ /* 0x010fc800078e02ff */
[----:B------:R-:W-:-:S06]  /*0380*/  IMAD.HI.U32 R9, R9, R3, R8 ;  /* 0x0000000309097227 */ /* 0x000fcc00078e0008 */
[----:B------:R-:W-:-:S04]  /*0390*/  IMAD.HI.U32 R30, R9, R32, RZ ;  /* 0x00000020091e7227 */ /* 0x000fc800078e00ff */
[----:B------:R-:W-:-:S04]  /*03a0*/  IMAD.MOV R3, RZ, RZ, -R30 ;  /* 0x000000ffff037224 */ /* 0x000fc800078e0a1e */
[----:B------:R-:W-:-:S05]  /*03b0*/  IMAD R3, R36, R3, R32 ;  /* 0x0000000324037224 */ /* 0x000fca00078e0220 */
[----:B------:R-:W-:-:S13]  /*03c0*/  ISETP.GE.U32.AND P0, PT, R3, R36, PT ;  /* 0x000000240300720c */ /* 0x000fda0003f06070 */
[----:B------:R-:W-:Y:S01]  /*03d0*/  @P0 IMAD.IADD R3, R3, 0x1, -R36 ;  /* 0x0000000103030824 */ /* 0x000fe200078e0a24 */
[----:B------:R-:W-:-:S04]  /*03e0*/  @P0 IADD3 R30, PT, PT, R30, 0x1, RZ ;  /* 0x000000011e1e0810 */ /* 0x000fc80007ffe0ff */
[----:B------:R-:W-:Y:S02]  /*03f0*/  ISETP.GE.U32.AND P1, PT, R3, R36, PT ;  /* 0x000000240300720c */ /* 0x000fe40003f26070 */
[----:B------:R-:W-:-:S11]  /*0400*/  MOV R3, RZ ;  /* 0x000000ff00037202 */ /* 0x000fd60000000f00 */
[----:B------:R-:W-:Y:S01]  /*0410*/  @P1 VIADD R30, R30, 0x1 ;  /* 0x000000011e1e1836 */ /* 0x000fe20000000000 */
[----:B------:R-:W-:-:S05]  /*0420*/  @!P2 LOP3.LUT R30, RZ, R36, RZ, 0x33, !PT ;  /* 0x00000024ff1ea212 */ /* 0x000fca00078e33ff */
[----:B------:R-:W-:-:S04]  /*0430*/  IMAD.MOV R39, RZ, RZ, -R30 ;  /* 0x000000ffff277224 */ /* 0x000fc800078e0a1e */
[----:B------:R-:W-:Y:S01]  /*0440*/  IMAD R39, R36, R39, R32 ;  /* 0x0000002724277224 */ /* 0x000fe200078e0220 */
[----:B------:R-:W-:Y:S06]  /*0450*/  BRA `(.L_x_1859) ;  /* 0x0000000000387947 */ /* 0x000fec0003800000 */
.L_x_1858:
[----:B------:R-:W-:Y:S01]  /*0460*/  IMAD.MOV.U32 R30, RZ, RZ, R32 ;  /* 0x000000ffff1e7224 */ /* 0x000fe200078e0020 */
[----:B------:R-:W-:Y:S01]  /*0470*/  MOV R3, R37 ;  /* 0x0000002500037202 */ /* 0x000fe20000000f00 */
[----:B------:R-:W-:Y:S01]  /*0480*/  IMAD.MOV.U32 R0, RZ, RZ, R36 ;  /* 0x000000ffff007224 */ /* 0x000fe200078e0024 */
[----:B------:R-:W-:-:S07]  /*0490*/  MOV R8, 0x4b0 ;  /* 0x000004b000087802 */ /* 0x000fce0000000f00 */
[----:B01-3--:R-:W-:Y:S05]  /*04a0*/  CALL.REL.NOINC `($__internal_42_$__cuda_sm20_div_s64) ;  /* 0x0000003c00607944 */ /* 0x00bfea0003c00000 */
[-C--:B------:R-:W-:Y:S01]  /*04b0*/  IADD3 R11, P0, PT, RZ, -R10.reuse, RZ ;  /* 0x8000000aff0b7210 */ /* 0x080fe20007f1e0ff */
[----:B------:R-:W-:Y:S01]  /*04c0*/  IMAD.MOV.U32 R33, RZ, RZ, RZ ;  /* 0x000000ffff217224 */ /* 0x000fe200078e00ff */
[----:B------:R-:W-:-:S03]  /*04d0*/  MOV R30, R10 ;  /* 0x0000000a001e7202 */ /* 0x000fc60000000f00 */
[----:B------:R-:W-:Y:S02]  /*04e0*/  IMAD.X R3, RZ, RZ, ~R0, P0 ;  /* 0x000000ffff037224 */ /* 0x000fe400000e0e00 */
[----:B------:R-:W-:-:S04]  /*04f0*/  IMAD.WIDE.U32 R8, R36, R11, R32 ;  /* 0x0000000b24087225 */ /* 0x000fc800078e0020 */
[----:B------:R-:W-:Y:S02]  /*0500*/  IMAD R3, R3, R36, RZ ;  /* 0x0000002403037224 */ /* 0x000fe400078e02ff */
[----:B------:R-:W-:Y:S02]  /*0510*/  IMAD.MOV.U32 R39, RZ, RZ, R8 ;  /* 0x000000ffff277224 */ /* 0x000fe400078e0008 */
[----:B------:R-:W-:-:S04]  /*0520*/  IMAD R3, R37, R11, R3 ;  /* 0x0000000b25037224 */ /* 0x000fc800078e0203 */
[----:B------:R-:W-:-:S07]  /*0530*/  IMAD.IADD R3, R9, 0x1, R3 ;  /* 0x0000000109037824 */ /* 0x000fce00078e0203 */
.L_x_1859:
        /* <DEDUP_REMOVED lines=28> */
[----:B------:R-:W-:Y:S01]  /*0700*/  @P1 VIADD R28, R28, 0x1 ;  /* 0x000000011c1c1836 */ /* 0x000fe20000000000 */
[----:B------:R-:W-:-:S04]  /*0710*/  @!P2 LOP3.LUT R28, RZ, R36, RZ, 0x33, !PT ;  /* 0x00000024ff1ca212 */ /* 0x000fc800078e33ff */
[----:B------:R-:W-:-:S05]  /*0720*/  IADD3 R11, PT, PT, -R28, RZ, RZ ;  /* 0x000000ff1c0b7210 */ /* 0x000fca0007ffe1ff */
[----:B------:R-:W-:Y:S01]  /*0730*/  IMAD R11, R36, R11, R30 ;  /* 0x0000000b240b7224 */ /* 0x000fe200078e021e */
[----:B------:R-:W-:Y:S06]  /*0740*/  BRA `(.L_x_1861) ;  /* 0x0000000000387947 */ /* 0x000fec0003800000 */
.L_x_1860:
[----:B------:R-:W-:Y:S01]  /*0750*/  IMAD.MOV.U32 R0, RZ, RZ, R36 ;  /* 0x000000ffff007224 */ /* 0x000fe200078e0024 */
[----:B------:R-:W-:Y:S02]  /*0760*/  MOV R3, R37 ;  /* 0x0000002500037202 */ /* 0x000fe40000000f00 */
[----:B------:R-:W-:-:S07]  /*0770*/  MOV R8, 0x790 ;  /* 0x0000079000087802 */ /* 0x000fce0000000f00 */
[----:B---3--:R-:W-:Y:S05]  /*0780*/  CALL.REL.NOINC `($__internal_42_$__cuda_sm20_div_s64) ;  /* 0x0000003800a87944 */ /* 0x008fea0003c00000 */
[----:B------:R-:W-:Y:S01]  /*0790*/  IADD3 R11, P0, PT, RZ, -R10, RZ ;  /* 0x8000000aff0b7210 */ /* 0x000fe20007f1e0ff */
[----:B------:R-:W-:Y:S02]  /*07a0*/  HFMA2 R9, -RZ, RZ, 0, 0 ;  /* 0x00000000ff097431 */ /* 0x000fe400000001ff */
[----:B------:R-:W-:Y:S02]  /*07b0*/  IMAD.MOV.U32 R8, RZ, RZ, R30 ;  /* 0x000000ffff087224 */ /* 0x000fe400078e001e */
[----:B------:R-:W-:Y:S02]  /*07c0*/  IMAD.MOV.U32 R28, RZ, RZ, R10 ;  /* 0x000000ffff1c7224 */ /* 0x000fe400078e000a */
[----:B------:R-:W-:-:S04]  /*07d0*/  IMAD.X R3, RZ, RZ, ~R0, P0 ;  /* 0x000000ffff037224 */ /* 0x000fc800000e0e00 */
[----:B------:R-:W-:Y:S02]  /*07e0*/  IMAD R3, R3, R36, RZ ;  /* 0x0000002403037224 */ /* 0x000fe400078e02ff */
[----:B------:R-:W-:-:S04]  /*07f0*/  IMAD.WIDE.U32 R8, R36, R11, R8 ;  /* 0x0000000b24087225 */ /* 0x000fc800078e0008 */
[----:B------:R-:W-:Y:S02]  /*0800*/  IMAD R3, R37, R11, R3 ;  /* 0x0000000b25037224 */ /* 0x000fe400078e0203 */
[----:B------:R-:W-:-:S03]  /*0810*/  IMAD.MOV.U32 R11, RZ, RZ, R8 ;  /* 0x000000ffff0b7224 */ /* 0x000fc600078e0008 */
[----:B------:R-:W-:-:S07]  /*0820*/  IADD3 R3, PT, PT, R9, R3, RZ ;  /* 0x0000000309037210 */ /* 0x000fce0007ffe0ff */
.L_x_1861:
[----:B------:R-:W-:Y:S02]  /*0830*/  VIADD R29, R2, 0x1 ;  /* 0x00000001021d7836 */ /* 0x000fe40000000000 */
        /* <DEDUP_REMOVED lines=12> */
[----:B------:R-:W-:Y:S01]  /*0900*/  IMAD.MOV R3, RZ, RZ, -R36 ;  /* 0x000000ffff037224 */ /* 0x000fe200078e0a24 */
[----:B------:R-:W-:-:S06]  /*0910*/  ISETP.NE.U32.AND P2, PT, R36, RZ, PT ;  /* 0x000000ff2400720c */ /* 0x000fcc0003f45070 */
        /* <DEDUP_REMOVED lines=10> */
[----:B------:R-:W-:Y:S01]  /*09c0*/  @P0 IMAD.IADD R3, R3, 0x1, -R36 ;  /* 0x0000000103030824 */ /* 0x000fe200078e0a24 */
[----:B------:R-:W-:-:S04]  /*09d0*/  @P0 IADD3 R30, PT, PT, R30, 0x1, RZ ;  /* 0x000000011e1e0810 */ /* 0x000fc80007ffe0ff */
[----:B------:R-:W-:Y:S01]  /*09e0*/  ISETP.GE.U32.AND P1, PT, R3, R36, PT ;  /* 0x000000240300720c */ /* 0x000fe20003f26070 */
[----:B------:R-:W-:-:S12]  /*09f0*/  HFMA2 R3, -RZ, RZ, 0, 0 ;  /* 0x00000000ff037431 */ /* 0x000fd800000001ff */
[----:B------:R-:W-:Y:S01]  /*0a00*/  @P1 VIADD R30, R30, 0x1 ;  /* 0x000000011e1e1836 */ /* 0x000fe20000000000 */
[----:B------:R-:W-:-:S05]  /*0a10*/  @!P2 LOP3.LUT R30, RZ, R36, RZ, 0x33, !PT ;  /* 0x00000024ff1ea212 */ /* 0x000fca00078e33ff */
[----:B------:R-:W-:-:S04]  /*0a20*/  IMAD.MOV R11, RZ, RZ, -R30 ;  /* 0x000000ffff0b7224 */ /* 0x000fc800078e0a1e */
[----:B------:R-:W-:Y:S01]  /*0a30*/  IMAD R11, R36, R11, R28 ;  /* 0x0000000b240b7224 */ /* 0x000fe200078e021c */
[----:B------:R-:W-:Y:S06]  /*0a40*/  BRA `(.L_x_1863) ;  /* 0x00000000003c7947 */ /* 0x000fec0003800000 */
.L_x_1862:
[----:B------:R-:W-:Y:S01]  /*0a50*/  IMAD.MOV.U32 R30, RZ, RZ, R28 ;  /* 0x000000ffff1e7224 */ /* 0x000fe200078e001c */
[----:B------:R-:W-:Y:S01]  /*0a60*/  MOV R3, R37 ;  /* 0x0000002500037202 */ /* 0x000fe20000000f00 */
[----:B------:R-:W-:Y:S01]  /*0a70*/  IMAD.MOV.U32 R0, RZ, RZ, R36 ;  /* 0x000000ffff007224 */ /* 0x000fe200078e0024 */
        /* <DEDUP_REMOVED lines=12> */
.L_x_1863:
[----:B------:R-:W-:-:S04]  /*0b40*/  IMAD.WIDE.U32 R36, R2, 0x8, R16 ;  /* 0x0000000802247825 */ /* 0x000fc800078e0010 */
[----:B------:R-:W-:Y:S02]  /*0b50*/  IMAD.WIDE.U32 R8, R29, 0x8, R18 ;  /* 0x000000081d087825 */ /* 0x000fe400078e0012 */
[----:B------:R-:W2:Y:S04]  /*0b60*/  LDG.E.64 R36, desc[UR10][R36.64] ;  /* 0x0000000a24247981 */ /* 0x000ea8000c1e1b00 */
[----:B------:R-:W4:Y:S01]  /*0b70*/  LDG.E.64 R8, desc[UR10][R8.64] ;  /* 0x0000000a08087981 */ /* 0x000f22000c1e1b00 */
[----:B------:R-:W-:Y:S01]  /*0b80*/  IMAD.MOV.U32 R26, RZ, RZ, R38 ;  /* 0x000000ffff1a7224 */ /* 0x000fe200078e0026 */
[----:B--2---:R-:W-:Y:S01]  /*0b90*/  ISETP.NE.U32.AND P0, PT, R37, RZ, PT ;  /* 0x000000ff2500720c */ /* 0x004fe20003f05070 */
[-C--:B----4-:R-:W-:Y:S02]  /*0ba0*/  IMAD R0, R9, R11.reuse, RZ ;  /* 0x0000000b09007224 */ /* 0x090fe400078e02ff */
        /* <DEDUP_REMOVED lines=17> */
[----:B------:R-:W-:Y:S02]  /*0cc0*/  @P0 IMAD.IADD R3, R3, 0x1, -R36 ;  /* 0x0000000103030824 */ /* 0x000fe400078e0a24 */
        /* <DEDUP_REMOVED lines=8> */
.L_x_1864:
[----:B------:R-:W-:Y:S01]  /*0d50*/  MOV R0, R36 ;  /* 0x0000002400007202 */ /* 0x000fe20000000f00 */
[----:B------:R-:W-:Y:S01]  /*0d60*/  IMAD.MOV.U32 R3, RZ, RZ, R37 ;  /* 0x000000ffff037224 */ /* 0x000fe200078e0025 */
[----:B------:R-:W-:-:S07]  /*0d70*/  MOV R8, 0xd90 ;  /* 0x00000d9000087802 */ /* 0x000fce0000000f00 */
[----:B---3--:R-:W-:Y:S05]  /*0d80*/  CALL.REL.NOINC `($__internal_42_$__cuda_sm20_div_s64) ;  /* 0x0000003400287944 */ /* 0x008fea0003c00000 */
[----:B------:R-:W-:Y:S01]  /*0d90*/  IADD3 R11, P0, PT, RZ, -R10, RZ ;  /* 0x8000000aff0b7210 */ /* 0x000fe20007f1e0ff */
[----:B------:R-:W-:Y:S02]  /*0da0*/  HFMA2 R31, -RZ, RZ, 0, 0 ;  /* 0x00000000ff1f7431 */ /* 0x000fe400000001ff */
[----:B------:R-:W-:Y:S02]  /*0db0*/  IMAD.MOV.U32 R28, RZ, RZ, R10 ;  /* 0x000000ffff1c7224 */ /* 0x000fe400078e000a */
[----:B------:R-:W-:-:S04]  /*0dc0*/  IMAD.X R3, RZ, RZ, ~R0, P0 ;  /* 0x000000ffff037224 */ /* 0x000fc800000e0e00 */
[----:B------:R-:W-:Y:S02]  /*0dd0*/  IMAD R3, R3, R36, RZ ;  /* 0x0000002403037224 */ /* 0x000fe400078e02ff */
[----:B------:R-:W-:-:S04]  /*0de0*/  IMAD.WIDE.U32 R8, R36, R11, R30 ;  /* 0x0000000b24087225 */ /* 0x000fc800078e001e */
[----:B------:R-:W-:Y:S02]  /*0df0*/  IMAD R3, R37, R11, R3 ;  /* 0x0000000b25037224 */ /* 0x000fe400078e0203 */
[----:B------:R-:W-:-:S03]  /*0e00*/  IMAD.MOV.U32 R11, RZ, RZ, R8 ;  /* 0x000000ffff0b7224 */ /* 0x000fc600078e0008 */
[----:B------:R-:W-:-:S07]  /*0e10*/  IADD3 R3, PT, PT, R9, R3, RZ ;  /* 0x0000000309037210 */ /* 0x000fce0007ffe0ff */
.L_x_1865:
[C---:B------:R-:W-:Y:S02]  /*0e20*/  VIADD R27, R2.reuse, 0xffffffff ;  /* 0xffffffff021b7836 */ /* 0x040fe40000000000 */
        /* <DEDUP_REMOVED lines=33> */
.L_x_1866:
[----:B------:R-:W-:Y:S01]  /*1040*/  IMAD.MOV.U32 R30, RZ, RZ, R28 ;  /* 0x000000ffff1e7224 */ /* 0x000fe200078e001c */
[----:B------:R-:W-:Y:S01]  /*1050*/  MOV R3, R37 ;  /* 0x0000002500037202 */ /* 0x000fe20000000f00 */
[----:B------:R-:W-:Y:S01]  /*1060*/  IMAD.MOV.U32 R0, RZ, RZ, R36 ;  /* 0x000000ffff007224 */ /* 0x000fe200078e0024 */
[----:B------:R-:W-:-:S07]  /*1070*/  MOV R8, 0x1090 ;  /* 0x0000109000087802 */ /* 0x000fce0000000f00 */
[----:B---3--:R-:W-:Y:S05]  /*1080*/  CALL.REL.NOINC `($__internal_42_$__cuda_sm20_div_s64) ;  /* 0x0000003000687944 */ /* 0x008fea0003c00000 */
[-C--:B------:R-:W-:Y:S01]  /*1090*/  IADD3 R11, P0, PT, RZ, -R10.reuse, RZ ;  /* 0x8000000aff0b7210 */ /* 0x080fe20007f1e0ff */
[----:B------:R-:W-:Y:S01]  /*10a0*/  IMAD.MOV.U32 R29, RZ, RZ, RZ ;  /* 0x000000ffff1d7224 */ /* 0x000fe200078e00ff */
[----:B------:R-:W-:-:S03]  /*10b0*/  MOV R30, R10 ;  /* 0x0000000a001e7202 */ /* 0x000fc60000000f00 */
[----:B------:R-:W-:Y:S02]  /*10c0*/  IMAD.X R3, RZ, RZ, ~R0, P0 ;  /* 0x000000ffff037224 */ /* 0x000fe400000e0e00 */
[----:B------:R-:W-:-:S04]  /*10d0*/  IMAD.WIDE.U32 R8, R36, R11, R28 ;  /* 0x0000000b24087225 */ /* 0x000fc800078e001c */
[----:B------:R-:W-:-:S04]  /*10e0*/  IMAD R3, R3, R36, RZ ;  /* 0x0000002403037224 */ /* 0x000fc800078e02ff */
[----:B------:R-:W-:Y:S02]  /*10f0*/  IMAD R3, R37, R11, R3 ;  /* 0x0000000b25037224 */ /* 0x000fe400078e0203 */
[----:B------:R-:W-:Y:S02]  /*1100*/  IMAD.MOV.U32 R11, RZ, RZ, R8 ;  /* 0x000000ffff0b7224 */ /* 0x000fe400078e0008 */
[----:B------:R-:W-:-:S07]  /*1110*/  IMAD.IADD R3, R9, 0x1, R3 ;  /* 0x0000000109037824 */ /* 0x000fce00078e0203 */
.L_x_1867:
        /* <DEDUP_REMOVED lines=34> */
.L_x_1868:
[----:B------:R-:W-:Y:S01]  /*1340*/  MOV R0, R36 ;  /* 0x0000002400007202 */ /* 0x000fe20000000f00 */
[----:B------:R-:W-:Y:S01]  /*1350*/  IMAD.MOV.U32 R3, RZ, RZ, R37 ;  /* 0x000000ffff037224 */ /* 0x000fe200078e0025 */
[----:B------:R-:W-:-:S07]  /*1360*/  MOV R8, 0x1380 ;  /* 0x0000138000087802 */ /* 0x000fce0000000f00 */
[----:B---3--:R-:W-:Y:S05]  /*1370*/  CALL.REL.NOINC `($__internal_42_$__cuda_sm20_div_s64) ;  /* 0x0000002c00ac7944 */ /* 0x008fea0003c00000 */
[----:B------:R-:W-:Y:S01]  /*1380*/  IADD3 R11, P0, PT, RZ, -R10, RZ ;  /* 0x8000000aff0b7210 */ /* 0x000fe20007f1e0ff */
[----:B------:R-:W-:Y:S01]  /*1390*/  IMAD.MOV.U32 R9, RZ, RZ, RZ ;  /* 0x000000ffff097224 */ /* 0x000fe200078e00ff */
[----:B------:R-:W-:Y:S01]  /*13a0*/  MOV R8, R30 ;  /* 0x0000001e00087202 */ /* 0x000fe20000000f00 */
[----:B------:R-:W-:Y:S02]  /*13b0*/  IMAD.MOV.U32 R28, RZ, RZ, R10 ;  /* 0x000000ffff1c7224 */ /* 0x000fe400078e000a */
[----:B------:R-:W-:Y:S02]  /*13c0*/  IMAD.X R3, RZ, RZ, ~R0, P0 ;  /* 0x000000ffff037224 */ /* 0x000fe400000e0e00 */
[----:B------:R-:W-:-:S04]  /*13d0*/  IMAD.WIDE.U32 R8, R36, R11, R8 ;  /* 0x0000000b24087225 */ /* 0x000fc800078e0008 */
[----:B------:R-:W-:-:S04]  /*13e0*/  IMAD R3, R3, R36, RZ ;  /* 0x0000002403037224 */ /* 0x000fc800078e02ff */
[----:B------:R-:W-:Y:S01]  /*13f0*/  IMAD R3, R37, R11, R3 ;  /* 0x0000000b25037224 */ /* 0x000fe200078e0203 */
[----:B------:R-:W-:-:S03]  /*1400*/  MOV R11, R8 ;  /* 0x00000008000b7202 */ /* 0x000fc60000000f00 */
[----:B------:R-:W-:-:S07]  /*1410*/  IMAD.IADD R3, R9, 0x1, R3 ;  /* 0x0000000109037824 */ /* 0x000fce00078e0203 */
.L_x_1869:
        /* <DEDUP_REMOVED lines=34> */
.L_x_1870:
[----:B------:R-:W-:Y:S01]  /*1640*/  IMAD.MOV.U32 R30, RZ, RZ, R28 ;  /* 0x000000ffff1e7224 */ /* 0x000fe200078e001c */
        /* <DEDUP_REMOVED lines=14> */
.L_x_1871:
        /* <DEDUP_REMOVED lines=34> */
.L_x_1872:
[----:B------:R-:W-:Y:S01]  /*1950*/  IMAD.MOV.U32 R0, RZ, RZ, R36 ;  /* 0x000000ffff007224 */ /* 0x000fe200078e0024 */
[----:B------:R-:W-:Y:S02]  /*1960*/  MOV R3, R37 ;  /* 0x0000002500037202 */ /* 0x000fe40000000f00 */
        /* <DEDUP_REMOVED lines=9> */
[----:B------:R-:W-:Y:S02]  /*1a00*/  IMAD.MOV.U32 R37, RZ, RZ, R8 ;  /* 0x000000ffff257224 */ /* 0x000fe400078e0008 */
[----:B------:R-:W-:-:S07]  /*1a10*/  IMAD.IADD R3, R9, 0x1, R3 ;  /* 0x0000000109037824 */ /* 0x000fce00078e0203 */
.L_x_1873:
[----:B---3--:R-:W-:-:S06]  /*1a20*/  IMAD.WIDE.U32 R8, R31, 0x8, R22 ;  /* 0x000000081f087825 */ /* 0x008fcc00078e0016 */
[----:B------:R-:W2:Y:S01]  /*1a30*/  LDG.E.64 R8, desc[UR10][R8.64] ;  /* 0x0000000a08087981 */ /* 0x000ea2000c1e1b00 */
[----:B------:R-:W-:Y:S01]  /*1a40*/  UIADD3 UR6, UPT, UPT, UR6, 0x8, URZ ;  /* 0x0000000806067890 */ /* 0x000fe2000fffe0ff */
[----:B------:R-:W-:Y:S01]  /*1a50*/  MOV R26, R28 ;  /* 0x0000001c001a7202 */ /* 0x000fe20000000f00 */
[----:B------:R-:W-:Y:S01]  /*1a60*/  VIADD R2, R2, 0xfffffff8 ;  /* 0xfffffff802027836 */ /* 0x000fe20000000000 */
[----:B------:R-:W-:Y:S01]  /*1a70*/  MOV R32, R10 ;  /* 0x0000000a00207202 */ /* 0x000fe20000000f00 */
[----:B------:R-:W-:Y:S01]  /*1a80*/  UISETP.NE.AND UP0, UPT, UR6, URZ, UPT ;  /* 0x000000ff0600728c */ /* 0x000fe2000bf05270 */
[-C--:B--2---:R-:W-:Y:S02]  /*1a90*/  IMAD R0, R9, R37.reuse, RZ ;  /* 0x0000002509007224 */ /* 0x084fe400078e02ff */
[----:B------:R-:W-:-:S04]  /*1aa0*/  IMAD.WIDE.U32 R28, R8, R37, R26 ;  /* 0x00000025081c7225 */ /* 0x000fc800078e001a */
[----:B------:R-:W-:-:S04]  /*1ab0*/  IMAD R3, R8, R3, R0 ;  /* 0x0000000308037224 */ /* 0x000fc800078e0200 */
[----:B------:R-:W-:Y:S01]  /*1ac0*/  IMAD.IADD R29, R29, 0x1, R3 ;  /* 0x000000011d1d7824 */ /* 0x000fe200078e0203 */
[----:B------:R-:W-:Y:S06]  /*1ad0*/  BRA.U UP0, `(.L_x_1874) ;  /* 0xffffffe500f47547 */ /* 0x000fec000b83ffff */
[----:B------:R-:W-:-:S07]  /*1ae0*/  VIADD R2, R2, 0x3 ;  /* 0x0000000302027836 */ /* 0x000fce0000000000 */
.L_x_1857:
        /* <DEDUP_REMOVED lines=33> */
.L_x_1876:
[----:B------:R-:W-:Y:S01]  /*1d00*/  IMAD.MOV.U32 R30, RZ, RZ, R32 ;  /* 0x000000ffff1e7224 */ /* 0x000fe200078e0020 */
[----:B------:R-:W-:Y:S01]  /*1d10*/  MOV R0, R16 ;  /* 0x0000001000007202 */ /* 0x000fe20000000f00 */
[----:B------:R-:W-:Y:S01]  /*1d20*/  IMAD.MOV.U32 R3, RZ, RZ, R17 ;  /* 0x000000ffff037224 */ /* 0x000fe200078e0011 */
[----:B------:R-:W-:-:S07]  /*1d30*/  MOV R8, 0x1d50 ;  /* 0x00001d5000087802 */ /* 0x000fce0000000f00 */
[----:B------:R-:W-:Y:S05]  /*1d40*/  CALL.REL.NOINC `($__internal_42_$__cuda_sm20_div_s64) ;  /* 0x0000002400387944 */ /* 0x000fea0003c00000 */
        /* <DEDUP_REMOVED lines=9> */
.L_x_1877:
        /* <DEDUP_REMOVED lines=29> */
[----:B------:R-:W-:-:S13]  /*1fb0*/  ISETP.GE.U32.AND P1, PT, R3, R18, PT ;  /* 0x000000120300720c */ /* 0x000fda0003f26070 */
[----:B------:R-:W-:Y:S02]  /*1fc0*/  @P1 IADD3 R20, PT, PT, R20, 0x1, RZ ;  /* 0x0000000114141810 */ /* 0x000fe40007ffe0ff */
[----:B------:R-:W-:-:S05]  /*1fd0*/  @!P2 LOP3.LUT R20, RZ, R18, RZ, 0x33, !PT ;  /* 0x00000012ff14a212 */ /* 0x000fca00078e33ff */
[----:B------:R-:W-:-:S04]  /*1fe0*/  IMAD.MOV R3, RZ, RZ, -R20 ;  /* 0x000000ffff037224 */ /* 0x000fc800078e0a14 */
[----:B------:R-:W-:Y:S01]  /*1ff0*/  IMAD R3, R18, R3, R30 ;  /* 0x0000000312037224 */ /* 0x000fe200078e021e */
[----:B------:R-:W-:Y:S06]  /*2000*/  BRA `(.L_x_1879) ;  /* 0x0000000000347947 */ /* 0x000fec0003800000 */
.L_x_1878:
        /* <DEDUP_REMOVED lines=13> */
.L_x_1879:
[----:B------:R-:W0:Y:S01]  /*20e0*/  LDC.64 R18, c[0x0][0x390] ;  /* 0x0000e400ff127b82 */ /* 0x000e220000000a00 */
[----:B------:R-:W-:-:S07]  /*20f0*/  VIADD R17, R2, 0xfffffffe ;  /* 0xfffffffe02117836 */ /* 0x000fce0000000000 */
        /* <DEDUP_REMOVED lines=28> */
[----:B------:R-:W-:-:S13]  /*22c0*/  ISETP.GE.U32.AND P1, PT, R3, R18, PT ;  /* 0x000000120300720c */ /* 0x000fda0003f26070 */
[----:B------:R-:W-:Y:S01]  /*22d0*/  @P1 VIADD R30, R30, 0x1 ;  /* 0x000000011e1e1836 */ /* 0x000fe20000000000 */
[----:B------:R-:W-:-:S05]  /*22e0*/  @!P2 LOP3.LUT R30, RZ, R18, RZ, 0x33, !PT ;  /* 0x00000012ff1ea212 */ /* 0x000fca00078e33ff */
[----:B------:R-:W-:-:S04]  /*22f0*/  IMAD.MOV R3, RZ, RZ, -R30 ;  /* 0x000000ffff037224 */ /* 0x000fc800078e0a1e */
[----:B------:R-:W-:Y:S01]  /*2300*/  IMAD R3, R18, R3, R20 ;  /* 0x0000000312037224 */ /* 0x000fe200078e0214 */
[----:B------:R-:W-:Y:S06]  /*2310*/  BRA `(.L_x_1881) ;  /* 0x00000000003c7947 */ /* 0x000fec0003800000 */
.L_x_1880:
        /* <DEDUP_REMOVED lines=15> */
.L_x_1881:
        /* <DEDUP_REMOVED lines=33> */
[--C-:B------:R-:W-:Y:S02]  /*2620*/  IMAD.MOV R19, RZ, RZ, -R9.reuse ;  /* 0x000000ffff137224 */ /* 0x100fe400078e0a09 */
[----:B------:R-:W-:Y:S02]  /*2630*/  IMAD.MOV.U32 R10, RZ, RZ, R9 ;  /* 0x000000ffff0a7224 */ /* 0x000fe400078e0009 */
[----:B------:R-:W-:Y:S01]  /*2640*/  IMAD R19, R18, R19, R30 ;  /* 0x0000001312137224 */ /* 0x000fe200078e021e */
[----:B------:R-:W-:Y:S06]  /*2650*/  BRA `(.L_x_1883) ;  /* 0x0000000000307947 */ /* 0x000fec0003800000 */
.L_x_1882:
[----:B------:R-:W-:Y:S01]  /*2660*/  IMAD.MOV.U32 R0, RZ, RZ, R18 ;  /* 0x000000ffff007224 */ /* 0x000fe200078e0012 */
[----:B------:R-:W-:Y:S02]  /*2670*/  MOV R3, R19 ;  /* 0x0000001300037202 */ /* 0x000fe40000000f00 */
[----:B------:R-:W-:-:S07]  /*2680*/  MOV R8, 0x26a0 ;  /* 0x000026a000087802 */ /* 0x000fce0000000f00 */
[----:B------:R-:W-:Y:S05]  /*2690*/  CALL.REL.NOINC `($__internal_42_$__cuda_sm20_div_s64) ;  /* 0x0000001800e47944 */ /* 0x000fea0003c00000 */
[----:B------:R-:W-:Y:S01]  /*26a0*/  IADD3 R11, P0, PT, RZ, -R10, RZ ;  /* 0x8000000aff0b7210 */ /* 0x000fe20007f1e0ff */
[----:B------:R-:W-:-:S04]  /*26b0*/  IMAD.MOV.U32 R31, RZ, RZ, RZ ;  /* 0x000000ffff1f7224 */ /* 0x000fc800078e00ff */
[----:B------:R-:W-:Y:S02]  /*26c0*/  IMAD.X R3, RZ, RZ, ~R0, P0 ;  /* 0x000000ffff037224 */ /* 0x000fe400000e0e00 */
[----:B------:R-:W-:-:S04]  /*26d0*/  IMAD.WIDE.U32 R8, R18, R11, R30 ;  /* 0x0000000b12087225 */ /* 0x000fc800078e001e */
[----:B------:R-:W-:-:S04]  /*26e0*/  IMAD R3, R3, R18, RZ ;  /* 0x0000001203037224 */ /* 0x000fc800078e02ff */
[----:B------:R-:W-:Y:S01]  /*26f0*/  IMAD R3, R19, R11, R3 ;  /* 0x0000000b13037224 */ /* 0x000fe200078e0203 */
[----:B------:R-:W-:-:S03]  /*2700*/  MOV R19, R8 ;  /* 0x0000000800137202 */ /* 0x000fc60000000f00 */
[----:B------:R-:W-:-:S07]  /*2710*/  IMAD.IADD R3, R9, 0x1, R3 ;  /* 0x0000000109037824 */ /* 0x000fce00078e0203 */
.L_x_1883:
        /* <DEDUP_REMOVED lines=8> */
[----:B------:R-:W-:-:S04]  /*27a0*/  IMAD R3, R8, R3, R0 ;  /* 0x0000000308037224 */ /* 0x000fc800078e0200 */
[----:B------:R-:W-:-:S07]  /*27b0*/  IMAD.IADD R29, R29, 0x1, R3 ;  /* 0x000000011d1d7824 */ /* 0x000fce00078e0203 */
.L_x_1875:
        /* <DEDUP_REMOVED lines=31> */
.L_x_1885:
[----:B------:R-:W-:Y:S01]  /*29b0*/  IMAD.MOV.U32 R30, RZ, RZ, R32 ;  /* 0x000000ffff1e7224 */ /* 0x000fe200078e0020 */
[----:B------:R-:W-:Y:S01]  /*29c0*/  MOV R0, R16 ;  /* 0x0000001000007202 */ /* 0x000fe20000000f00 */
[----:B------:R-:W-:Y:S01]  /*29d0*/  IMAD.MOV.U32 R3, RZ, RZ, R17 ;  /* 0x000000ffff037224 */ /* 0x000fe200078e0011 */
[----:B------:R-:W-:-:S07]  /*29e0*/  MOV R8, 0x2a00 ;  /* 0x00002a0000087802 */ /* 0x000fce0000000f00 */
[----:B------:R-:W-:Y:S05]  /*29f0*/  CALL.REL.NOINC `($__internal_42_$__cuda_sm20_div_s64) ;  /* 0x00000018000c7944 */ /* 0x000fea0003c00000 */
[-C--:B------:R-:W-:Y:S01]  /*2a00*/  IADD3 R11, P0, PT, RZ, -R10.reuse, RZ ;  /* 0x8000000aff0b7210 */ /* 0x080fe20007f1e0ff */
[----:B------:R-:W-:Y:S01]  /*2a10*/  IMAD.MOV.U32 R33, RZ, RZ, RZ ;  /* 0x000000ffff217224 */ /* 0x000fe200078e00ff */
[----:B------:R-:W-:Y:S02]  /*2a20*/  MOV R30, R10 ;  /* 0x0000000a001e7202 */ /* 0x000fe40000000f00 */
[----:B------:R-:W-:Y:S01]  /*2a30*/  IADD3.X R3, PT, PT, RZ, ~R0, RZ, P0, !PT ;  /* 0x80000000ff037210 */ /* 0x000fe200007fe4ff */
[----:B------:R-:W-:-:S04]  /*2a40*/  IMAD.WIDE.U32 R8, R16, R11, R32 ;  /* 0x0000000b10087225 */ /* 0x000fc800078e0020 */
[----:B------:R-:W-:-:S04]  /*2a50*/  IMAD R3, R3, R16, RZ ;  /* 0x0000001003037224 */ /* 0x000fc800078e02ff */
[----:B------:R-:W-:Y:S02]  /*2a60*/  IMAD R3, R17, R11, R3 ;  /* 0x0000000b11037224 */ /* 0x000fe400078e0203 */
[----:B------:R-:W-:-:S03]  /*2a70*/  IMAD.MOV.U32 R17, RZ, RZ, R8 ;  /* 0x000000ffff117224 */ /* 0x000fc600078e0008 */
[----:B------:R-:W-:-:S07]  /*2a80*/  IADD3 R3, PT, PT, R9, R3, RZ ;  /* 0x0000000309037210 */ /* 0x000fce0007ffe0ff */
.L_x_1886:
        /* <DEDUP_REMOVED lines=32> */
[----:B------:R-:W-:Y:S02]  /*2c90*/  IADD3 R19, PT, PT, -R9, RZ, RZ ;  /* 0x000000ff09137210 */ /* 0x000fe40007ffe1ff */
[----:B------:R-:W-:-:S03]  /*2ca0*/  MOV R10, R9 ;  /* 0x00000009000a7202 */ /* 0x000fc60000000f00 */
[----:B------:R-:W-:Y:S01]  /*2cb0*/  IMAD R19, R18, R19, R30 ;  /* 0x0000001312137224 */ /* 0x000fe200078e021e */
[----:B------:R-:W-:Y:S06]  /*2cc0*/  BRA `(.L_x_1888) ;  /* 0x0000000000307947 */ /* 0x000fec0003800000 */
.L_x_1887:
[----:B------:R-:W-:Y:S01]  /*2cd0*/  IMAD.MOV.U32 R0, RZ, RZ, R18 ;  /* 0x000000ffff007224 */ /* 0x000fe200078e0012 */
[----:B------:R-:W-:Y:S02]  /*2ce0*/  MOV R3, R19 ;  /* 0x0000001300037202 */ /* 0x000fe40000000f00 */
[----:B------:R-:W-:-:S07]  /*2cf0*/  MOV R8, 0x2d10 ;  /* 0x00002d1000087802 */ /* 0x000fce0000000f00 */
[----:B------:R-:W-:Y:S05]  /*2d00*/  CALL.REL.NOINC `($__internal_42_$__cuda_sm20_div_s64) ;  /* 0x0000001400487944 */ /* 0x000fea0003c00000 */
[----:B------:R-:W-:Y:S01]  /*2d10*/  IADD3 R11, P0, PT, RZ, -R10, RZ ;  /* 0x8000000aff0b7210 */ /* 0x000fe20007f1e0ff */
[----:B------:R-:W-:-:S04]  /*2d20*/  HFMA2 R31, -RZ, RZ, 0, 0 ;  /* 0x00000000ff1f7431 */ /* 0x000fc800000001ff */
[----:B------:R-:W-:-:S04]  /*2d30*/  IMAD.X R3, RZ, RZ, ~R0, P0 ;  /* 0x000000ffff037224 */ /* 0x000fc800000e0e00 */
[----:B------:R-:W-:Y:S02]  /*2d40*/  IMAD R3, R3, R18, RZ ;  /* 0x0000001203037224 */ /* 0x000fe400078e02ff */
[----:B------:R-:W-:-:S04]  /*2d50*/  IMAD.WIDE.U32 R8, R18, R11, R30 ;  /* 0x0000000b12087225 */ /* 0x000fc800078e001e */
[----:B------:R-:W-:Y:S02]  /*2d60*/  IMAD R3, R19, R11, R3 ;  /* 0x0000000b13037224 */ /* 0x000fe400078e0203 */
[----:B------:R-:W-:-:S03]  /*2d70*/  IMAD.MOV.U32 R19, RZ, RZ, R8 ;  /* 0x000000ffff137224 */ /* 0x000fc600078e0008 */
[----:B------:R-:W-:-:S07]  /*2d80*/  IADD3 R3, PT, PT, R9, R3, RZ ;  /* 0x0000000309037210 */ /* 0x000fce0007ffe0ff */
.L_x_1888:
[----:B------:R-:W0:Y:S02]  /*2d90*/  LDC.64 R8, c[0x0][0x398] ;  /* 0x0000e600ff087b82 */ /* 0x000e240000000a00 */
[----:B0-----:R-:W-:-:S06]  /*2da0*/  IMAD.WIDE.U32 R8, R16, 0x8, R8 ;  /* 0x0000000810087825 */ /* 0x001fcc00078e0008 */
[----:B------:R-:W2:Y:S01]  /*2db0*/  LDG.E.64 R8, desc[UR10][R8.64] ;  /* 0x0000000a08087981 */ /* 0x000ea2000c1e1b00 */
[----:B------:R-:W-:Y:S01]  /*2dc0*/  IMAD.MOV.U32 R16, RZ, RZ, R20 ;  /* 0x000000ffff107224 */ /* 0x000fe200078e0014 */
[----:B------:R-:W-:Y:S02]  /*2dd0*/  IADD3 R2, PT, PT, R2, -0x2, RZ ;  /* 0xfffffffe02027810 */ /* 0x000fe40007ffe0ff */
[----:B------:R-:W-:Y:S01]  /*2de0*/  MOV R32, R10 ;  /* 0x0000000a00207202 */ /* 0x000fe20000000f00 */
[-C--:B--2---:R-:W-:Y:S02]  /*2df0*/  IMAD R0, R9, R19.reuse, RZ ;  /* 0x0000001309007224 */ /* 0x084fe400078e02ff */
[----:B------:R-:W-:-:S04]  /*2e00*/  IMAD.WIDE.U32 R28, R8, R19, R16 ;  /* 0x00000013081c7225 */ /* 0x000fc800078e0010 */
[----:B------:R-:W-:-:S04]  /*2e10*/  IMAD R3, R8, R3, R0 ;  /* 0x0000000308037224 */ /* 0x000fc800078e0200 */
[----:B------:R-:W-:-:S07]  /*2e20*/  IMAD.IADD R29, R29, 0x1, R3 ;  /* 0x000000011d1d7824 */ /* 0x000fce00078e0203 */
.L_x_1884:
        /* <DEDUP_REMOVED lines=10> */
[----:B------:R-:W-:Y:S02]  /*2ed0*/  IADD3 R3, PT, PT, RZ, -R8, RZ ;  /* 0x80000008ff037210 */ /* 0x000fe40007ffe0ff */
[----:B------:R-:W-:Y:S02]  /*2ee0*/  ISETP.NE.U32.AND P1, PT, R8, RZ, PT ;  /* 0x000000ff0800720c */ /* 0x000fe40003f25070 */
[----:B------:R-:W-:-:S03]  /*2ef0*/  MOV R9, RZ ;  /* 0x000000ff00097202 */ /* 0x000fc60000000f00 */
        /* <DEDUP_REMOVED lines=13> */
[----:B------:R-:W-:-:S05]  /*2fd0*/  @!P1 LOP3.LUT R3, RZ, R8, RZ, 0x33, !PT ;  /* 0x00000008ff039212 */ /* 0x000fca00078e33ff */
[----:B------:R-:W-:Y:S01]  /*2fe0*/  IMAD.MOV.U32 R8, RZ, RZ, R3 ;  /* 0x000000ffff087224 */ /* 0x000fe200078e0003 */
[----:B------:R-:W-:Y:S06]  /*2ff0*/  BRA `(.L_x_1890) ;  /* 0x0000000000107947 */ /* 0x000fec0003800000 */
.L_x_1889:
[----:B------:R-:W-:-:S07]  /*3000*/  MOV R0, 0x3020 ;  /* 0x0000302000007802 */ /* 0x000fce0000000f00 */
[----:B------:R-:W-:Y:S05]  /*3010*/  CALL.REL.NOINC `($__internal_43_$__cuda_sm20_rem_s64) ;  /* 0x0000001400d07944 */ /* 0x000fea0003c00000 */
[----:B------:R-:W-:Y:S01]  /*3020*/  IMAD.MOV.U32 R8, RZ, RZ, R3 ;  /* 0x000000ffff087224 */ /* 0x000fe200078e0003 */
[----:B------:R-:W-:-:S07]  /*3030*/  MOV R9, R10 ;  /* 0x0000000a00097202 */ /* 0x000fce0000000f00 */
.L_x_1890:
[----:B------:R-:W0:Y:S02]  /*3040*/  LDC.64 R10, c[0x0][0x398] ;  /* 0x0000e600ff0a7b82 */ /* 0x000e240000000a00 */
[----:B0-----:R-:W-:-:S06]  /*3050*/  IMAD.WIDE.U32 R2, R2, 0x8, R10 ;  /* 0x0000000802027825 */ /* 0x001fcc00078e000a */
[----:B------:R-:W2:Y:S02]  /*3060*/  LDG.E.64 R2, desc[UR10][R2.64] ;  /* 0x0000000a02027981 */ /* 0x000ea4000c1e1b00 */
[-C--:B--2---:R-:W-:Y:S02]  /*3070*/  IMAD R11, R3, R8.reuse, RZ ;  /* 0x00000008030b7224 */ /* 0x084fe400078e02ff */
[----:B------:R-:W-:-:S04]  /*3080*/  IMAD.WIDE.U32 R28, R2, R8, R28 ;  /* 0x00000008021c7225 */ /* 0x000fc800078e001c */
[----:B------:R-:W-:-:S04]  /*3090*/  IMAD R11, R2, R9, R11 ;  /* 0x00000009020b7224 */ /* 0x000fc800078e020b */
[----:B------:R-:W-:-:S07]  /*30a0*/  IMAD.IADD R29, R29, 0x1, R11 ;  /* 0x000000011d1d7824 */ /* 0x000fce00078e020b */
.L_x_1856:
        /* <DEDUP_REMOVED lines=17> */
[C---:B------:R-:W-:Y:S01]  /*31c0*/  VIADD R4, R5.reuse, 0xfffffffe ;  /* 0xfffffffe05047836 */ /* 0x040fe20000000000 */
[----:B------:R-:W-:Y:S01]  /*31d0*/  IADD3 R5, PT, PT, R5, -0x1, RZ ;  /* 0xffffffff05057810 */ /* 0x000fe20007ffe0ff */
[----:B------:R-:W-:-:S03]  /*31e0*/  IMAD.MOV.U32 R8, RZ, RZ, 0x1 ;  /* 0x00000001ff087424 */ /* 0x000fc600078e00ff */
        /* <DEDUP_REMOVED lines=8> */
[----:B------:R-:W-:-:S03]  /*3270*/  HFMA2 R19, -RZ, RZ, 0, 5.9604644775390625e-08 ;  /* 0x00000001ff137431 */ /* 0x000fc600000001ff */
[----:B------:R-:W-:Y:S02]  /*3280*/  IADD3 R7, PT, PT, -R7, RZ, RZ ;  /* 0x000000ff07077210 */ /* 0x000fe40007ffe1ff */
[----:B------:R-:W-:Y:S01]  /*3290*/  LEA R8, R6, UR5, 0x3 ;  /* 0x0000000506087c11 */ /* 0x000fe2000f8e18ff */
[----:B------:R-:W-:-:S04]  /*32a0*/  IMAD.MOV.U32 R6, RZ, RZ, RZ ;  /* 0x000000ffff067224 */ /* 0x000fc800078e00ff */
[----:B------:R-:W-:-:S07]  /*32b0*/  VIADD R8, R8, UR4 ;  /* 0x0000000408087c36 */ /* 0x000fce0008000000 */
.L_x_1893:
[----:B------:R-:W2:Y:S01]  /*32c0*/  LDS.64 R10, [R8] ;  /* 0x00000000080a7984 */ /* 0x000ea20000000a00 */
[----:B------:R-:W-:Y:S01]  /*32d0*/  IMAD R9, R19, UR7, RZ ;  /* 0x0000000713097c24 */ /* 0x000fe2000f8e02ff */
[----:B-1----:R-:W-:Y:S01]  /*32e0*/  IADD3 R25, P3, PT, RZ, -R2, RZ ;  /* 0x80000002ff197210 */ /* 0x002fe20007f7e0ff */
[----:B------:R-:W-:Y:S01]  /*32f0*/  VIADD R6, R6, 0x8 ;  /* 0x0000000806067836 */ /* 0x000fe20000000000 */
[----:B------:R-:W-:Y:S02]  /*3300*/  ISETP.LT.AND P2, PT, R3, RZ, PT ;  /* 0x000000ff0300720c */ /* 0x000fe40003f41270 */
[----:B------:R-:W-:Y:S02]  /*3310*/  LEA R9, R9, R0, 0x3 ;  /* 0x0000000009097211 */ /* 0x000fe400078e18ff */
[----:B------:R-:W-:Y:S02]  /*3320*/  IADD3.X R20, PT, PT, RZ, ~R3, RZ, P3, !PT ;  /* 0x80000003ff147210 */ /* 0x000fe40001ffe4ff */
[----:B------:R-:W-:Y:S01]  /*3330*/  SEL R25, R25, R2, P2 ;  /* 0x0000000219197207 */ /* 0x000fe20001000000 */
[----:B------:R-:W1:Y:S01]  /*3340*/  LDS.64 R12, [R9+UR5] ;  /* 0x00000005090c7984 */ /* 0x000e620008000a00 */
[----:B------:R-:W-:Y:S01]  /*3350*/  VIADD R18, R9, UR5 ;  /* 0x0000000509127c36 */ /* 0x000fe20008000000 */
[----:B------:R-:W-:-:S02]  /*3360*/  IADD3 R7, PT, PT, R7, 0x8, RZ ;  /* 0x0000000807077810 */ /* 0x000fc40007ffe0ff */
[----:B------:R-:W-:Y:S02]  /*3370*/  IADD3 R19, PT, PT, R19, 0x8, RZ ;  /* 0x0000000813137810 */ /* 0x000fe40007ffe0ff */
[----:B------:R3:W4:Y:S02]  /*3380*/  LDS.64 R16, [R18+UR5] ;  /* 0x0000000512107984 */ /* 0x0007240008000a00 */
[----:B---3--:R-:W-:Y:S01]  /*3390*/  VIADD R18, R18, UR5 ;  /* 0x0000000512127c36 */ /* 0x008fe20008000000 */
[----:B--2---:R-:W-:Y:S02]  /*33a0*/  IADD3 R21, P1, PT, RZ, -R10, RZ ;  /* 0x8000000aff157210 */ /* 0x004fe40007f3e0ff */
[----:B------:R-:W-:-:S03]  /*33b0*/  ISETP.LT.AND P0, PT, R11, RZ, PT ;  /* 0x000000ff0b00720c */ /* 0x000fc60003f01270 */
[----:B------:R-:W-:Y:S01]  /*33c0*/  IMAD.X R23, RZ, RZ, ~R11, P1 ;  /* 0x000000ffff177224 */ /* 0x000fe200008e0e0b */
[----:B------:R-:W-:Y:S02]  /*33d0*/  SEL R2, R21, R10, P0 ;  /* 0x0000000a15027207 */ /* 0x000fe40000000000 */
[----:B------:R-:W-:Y:S02]  /*33e0*/  SEL R10, R20, R3, P2 ;  /* 0x00000003140a7207 */ /* 0x000fe40001000000 */
[----:B------:R-:W-:Y:S02]  /*33f0*/  SEL R3, R23, R11, P0 ;  /* 0x0000000b17037207 */ /* 0x000fe40000000000 */
[----:B------:R-:W-:Y:S02]  /*3400*/  IADD3 R2, P0, PT, R2, R25, RZ ;  /* 0x0000001902027210 */ /* 0x000fe40007f1e0ff */
[----:B-1----:R-:W-:Y:S02]  /*3410*/  IADD3 R9, P1, PT, RZ, -R12, RZ ;  /* 0x8000000cff097210 */ /* 0x002fe40007f3e0ff */
[----:B------:R-:W-:-:S02]  /*3420*/  IADD3.X R3, PT, PT, R3, R10, RZ, P0, !PT ;  /* 0x0000000a03037210 */ /* 0x000fc400007fe4ff */
[----:B------:R1:W2:Y:S01]  /*3430*/  LDS.64 R10, [R18+UR5] ;  /* 0x00000005120a7984 */ /* 0x0002a20008000a00 */
[-C--:B------:R-:W-:Y:S01]  /*3440*/  IADD3 R23, P3, PT, RZ, -R2.reuse, RZ ;  /* 0x80000002ff177210 */ /* 0x080fe20007f7e0ff */
[----:B------:R-:W-:Y:S01]  /*3450*/  IMAD.X R21, RZ, RZ, ~R13, P1 ;  /* 0x000000ffff157224 */ /* 0x000fe200008e0e0d */
[----:B------:R-:W-:Y:S02]  /*3460*/  ISETP.LT.AND P2, PT, R3, RZ, PT ;  /* 0x000000ff0300720c */ /* 0x000fe40003f41270 */
[----:B------:R-:W-:Y:S02]  /*3470*/  ISETP.LT.AND P0, PT, R13, RZ, PT ;  /* 0x000000ff0d00720c */ /* 0x000fe40003f01270 */
[----:B------:R-:W-:Y:S01]  /*3480*/  IADD3.X R20, PT, PT, RZ, ~R3, RZ, P3, !PT ;  /* 0x80000003ff147210 */ /* 0x000fe20001ffe4ff */
[----:B-1----:R-:W-:Y:S01]  /*3490*/  VIADD R18, R18, UR5 ;  /* 0x0000000512127c36 */ /* 0x002fe20008000000 */
[----:B------:R-:W-:Y:S02]  /*34a0*/  SEL R23, R23, R2, P2 ;  /* 0x0000000217177207 */ /* 0x000fe40001000000 */
[----:B------:R-:W-:-:S02]  /*34b0*/  SEL R2, R9, R12, P0 ;  /* 0x0000000c09027207 */ /* 0x000fc40000000000 */
[----:B------:R-:W-:Y:S02]  /*34c0*/  SEL R12, R20, R3, P2 ;  /* 0x00000003140c7207 */ /* 0x000fe40001000000 */
[----:B------:R-:W-:Y:S02]  /*34d0*/  SEL R3, R21, R13, P0 ;  /* 0x0000000d15037207 */ /* 0x000fe40000000000 */
[----:B------:R-:W-:Y:S02]  /*34e0*/  IADD3 R2, P0, PT, R2, R23, RZ ;  /* 0x0000001702027210 */ /* 0x000fe40007f1e0ff */
[----:B----4-:R-:W-:Y:S02]  /*34f0*/  IADD3 R9, P1, PT, RZ, -R16, RZ ;  /* 0x80000010ff097210 */ /* 0x010fe40007f3e0ff */
[----:B------:R-:W-:Y:S02]  /*3500*/  IADD3.X R3, PT, PT, R3, R12, RZ, P0, !PT ;  /* 0x0000000c03037210 */ /* 0x000fe400007fe4ff */
[----:B------:R1:W3:Y:S01]  /*3510*/  LDS.64 R12, [R18+UR5] ;  /* 0x00000005120c7984 */ /* 0x0002e20008000a00 */
[----:B------:R-:W-:Y:S01]  /*3520*/  IADD3 R23, P3, PT, RZ, -R2, RZ ;  /* 0x80000002ff177210 */ /* 0x000fe20007f7e0ff */
[----:B------:R-:W-:Y:S01]  /*3530*/  IMAD.X R21, RZ, RZ, ~R17, P1 ;  /* 0x000000ffff157224 */ /* 0x000fe200008e0e11 */
[----:B------:R-:W-:-:S02]  /*3540*/  ISETP.LT.AND P2, PT, R3, RZ, PT ;  /* 0x000000ff0300720c */ /* 0x000fc40003f41270 */
[----:B------:R-:W-:Y:S02]  /*3550*/  ISETP.LT.AND P0, PT, R17, RZ, PT ;  /* 0x000000ff1100720c */ /* 0x000fe40003f01270 */
[----:B------:R-:W-:Y:S02]  /*3560*/  SEL R23, R23, R2, P2 ;  /* 0x0000000217177207 */ /* 0x000fe40001000000 */
[----:B------:R-:W-:Y:S02]  /*3570*/  IADD3.X R2, PT, PT, RZ, ~R3, RZ, P3, !PT ;  /* 0x80000003ff027210 */ /* 0x000fe40001ffe4ff */
[----:B------:R-:W-:Y:S01]  /*3580*/  SEL R16, R9, R16, P0 ;  /* 0x0000001009107207 */ /* 0x000fe20000000000 */
[----:B------:R-:W-:Y:S01]  /*3590*/  VIADD R9, R18, UR5 ;  /* 0x0000000512097c36 */ /* 0x000fe20008000000 */
[----:B------:R-:W-:Y:S02]  /*35a0*/  SEL R17, R21, R17, P0 ;  /* 0x0000001115117207 */ /* 0x000fe40000000000 */
[----:B------:R-:W-:-:S02]  /*35b0*/  SEL R2, R2, R3, P2 ;  /* 0x0000000302027207 */ /* 0x000fc40001000000 */
[----:B------:R-:W-:Y:S02]  /*35c0*/  IADD3 R16, P0, PT, R16, R23, RZ ;  /* 0x0000001710107210 */ /* 0x000fe40007f1e0ff */
[----:B--2---:R-:W-:Y:S02]  /*35d0*/  IADD3 R21, P1, PT, RZ, -R10, RZ ;  /* 0x8000000aff157210 */ /* 0x004fe40007f3e0ff */
[----:B------:R-:W-:Y:S02]  /*35e0*/  IADD3.X R17, PT, PT, R17, R2, RZ, P0, !PT ;  /* 0x0000000211117210 */ /* 0x000fe400007fe4ff */
[----:B------:R-:W-:Y:S01]  /*35f0*/  IADD3 R25, P3, PT, RZ, -R16, RZ ;  /* 0x80000010ff197210 */ /* 0x000fe20007f7e0ff */
[----:B------:R-:W-:Y:S01]  /*3600*/  IMAD.X R23, RZ, RZ, ~R11, P1 ;  /* 0x000000ffff177224 */ /* 0x000fe200008e0e0b */
[----:B------:R-:W-:Y:S01]  /*3610*/  ISETP.LT.AND P2, PT, R17, RZ, PT ;  /* 0x000000ff1100720c */ /* 0x000fe20003f41270 */
[----:B------:R2:W4:Y:S01]  /*3620*/  LDS.64 R2, [R9+UR5] ;  /* 0x0000000509027984 */ /* 0x0005220008000a00 */
[----:B------:R-:W-:-:S02]  /*3630*/  ISETP.LT.AND P0, PT, R11, RZ, PT ;  /* 0x000000ff0b00720c */ /* 0x000fc40003f01270 */
[-C--:B-1----:R-:W-:Y:S02]  /*3640*/  IADD3.X R18, PT, PT, RZ, ~R17.reuse, RZ, P3, !PT ;  /* 0x80000011ff127210 */ /* 0x082fe40001ffe4ff */
[----:B------:R-:W-:Y:S02]  /*3650*/  SEL R25, R25, R16, P2 ;  /* 0x0000001019197207 */ /* 0x000fe40001000000 */
[----:B------:R-:W-:Y:S02]  /*3660*/  SEL R10, R21, R10, P0 ;  /* 0x0000000a150a7207 */ /* 0x000fe40000000000 */
[----:B------:R-:W-:Y:S02]  /*3670*/  SEL R18, R18, R17, P2 ;  /* 0x0000001112127207 */ /* 0x000fe40001000000 */
[----:B------:R-:W-:Y:S02]  /*3680*/  SEL R11, R23, R11, P0 ;  /* 0x0000000b170b7207 */ /* 0x000fe40000000000 */
[----:B------:R-:W-:-:S02]  /*3690*/  IADD3 R17, P0, PT, R10, R25, RZ ;  /* 0x000000190a117210 */ /* 0x000fc40007f1e0ff */
[----:B------:R-:W-:Y:S02]  /*36a0*/  IADD3 R16, PT, PT, R9, UR5, RZ ;  /* 0x0000000509107c10 */ /* 0x000fe4000fffe0ff */
[-C--:B---3--:R-:W-:Y:S01]  /*36b0*/  IADD3 R21, P1, PT, RZ, -R12.reuse, RZ ;  /* 0x8000000cff157210 */ /* 0x088fe20007f3e0ff */
[----:B--2---:R-:W-:Y:S01]  /*36c0*/  IMAD.X R9, R11, 0x1, R18, P0 ;  /* 0x000000010b097824 */ /* 0x004fe200000e0612 */
[----:B------:R-:W-:Y:S01]  /*36d0*/  IADD3 R18, P3, PT, RZ, -R17, RZ ;  /* 0x80000011ff127210 */ /* 0x000fe20007f7e0ff */
[----:B------:R1:W2:Y:S01]  /*36e0*/  LDS.64 R10, [R16+UR5] ;  /* 0x00000005100a7984 */ /* 0x0002a20008000a00 */
[----:B------:R-:W-:Y:S02]  /*36f0*/  ISETP.LT.AND P0, PT, R13, RZ, PT ;  /* 0x000000ff0d00720c */ /* 0x000fe40003f01270 */
[----:B------:R-:W-:Y:S02]  /*3700*/  ISETP.LT.AND P2, PT, R9, RZ, PT ;  /* 0x000000ff0900720c */ /* 0x000fe40003f41270 */
[----:B------:R-:W-:-:S02]  /*3710*/  SEL R12, R21, R12, P0 ;  /* 0x0000000c150c7207 */ /* 0x000fc40000000000 */
[----:B------:R-:W-:Y:S01]  /*3720*/  SEL R23, R18, R17, P2 ;  /* 0x0000001112177207 */ /* 0x000fe20001000000 */
[----:B------:R-:W-:Y:S01]  /*3730*/  IMAD.X R17, RZ, RZ, ~R13, P1 ;  /* 0x000000ffff117224 */ /* 0x000fe200008e0e0d */
[----:B------:R-:W-:-:S04]  /*3740*/  IADD3.X R18, PT, PT, RZ, ~R9, RZ, P3, !PT ;  /* 0x80000009ff127210 */ /* 0x000fc80001ffe4ff */
[----:B------:R-:W-:Y:S02]  /*3750*/  SEL R18, R18, R9, P2 ;  /* 0x0000000912127207 */ /* 0x000fe40001000000 */
[----:B------:R-:W-:Y:S02]  /*3760*/  SEL R13, R17, R13, P0 ;  /* 0x0000000d110d7207 */ /* 0x000fe40000000000 */
[----:B------:R-:W-:Y:S02]  /*3770*/  IADD3 R9, P0, PT, R12, R23, RZ ;  /* 0x000000170c097210 */ /* 0x000fe40007f1e0ff */
[----:B------:R-:W-:Y:S02]  /*3780*/  IADD3 R12, PT, PT, R16, UR5, RZ ;  /* 0x00000005100c7c10 */ /* 0x000fe4000fffe0ff */
[----:B----4-:R-:W-:Y:S01]  /*3790*/  IADD3 R17, P1, PT, RZ, -R2, RZ ;  /* 0x80000002ff117210 */ /* 0x010fe20007f3e0ff */
[----:B-1----:R-:W-:Y:S01]  /*37a0*/  IMAD.X R16, R13, 0x1, R18, P0 ;  /* 0x000000010d107824 */ /* 0x002fe200000e0612 */
[----:B------:R-:W-:-:S02]  /*37b0*/  IADD3 R18, P3, PT, RZ, -R9, RZ ;  /* 0x80000009ff127210 */ /* 0x000fc40007f7e0ff */
[----:B------:R-:W1:Y:S01]  /*37c0*/  LDS.64 R12, [R12+UR5] ;  /* 0x000000050c0c7984 */ /* 0x000e620008000a00 */
[----:B------:R-:W-:Y:S02]  /*37d0*/  ISETP.LT.AND P0, PT, R3, RZ, PT ;  /* 0x000000ff0300720c */ /* 0x000fe40003f01270 */
[----:B------:R-:W-:Y:S02]  /*37e0*/  ISETP.LT.AND P2, PT, R16, RZ, PT ;  /* 0x000000ff1000720c */ /* 0x000fe40003f41270 */
[----:B------:R-:W-:Y:S02]  /*37f0*/  IADD3.X R23, PT, PT, RZ, ~R16, RZ, P3, !PT ;  /* 0x80000010ff177210 */ /* 0x000fe40001ffe4ff */
[----:B------:R-:W-:Y:S01]  /*3800*/  SEL R21, R18, R9, P2 ;  /* 0x0000000912157207 */ /* 0x000fe20001000000 */
[----:B------:R-:W-:Y:S01]  /*3810*/  IMAD.X R9, RZ, RZ, ~R3, P1 ;  /* 0x000000ffff097224 */ /* 0x000fe200008e0e03 */
[----:B------:R-:W-:Y:S02]  /*3820*/  SEL R2, R17, R2, P0 ;  /* 0x0000000211027207 */ /* 0x000fe40000000000 */
[----:B------:R-:W-:-:S02]  /*3830*/  SEL R16, R23, R16, P2 ;  /* 0x0000001017107207 */ /* 0x000fc40001000000 */
[----:B------:R-:W-:Y:S01]  /*3840*/  SEL R3, R9, R3, P0 ;  /* 0x0000000309037207 */ /* 0x000fe20000000000 */
[----:B------:R-:W3:Y:S01]  /*3850*/  LDC R23, c[0x0][0x360] ;  /* 0x0000d800ff177b82 */ /* 0x000ee20000000800 */
[----:B------:R-:W-:Y:S02]  /*3860*/  IADD3 R2, P0, PT, R2, R21, RZ ;  /* 0x0000001502027210 */ /* 0x000fe40007f1e0ff */
[----:B--2---:R-:W-:Y:S02]  /*3870*/  IADD3 R9, P1, PT, RZ, -R10, RZ ;  /* 0x8000000aff097210 */ /* 0x004fe40007f3e0ff */
[----:B------:R-:W-:Y:S02]  /*3880*/  IADD3.X R3, PT, PT, R3, R16, RZ, P0, !PT ;  /* 0x0000001003037210 */ /* 0x000fe400007fe4ff */
[----:B------:R-:W-:Y:S02]  /*3890*/  IADD3 R21, P3, PT, RZ, -R2, RZ ;  /* 0x80000002ff157210 */ /* 0x000fe40007f7e0ff */
[----:B------:R-:W-:-:S02]  /*38a0*/  ISETP.LT.AND P2, PT, R3, RZ, PT ;  /* 0x000000ff0300720c */ /* 0x000fc40003f41270 */
[----:B------:R-:W-:Y:S01]  /*38b0*/  ISETP.LT.AND P0, PT, R11, RZ, PT ;  /* 0x000000ff0b00720c */ /* 0x000fe20003f01270 */
[----:B------:R-:W-:Y:S01]  /*38c0*/  IMAD.X R16, RZ, RZ, ~R3, P3 ;  /* 0x000000ffff107224 */ /* 0x000fe200018e0e03 */
[----:B------:R-:W-:Y:S02]  /*38d0*/  IADD3.X R17, PT, PT, RZ, ~R11, RZ, P1, !PT ;  /* 0x8000000bff117210 */ /* 0x000fe40000ffe4ff */
[----:B------:R-:W-:Y:S02]  /*38e0*/  SEL R21, R21, R2, P2 ;  /* 0x0000000215157207 */ /* 0x000fe40001000000 */
[----:B------:R-:W-:Y:S02]  /*38f0*/  SEL R2, R9, R10, P0 ;  /* 0x0000000a09027207 */ /* 0x000fe40000000000 */
[----:B------:R-:W-:Y:S02]  /*3900*/  SEL R10, R16, R3, P2 ;  /* 0x00000003100a7207 */ /* 0x000fe40001000000 */
[----:B------:R-:W-:-:S02]  /*3910*/  SEL R3, R17, R11, P0 ;  /* 0x0000000b11037207 */ /* 0x000fc40000000000 */
[----:B------:R-:W-:Y:S01]  /*3920*/  IADD3 R2, P0, PT, R2, R21, RZ ;  /* 0x0000001502027210 */ /* 0x000fe20007f1e0ff */
[----:B---3--:R-:W-:Y:S01]  /*3930*/  IMAD R8, R23, 0x40, R8 ;  /* 0x0000004017087824 */ /* 0x008fe200078e0208 */
[----:B-1----:R-:W-:-:S03]  /*3940*/  IADD3 R9, P1, PT, RZ, -R12, RZ ;  /* 0x8000000cff097210 */ /* 0x002fc60007f3e0ff */
[----:B------:R-:W-:Y:S01]  /*3950*/  IMAD.X R3, R3, 0x1, R10, P0 ;  /* 0x0000000103037824 */ /* 0x000fe200000e060a */
[-C--:B------:R-:W-:Y:S01]  /*3960*/  IADD3 R17, P3, PT, RZ, -R2.reuse, RZ ;  /* 0x80000002ff117210 */ /* 0x080fe20007f7e0ff */
[----:B------:R-:W-:Y:S01]  /*3970*/  IMAD.X R11, RZ, RZ, ~R13, P1 ;  /* 0x000000ffff0b7224 */ /* 0x000fe200008e0e0d */
[----:B------:R-:W-:Y:S02]  /*3980*/  ISETP.LT.AND P0, PT, R13, RZ, PT ;  /* 0x000000ff0d00720c */ /* 0x000fe40003f01270 */
[----:B------:R-:W-:Y:S02]  /*3990*/  ISETP.LT.AND P2, PT, R3, RZ, PT ;  /* 0x000000ff0300720c */ /* 0x000fe40003f41270 */
[-C--:B------:R-:W-:Y:S02]  /*39a0*/  IADD3.X R10, PT, PT, RZ, ~R3.reuse, RZ, P3, !PT ;  /* 0x80000003ff0a7210 */ /* 0x080fe40001ffe4ff */
[----:B------:R-:W-:Y:S02]  /*39b0*/  SEL R17, R17, R2, P2 ;  /* 0x0000000211117207 */ /* 0x000fe40001000000 */
[----:B------:R-:W-:-:S02]  /*39c0*/  SEL R10, R10, R3, P2 ;  /* 0x000000030a0a7207 */ /* 0x000fc40001000000 */
[----:B------:R-:W-:Y:S02]  /*39d0*/  SEL R2, R9, R12, P0 ;  /* 0x0000000c09027207 */ /* 0x000fe40000000000 */
[----:B------:R-:W-:Y:S02]  /*39e0*/  SEL R3, R11, R13, P0 ;  /* 0x0000000d0b037207 */ /* 0x000fe40000000000 */
[----:B------:R-:W-:Y:S02]  /*39f0*/  ISETP.NE.AND P0, PT, R7, RZ, PT ;  /* 0x000000ff0700720c */ /* 0x000fe40003f05270 */
[----:B------:R-:W-:-:S04]  /*3a00*/  IADD3 R2, P1, PT, R2, R17, RZ ;  /* 0x0000001102027210 */ /* 0x000fc80007f3e0ff */
[----:B------:R-:W-:-:S07]  /*3a10*/  IADD3.X R3, PT, PT, R3, R10, RZ, P1, !PT ;  /* 0x0000000a03037210 */ /* 0x000fce0000ffe4ff */
[----:B------:R-:W-:Y:S05]  /*3a20*/  @P0 BRA `(.L_x_1893) ;  /* 0xfffffff800240947 */ /* 0x000fea000383ffff */
[----:B------:R-:W-:-:S07]  /*3a30*/  VIADD R8, R6, 0x1 ;  /* 0x0000000106087836 */ /* 0x000fce0000000000 */
.L_x_1892:
        /* <DEDUP_REMOVED lines=8> */
[----:B-1----:R-:W-:Y:S01]  /*3ac0*/  IADD3 R21, P4, PT, RZ, -R2, RZ ;  /* 0x80000002ff157210 */ /* 0x002fe20007f9e0ff */
[----:B------:R-:W-:Y:S01]  /*3ad0*/  VIADD R8, R8, 0x4 ;  /* 0x0000000408087836 */ /* 0x000fe20000000000 */
[----:B------:R-:W-:Y:S02]  /*3ae0*/  ISETP.LT.AND P3, PT, R3, RZ, PT ;  /* 0x000000ff0300720c */ /* 0x000fe40003f61270 */
[----:B------:R-:W-:Y:S01]  /*3af0*/  LEA R4, R7, R0, 0x3 ;  /* 0x0000000007047211 */ /* 0x000fe200078e18ff */
[----:B------:R-:W-:Y:S01]  /*3b00*/  IMAD.X R18, RZ, RZ, ~R3, P4 ;  /* 0x000000ffff127224 */ /* 0x000fe200020e0e03 */
[----:B------:R-:W-:-:S03]  /*3b10*/  SEL R21, R21, R2, P3 ;  /* 0x0000000215157207 */ /* 0x000fc60001800000 */
[----:B------:R-:W1:Y:S01]  /*3b20*/  LDS.64 R12, [R4] ;  /* 0x00000000040c7984 */ /* 0x000e620000000a00 */
[----:B--2---:R-:W-:-:S05]  /*3b30*/  IMAD R9, R23, 0x8, R4 ;  /* 0x0000000817097824 */ /* 0x004fca00078e0204 */
[----:B------:R2:W3:Y:S01]  /*3b40*/  LDS.64 R10, [R9] ;  /* 0x00000000090a7984 */ /* 0x0004e20000000a00 */
[----:B------:R-:W-:-:S05]  /*3b50*/  LEA R16, R23, R9, 0x3 ;  /* 0x0000000917107211 */ /* 0x000fca00078e18ff */
[----:B------:R-:W4:Y:S01]  /*3b60*/  LDS.64 R6, [R16] ;  /* 0x0000000010067984 */ /* 0x000f220000000a00 */
[----:B------:R-:W-:Y:S01]  /*3b70*/  IMAD R2, R23, 0x8, R16 ;  /* 0x0000000817027824 */ /* 0x000fe200078e0210 */
[-C--:B-1----:R-:W-:Y:S02]  /*3b80*/  IADD3 R17, P2, PT, RZ, -R12.reuse, RZ ;  /* 0x8000000cff117210 */ /* 0x082fe40007f5e0ff */
[----:B------:R-:W-:Y:S02]  /*3b90*/  ISETP.LT.AND P1, PT, R13, RZ, PT ;  /* 0x000000ff0d00720c */ /* 0x000fe40003f21270 */
[-C--:B------:R-:W-:Y:S02]  /*3ba0*/  IADD3.X R19, PT, PT, RZ, ~R13.reuse, RZ, P2, !PT ;  /* 0x8000000dff137210 */ /* 0x080fe400017fe4ff */
[----:B------:R-:W-:Y:S02]  /*3bb0*/  SEL R4, R17, R12, P1 ;  /* 0x0000000c11047207 */ /* 0x000fe40000800000 */
[----:B--2---:R-:W-:-:S02]  /*3bc0*/  SEL R9, R19, R13, P1 ;  /* 0x0000000d13097207 */ /* 0x004fc40000800000 */
[----:B------:R-:W-:Y:S02]  /*3bd0*/  SEL R12, R18, R3, P3 ;  /* 0x00000003120c7207 */ /* 0x000fe40001800000 */
[----:B------:R-:W-:Y:S01]  /*3be0*/  IADD3 R4, P1, PT, R4, R21, RZ ;  /* 0x0000001504047210 */ /* 0x000fe20007f3e0ff */
[----:B------:R-:W1:Y:S03]  /*3bf0*/  LDS.64 R2, [R2] ;  /* 0x0000000002027984 */ /* 0x000e660000000a00 */
[----:B------:R-:W-:Y:S02]  /*3c00*/  IADD3.X R9, PT, PT, R9, R12, RZ, P1, !PT ;  /* 0x0000000c09097210 */ /* 0x000fe40000ffe4ff */
[----:B------:R-:W-:Y:S02]  /*3c10*/  IADD3 R19, P4, PT, RZ, -R4, RZ ;  /* 0x80000004ff137210 */ /* 0x000fe40007f9e0ff */
[----:B------:R-:W-:-:S02]  /*3c20*/  ISETP.LT.AND P3, PT, R9, RZ, PT ;  /* 0x000000ff0900720c */ /* 0x000fc40003f61270 */
[----:B---3--:R-:W-:Y:S01]  /*3c30*/  IADD3 R13, P2, PT, RZ, -R10, RZ ;  /* 0x8000000aff0d7210 */ /* 0x008fe20007f5e0ff */
[----:B------:R-:W-:Y:S01]  /*3c40*/  IMAD.X R12, RZ, RZ, ~R9, P4 ;  /* 0x000000ffff0c7224 */ /* 0x000fe200020e0e09 */
[----:B------:R-:W-:Y:S02]  /*3c50*/  ISETP.LT.AND P1, PT, R11, RZ, PT ;  /* 0x000000ff0b00720c */ /* 0x000fe40003f21270 */
[----:B------:R-:W-:Y:S02]  /*3c60*/  SEL R19, R19, R4, P3 ;  /* 0x0000000413137207 */ /* 0x000fe40001800000 */
[----:B------:R-:W-:Y:S02]  /*3c70*/  IADD3.X R17, PT, PT, RZ, ~R11, RZ, P2, !PT ;  /* 0x8000000bff117210 */ /* 0x000fe400017fe4ff */
[----:B------:R-:W-:Y:S02]  /*3c80*/  SEL R4, R13, R10, P1 ;  /* 0x0000000a0d047207 */ /* 0x000fe40000800000 */
[----:B------:R-:W-:-:S02]  /*3c90*/  SEL R10, R12, R9, P3 ;  /* 0x000000090c0a7207 */ /* 0x000fc40001800000 */
[----:B------:R-:W-:Y:S02]  /*3ca0*/  SEL R9, R17, R11, P1 ;  /* 0x0000000b11097207 */ /* 0x000fe40000800000 */
[----:B------:R-:W-:Y:S02]  /*3cb0*/  IADD3 R4, P1, PT, R4, R19, RZ ;  /* 0x0000001304047210 */ /* 0x000fe40007f3e0ff */
[----:B----4-:R-:W-:Y:S02]  /*3cc0*/  IADD3 R11, P2, PT, RZ, -R6, RZ ;  /* 0x80000006ff0b7210 */ /* 0x010fe40007f5e0ff */
[----:B------:R-:W-:Y:S01]  /*3cd0*/  IADD3 R17, P4, PT, RZ, -R4, RZ ;  /* 0x80000004ff117210 */ /* 0x000fe20007f9e0ff */
[----:B------:R-:W-:Y:S01]  /*3ce0*/  IMAD.X R9, R9, 0x1, R10, P1 ;  /* 0x0000000109097824 */ /* 0x000fe200008e060a */
[----:B------:R-:W-:Y:S01]  /*3cf0*/  ISETP.LT.AND P1, PT, R7, RZ, PT ;  /* 0x000000ff0700720c */ /* 0x000fe20003f21270 */
[----:B------:R-:W-:-:S03]  /*3d00*/  IMAD.X R13, RZ, RZ, ~R7, P2 ;  /* 0x000000ffff0d7224 */ /* 0x000fc600010e0e07 */
[----:B------:R-:W-:Y:S02]  /*3d10*/  ISETP.LT.AND P3, PT, R9, RZ, PT ;  /* 0x000000ff0900720c */ /* 0x000fe40003f61270 */
[----:B------:R-:W-:Y:S02]  /*3d20*/  IADD3.X R10, PT, PT, RZ, ~R9, RZ, P4, !PT ;  /* 0x80000009ff0a7210 */ /* 0x000fe400027fe4ff */
[----:B------:R-:W-:Y:S02]  /*3d30*/  SEL R17, R17, R4, P3 ;  /* 0x0000000411117207 */ /* 0x000fe40001800000 */
[----:B------:R-:W-:Y:S02]  /*3d40*/  SEL R4, R11, R6, P1 ;  /* 0x000000060b047207 */ /* 0x000fe40000800000 */
[----:B------:R-:W-:Y:S02]  /*3d50*/  SEL R6, R13, R7, P1 ;  /* 0x000000070d067207 */ /* 0x000fe40000800000 */
[----:B------:R-:W-:-:S02]  /*3d60*/  SEL R9, R10, R9, P3 ;  /* 0x000000090a097207 */ /* 0x000fc40001800000 */
[----:B------:R-:W-:Y:S02]  /*3d70*/  IADD3 R4, P1, PT, R4, R17, RZ ;  /* 0x0000001104047210 */ /* 0x000fe40007f3e0ff */
[----:B-1----:R-:W-:Y:S02]  /*3d80*/  IADD3 R7, P3, PT, RZ, -R2, RZ ;  /* 0x80000002ff077210 */ /* 0x002fe40007f7e0ff */
[----:B------:R-:W-:Y:S02]  /*3d90*/  IADD3.X R6, PT, PT, R6, R9, RZ, P1, !PT ;  /* 0x0000000906067210 */ /* 0x000fe40000ffe4ff */
[----:B------:R-:W-:Y:S02]  /*3da0*/  ISETP.LT.AND P1, PT, R3, RZ, PT ;  /* 0x000000ff0300720c */ /* 0x000fe40003f21270 */
[----:B------:R-:W-:Y:S02]  /*3db0*/  IADD3 R9, P4, PT, RZ, -R4, RZ ;  /* 0x80000004ff097210 */ /* 0x000fe40007f9e0ff */
[----:B------:R-:W-:-:S02]  /*3dc0*/  ISETP.LT.AND P2, PT, R6, RZ, PT ;  /* 0x000000ff0600720c */ /* 0x000fc40003f41270 */
[----:B------:R-:W-:Y:S01]  /*3dd0*/  SEL R2, R7, R2, P1 ;  /* 0x0000000207027207 */ /* 0x000fe20000800000 */
[----:B------:R-:W-:Y:S01]  /*3de0*/  IMAD.X R7, RZ, RZ, ~R3, P3 ;  /* 0x000000ffff077224 */ /* 0x000fe200018e0e03 */
[----:B------:R-:W-:Y:S02]  /*3df0*/  SEL R9, R9, R4, P2 ;  /* 0x0000000409097207 */ /* 0x000fe40001000000 */
[-C--:B------:R-:W-:Y:S02]  /*3e00*/  IADD3.X R11, PT, PT, RZ, ~R6.reuse, RZ, P4, !PT ;  /* 0x80000006ff0b7210 */ /* 0x080fe400027fe4ff */
[----:B------:R-:W-:Y:S02]  /*3e10*/  IADD3 R2, P3, PT, R2, R9, RZ ;  /* 0x0000000902027210 */ /* 0x000fe40007f7e0ff */
[----:B------:R-:W-:Y:S02]  /*3e20*/  SEL R3, R7, R3, P1 ;  /* 0x0000000307037207 */ /* 0x000fe40000800000 */
[----:B------:R-:W-:-:S04]  /*3e30*/  SEL R6, R11, R6, P2 ;  /* 0x000000060b067207 */ /* 0x000fc80001000000 */
[----:B------:R-:W-:-:S07]  /*3e40*/  IADD3.X R3, PT, PT, R3, R6, RZ, P3, !PT ;  /* 0x0000000603037210 */ /* 0x000fce0001ffe4ff */
.L_x_1895:
[----:B------:R-:W-:Y:S05]  /*3e50*/  @!P0 BRA `(.L_x_1894) ;  /* 0x0000000000cc8947 */ /* 0x000fea0003800000 */
[----:B------:R-:W-:Y:S02]  /*3e60*/  ISETP.NE.AND P1, PT, R20, 0x1, PT ;  /* 0x000000011400780c */ /* 0x000fe40003f25270 */
[----:B------:R-:W-:-:S04]  /*3e70*/  LOP3.LUT R5, R5, 0x1, RZ, 0xc0, !PT ;  /* 0x0000000105057812 */ /* 0x000fc800078ec0ff */
[----:B------:R-:W-:-:S07]  /*3e80*/  ISETP.NE.U32.AND P0, PT, R5, 0x1, PT ;  /* 0x000000010500780c */ /* 0x000fce0003f05070 */
[----:B------:R-:W-:Y:S06]  /*3e90*/  @!P1 BRA `(.L_x_1896) ;  /* 0x00000000007c9947 */ /* 0x000fec0003800000 */
[----:B------:R-:W2:Y:S01]  /*3ea0*/  LDC R4, c[0x0][0x360] ;  /* 0x0000d800ff047b82 */ /* 0x000ea20000000800 */
[C---:B------:R-:W-:Y:S01]  /*3eb0*/  IMAD R5, R8.reuse, UR7, RZ ;  /* 0x0000000708057c24 */ /* 0x040fe2000f8e02ff */
[----:B-1----:R-:W-:Y:S02]  /*3ec0*/  ISETP.LT.AND P3, PT, R3, RZ, PT ;  /* 0x000000ff0300720c */ /* 0x002fe40003f61270 */
[-C--:B------:R-:W-:Y:S01]  /*3ed0*/  IADD3 R13, P4, PT, RZ, -R2.reuse, RZ ;  /* 0x80000002ff0d7210 */ /* 0x080fe20007f9e0ff */
[----:B------:R-:W-:Y:S01]  /*3ee0*/  IMAD R9, R5, 0x8, R0 ;  /* 0x0000000805097824 */ /* 0x000fe200078e0200 */
[----:B------:R-:W-:Y:S02]  /*3ef0*/  IADD3 R8, PT, PT, R8, 0x2, RZ ;  /* 0x0000000208087810 */ /* 0x000fe40007ffe0ff */
[----:B------:R-:W-:Y:S01]  /*3f00*/  SEL R10, R13, R2, P3 ;  /* 0x000000020d0a7207 */ /* 0x000fe20001800000 */
[----:B------:R-:W-:Y:S01]  /*3f10*/  IMAD.X R2, RZ, RZ, ~R3, P4 ;  /* 0x000000ffff027224 */ /* 0x000fe200020e0e03 */
[----:B------:R-:W1:Y:S04]  /*3f20*/  LDS.64 R6, [R9] ;  /* 0x0000000009067984 */ /* 0x000e680000000a00 */
[----:B------:R-:W-:-:S02]  /*3f30*/  SEL R2, R2, R3, P3 ;  /* 0x0000000302027207 */ /* 0x000fc40001800000 */
[----:B--2---:R-:W-:-:S06]  /*3f40*/  LEA R4, R4, R9, 0x3 ;  /* 0x0000000904047211 */ /* 0x004fcc00078e18ff */
[----:B------:R-:W2:Y:S01]  /*3f50*/  LDS.64 R4, [R4] ;  /* 0x0000000004047984 */ /* 0x000ea20000000a00 */
[-C--:B-1----:R-:W-:Y:S02]  /*3f60*/  IADD3 R11, P2, PT, RZ, -R6.reuse, RZ ;  /* 0x80000006ff0b7210 */ /* 0x082fe40007f5e0ff */
[----:B------:R-:W-:Y:S02]  /*3f70*/  ISETP.LT.AND P1, PT, R7, RZ, PT ;  /* 0x000000ff0700720c */ /* 0x000fe40003f21270 */
[-C--:B------:R-:W-:Y:S02]  /*3f80*/  IADD3.X R13, PT, PT, RZ, ~R7.reuse, RZ, P2, !PT ;  /* 0x80000007ff0d7210 */ /* 0x080fe400017fe4ff */
[----:B------:R-:W-:Y:S02]  /*3f90*/  SEL R11, R11, R6, P1 ;  /* 0x000000060b0b7207 */ /* 0x000fe40000800000 */
[----:B------:R-:W-:Y:S02]  /*3fa0*/  SEL R13, R13, R7, P1 ;  /* 0x000000070d0d7207 */ /* 0x000fe40000800000 */
[----:B------:R-:W-:-:S04]  /*3fb0*/  IADD3 R10, P1, PT, R11, R10, RZ ;  /* 0x0000000a0b0a7210 */ /* 0x000fc80007f3e0ff */
[----:B------:R-:W-:Y:S01]  /*3fc0*/  IADD3 R7, P4, PT, RZ, -R10, RZ ;  /* 0x8000000aff077210 */ /* 0x000fe20007f9e0ff */
[----:B------:R-:W-:Y:S01]  /*3fd0*/  IMAD.X R13, R13, 0x1, R2, P1 ;  /* 0x000000010d0d7824 */ /* 0x000fe200008e0602 */
[----:B--2---:R-:W-:Y:S02]  /*3fe0*/  ISETP.LT.AND P2, PT, R5, RZ, PT ;  /* 0x000000ff0500720c */ /* 0x004fe40003f41270 */
[-C--:B------:R-:W-:Y:S02]  /*3ff0*/  IADD3 R3, P3, PT, RZ, -R4.reuse, RZ ;  /* 0x80000004ff037210 */ /* 0x080fe40007f7e0ff */
[----:B------:R-:W-:Y:S02]  /*4000*/  ISETP.LT.AND P1, PT, R13, RZ, PT ;  /* 0x000000ff0d00720c */ /* 0x000fe40003f21270 */
[----:B------:R-:W-:Y:S01]  /*4010*/  SEL R2, R3, R4, P2 ;  /* 0x0000000403027207 */ /* 0x000fe20001000000 */
[----:B------:R-:W-:Y:S01]  /*4020*/  IMAD.X R4, RZ, RZ, ~R13, P4 ;  /* 0x000000ffff047224 */ /* 0x000fe200020e0e0d */
[----:B------:R-:W-:-:S02]  /*4030*/  SEL R7, R7, R10, P1 ;  /* 0x0000000a07077207 */ /* 0x000fc40000800000 */
[----:B------:R-:W-:Y:S02]  /*4040*/  IADD3.X R3, PT, PT, RZ, ~R5, RZ, P3, !PT ;  /* 0x80000005ff037210 */ /* 0x000fe40001ffe4ff */
[----:B------:R-:W-:Y:S02]  /*4050*/  IADD3 R2, P3, PT, R2, R7, RZ ;  /* 0x0000000702027210 */ /* 0x000fe40007f7e0ff */
[----:B------:R-:W-:Y:S02]  /*4060*/  SEL R3, R3, R5, P2 ;  /* 0x0000000503037207 */ /* 0x000fe40001000000 */
[----:B------:R-:W-:-:S05]  /*4070*/  SEL R4, R4, R13, P1 ;  /* 0x0000000d04047207 */ /* 0x000fca0000800000 */
[----:B------:R-:W-:-:S07]  /*4080*/  IMAD.X R3, R3, 0x1, R4, P3 ;  /* 0x0000000103037824 */ /* 0x000fce00018e0604 */
.L_x_1896:
[----:B------:R-:W-:Y:S05]  /*4090*/  @P0 BRA `(.L_x_1894) ;  /* 0x00000000003c0947 */ /* 0x000fea0003800000 */
[----:B------:R-:W-:Y:S01]  /*40a0*/  IMAD R5, R8, UR7, RZ ;  /* 0x0000000708057c24 */ /* 0x000fe2000f8e02ff */
[----:B-1----:R-:W-:Y:S02]  /*40b0*/  IADD3 R9, P3, PT, RZ, -R2, RZ ;  /* 0x80000002ff097210 */ /* 0x002fe40007f7e0ff */
[----:B------:R-:W-:Y:S02]  /*40c0*/  ISETP.LT.AND P2, PT, R3, RZ, PT ;  /* 0x000000ff0300720c */ /* 0x000fe40003f41270 */
[----:B------:R-:W-:Y:S01]  /*40d0*/  LEA R5, R5, R0, 0x3 ;  /* 0x0000000005057211 */ /* 0x000fe200078e18ff */
[----:B------:R-:W-:Y:S01]  /*40e0*/  IMAD.X R6, RZ, RZ, ~R3, P3 ;  /* 0x000000ffff067224 */ /* 0x000fe200018e0e03 */
[----:B------:R-:W-:-:S04]  /*40f0*/  SEL R9, R9, R2, P2 ;  /* 0x0000000209097207 */ /* 0x000fc80001000000 */
[----:B------:R-:W1:Y:S01]  /*4100*/  LDS.64 R4, [R5] ;  /* 0x0000000005047984 */ /* 0x000e620000000a00 */
[----:B------:R-:W-:Y:S02]  /*4110*/  SEL R6, R6, R3, P2 ;  /* 0x0000000306067207 */ /* 0x000fe40001000000 */
[----:B-1----:R-:W-:Y:S02]  /*4120*/  ISETP.LT.AND P1, PT, R5, RZ, PT ;  /* 0x000000ff0500720c */ /* 0x002fe40003f21270 */
[----:B------:R-:W-:-:S04]  /*4130*/  IADD3 R7, P0, PT, RZ, -R4, RZ ;  /* 0x80000004ff077210 */ /* 0x000fc80007f1e0ff */
[----:B------:R-:W-:Y:S02]  /*4140*/  SEL R2, R7, R4, P1 ;  /* 0x0000000407027207 */ /* 0x000fe40000800000 */
[-C--:B------:R-:W-:Y:S02]  /*4150*/  IADD3.X R4, PT, PT, RZ, ~R5.reuse, RZ, P0, !PT ;  /* 0x80000005ff047210 */ /* 0x080fe400007fe4ff */
[----:B------:R-:W-:Y:S02]  /*4160*/  IADD3 R2, P0, PT, R9, R2, RZ ;  /* 0x0000000209027210 */ /* 0x000fe40007f1e0ff */
[----:B------:R-:W-:-:S05]  /*4170*/  SEL R3, R4, R5, P1 ;  /* 0x0000000504037207 */ /* 0x000fca0000800000 */
[----:B------:R-:W-:-:S07]  /*4180*/  IMAD.X R3, R6, 0x1, R3, P0 ;  /* 0x0000000106037824 */ /* 0x000fce00000e0603 */
.L_x_1894:
[----:B-1----:R1:W-:Y:S02]  /*4190*/  STS.64 [R0], R2 ;  /* 0x0000000200007388 */ /* 0x0023e40000000a00 */
.L_x_1891:
[----:B------:R-:W2:Y:S01]  /*41a0*/  LDC.64 R4, c[0x0][0x3a8] ;  /* 0x0000ea00ff047b82 */ /* 0x000ea20000000a00 */
[----:B------:R-:W3:Y:S01]  /*41b0*/  LDCU.64 UR4, c[0x0][0x380] ;  /* 0x00007000ff0477ac */ /* 0x000ee20008000a00 */
[----:B------:R-:W-:-:S03]  /*41c0*/  MOV R15, RZ ;  /* 0x000000ff000f7202 */ /* 0x000fc60000000f00 */
[----:B--2---:R-:W-:-:S04]  /*41d0*/  IMAD.WIDE.U32 R14, R4, UR8, R14 ;  /* 0x00000008040e7c25 */ /* 0x004fc8000f8e000e */
[----:B------:R-:W-:Y:S01]  /*41e0*/  IMAD R5, R5, UR8, R15 ;  /* 0x0000000805057c24 */ /* 0x000fe2000f8e020f */
[----:B---3--:R-:W-:-:S04]  /*41f0*/  LEA R4, P0, R14, UR4, 0x3 ;  /* 0x000000040e047c11 */ /* 0x008fc8000f8018ff */
[----:B------:R-:W-:-:S05]  /*4200*/  LEA.HI.X R5, R14, UR5, R5, 0x3, P0 ;  /* 0x000000050e057c11 */ /* 0x000fca00080f1c05 */
[----:B0-----:R-:W-:Y:S01]  /*4210*/  STG.E.64 desc[UR10][R4.64], R2 ;  /* 0x0000000204007986 */ /* 0x001fe2000c101b0a */
[----:B------:R-:W-:Y:S05]  /*4220*/  EXIT ;  /* 0x000000000000794d */ /* 0x000fea0003800000 */
        .weak           $__internal_42_$__cuda_sm20_div_s64
        .type           $__internal_42_$__cuda_sm20_div_s64,@function
        .size           $__internal_42_$__cuda_sm20_div_s64,($__internal_43_$__cuda_sm20_rem_s64 - $__internal_42_$__cuda_sm20_div_s64)
$__internal_42_$__cuda_sm20_div_s64:
[-C--:B------:R-:W-:Y:S02]  /*4230*/  IADD3 R25, P1, PT, RZ, -R0.reuse, RZ ;  /* 0x80000000ff197210 */ /* 0x080fe40007f3e0ff */
[----:B------:R-:W-:Y:S02]  /*4240*/  ISETP.GE.AND P0, PT, R3, RZ, PT ;  /* 0x000000ff0300720c */ /* 0x000fe40003f06270 */
[----:B------:R-:W-:Y:S01]  /*4250*/  ISETP.LE.AND P3, PT, RZ, UR4, PT ;  /* 0x00000004ff007c0c */ /* 0x000fe2000bf63270 */
        /* <DEDUP_REMOVED lines=18> */
[----:B------:R-:W-:-:S03]  /*4380*/  IADD3 R13, P2, PT, R9, R12, RZ ;  /* 0x0000000c090d7210 */ /* 0x000fc60007f5e0ff */
[----:B------:R-:W-:Y:S02]  /*4390*/  IMAD.X R10, R10, 0x1, R35, P0 ;  /* 0x000000010a0a7824 */ /* 0x000fe400000e0623 */
[----:B------:R-:W-:-:S03]  /*43a0*/  IMAD.WIDE.U32 R34, R13, R24, RZ ;  /* 0x000000180d227225 */ /* 0x000fc600078e00ff */
[----:B------:R-:W-:Y:S01]  /*43b0*/  IADD3.X R10, PT, PT, RZ, RZ, R10, P2, P1 ;  /* 0x000000ffff0a7210 */ /* 0x000fe200017e240a */
[C---:B------:R-:W-:Y:S01]  /*43c0*/  IMAD R9, R13.reuse, R25, R35 ;  /* 0x000000190d097224 */ /* 0x040fe200078e0223 */
[----:B------:R-:W-:Y:S01]  /*43d0*/  IADD3 R11, P0, PT, RZ, -R34, RZ ;  /* 0x80000022ff0b7210 */ /* 0x000fe20007f1e0ff */
[----:B------:R-:W-:Y:S02]  /*43e0*/  IMAD.MOV.U32 R35, RZ, RZ, RZ ;  /* 0x000000ffff237224 */ /* 0x000fe400078e00ff */
[----:B------:R-:W-:Y:S02]  /*43f0*/  IMAD R9, R10, R24, R9 ;  /* 0x000000180a097224 */ /* 0x000fe400078e0209 */
[----:B------:R-:W-:-:S03]  /*4400*/  IMAD.HI.U32 R12, R13, R11, RZ ;  /* 0x0000000b0d0c7227 */ /* 0x000fc600078e00ff */
[----:B------:R-:W-:-:S05]  /*4410*/  IADD3.X R9, PT, PT, RZ, ~R9, RZ, P0, !PT ;  /* 0x80000009ff097210 */ /* 0x000fca00007fe4ff */
[----:B------:R-:W-:-:S04]  /*4420*/  IMAD.WIDE.U32 R12, P0, R13, R9, R12 ;  /* 0x000000090d0c7225 */ /* 0x000fc8000780000c */
[----:B------:R-:W-:Y:S01]  /*4430*/  IMAD.HI.U32 R11, P1, R10, R11, R12 ;  /* 0x0000000b0a0b7227 */ /* 0x000fe2000782000c */
[----:B------:R-:W-:-:S03]  /*4440*/  IADD3 R13, P4, PT, RZ, -R30, RZ ;  /* 0x8000001eff0d7210 */ /* 0x000fc60007f9e0ff */
[CC--:B------:R-:W-:Y:S01]  /*4450*/  IMAD R12, R10.reuse, R9.reuse, RZ ;  /* 0x000000090a0c7224 */ /* 0x0c0fe200078e02ff */
[----:B------:R-:W-:Y:S01]  /*4460*/  SEL R13, R13, R30, !P3 ;  /* 0x0000001e0d0d7207 */ /* 0x000fe20005800000 */
[----:B------:R-:W-:-:S03]  /*4470*/  IMAD.HI.U32 R9, R10, R9, RZ ;  /* 0x000000090a097227 */ /* 0x000fc600078e00ff */
[----:B------:R-:W-:Y:S01]  /*4480*/  IADD3 R12, P2, PT, R12, R11, RZ ;  /* 0x0000000b0c0c7210 */ /* 0x000fe20007f5e0ff */
[----:B------:R-:W-:Y:S01]  /*4490*/  IMAD.X R11, RZ, RZ, ~UR4, P4 ;  /* 0x80000004ff0b7e24 */ /* 0x000fe2000a0e06ff */
[----:B------:R-:W-:-:S03]  /*44a0*/  IADD3.X R10, PT, PT, R9, R10, RZ, P0, !PT ;  /* 0x0000000a090a7210 */ /* 0x000fc600007fe4ff */
        /* <DEDUP_REMOVED lines=14> */
[----:B------:R-:W-:-:S05]  /*4590*/  IMAD R12, R10, R24, R33 ;  /* 0x000000180a0c7224 */ /* 0x000fca00078e0221 */
[----:B------:R-:W-:Y:S02]  /*45a0*/  IADD3.X R11, PT, PT, ~R12, R11, RZ, P1, !PT ;  /* 0x0000000b0c0b7210 */ /* 0x000fe40000ffe5ff */
[----:B------:R-:W-:Y:S02]  /*45b0*/  IADD3 R34, P1, PT, R13, -R24, RZ ;  /* 0x800000180d227210 */ /* 0x000fe40007f3e0ff */
[----:B------:R-:W-:-:S03]  /*45c0*/  ISETP.GE.U32.AND.EX P0, PT, R11, R25, PT, P0 ;  /* 0x000000190b00720c */ /* 0x000fc60003f06100 */
[----:B------:R-:W-:Y:S01]  /*45d0*/  IMAD.X R26, R11, 0x1, ~R25, P1 ;  /* 0x000000010b1a7824 */ /* 0x000fe200008e0e19 */
[----:B------:R-:W-:Y:S02]  /*45e0*/  IADD3 R12, P1, PT, R9, 0x1, RZ ;  /* 0x00000001090c7810 */ /* 0x000fe40007f3e0ff */
[----:B------:R-:W-:Y:S02]  /*45f0*/  SEL R13, R34, R13, P0 ;  /* 0x0000000d220d7207 */ /* 0x000fe40000000000 */
[----:B------:R-:W-:Y:S02]  /*4600*/  IADD3.X R33, PT, PT, RZ, R10, RZ, P1, !PT ;  /* 0x0000000aff217210 */ /* 0x000fe40000ffe4ff */
[----:B------:R-:W-:Y:S02]  /*4610*/  SEL R12, R12, R9, P0 ;  /* 0x000000090c0c7207 */ /* 0x000fe40000000000 */
[----:B------:R-:W-:Y:S02]  /*4620*/  SEL R11, R26, R11, P0 ;  /* 0x0000000b1a0b7207 */ /* 0x000fe40000000000 */
[----:B------:R-:W-:-:S02]  /*4630*/  ISETP.GE.U32.AND P1, PT, R13, R24, PT ;  /* 0x000000180d00720c */ /* 0x000fc40003f26070 */
[----:B------:R-:W-:Y:S02]  /*4640*/  SEL R33, R33, R10, P0 ;  /* 0x0000000a21217207 */ /* 0x000fe40000000000 */
[----:B------:R-:W-:Y:S02]  /*4650*/  IADD3 R9, P2, PT, R12, 0x1, RZ ;  /* 0x000000010c097810 */ /* 0x000fe40007f5e0ff */
[----:B------:R-:W-:Y:S02]  /*4660*/  ISETP.GE.U32.AND.EX P0, PT, R11, R25, PT, P1 ;  /* 0x000000190b00720c */ /* 0x000fe40003f06110 */
[----:B------:R-:W-:Y:S01]  /*4670*/  LOP3.LUT R11, R3, UR4, RZ, 0x3c, !PT ;  /* 0x00000004030b7c12 */ /* 0x000fe2000f8e3cff */
[----:B------:R-:W-:Y:S01]  /*4680*/  IMAD.X R10, RZ, RZ, R33, P2 ;  /* 0x000000ffff0a7224 */ /* 0x000fe200010e0621 */
[----:B------:R-:W-:Y:S02]  /*4690*/  SEL R9, R9, R12, P0 ;  /* 0x0000000c09097207 */ /* 0x000fe40000000000 */
[----:B------:R-:W-:-:S02]  /*46a0*/  ISETP.GE.AND P1, PT, R11, RZ, PT ;  /* 0x000000ff0b00720c */ /* 0x000fc40003f26270 */
[----:B------:R-:W-:Y:S02]  /*46b0*/  SEL R33, R10, R33, P0 ;  /* 0x000000210a217207 */ /* 0x000fe40000000000 */
[----:B------:R-:W-:Y:S02]  /*46c0*/  IADD3 R10, P2, PT, RZ, -R9, RZ ;  /* 0x80000009ff0a7210 */ /* 0x000fe40007f5e0ff */
[----:B------:R-:W-:Y:S02]  /*46d0*/  ISETP.NE.U32.AND P0, PT, R0, RZ, PT ;  /* 0x000000ff0000720c */ /* 0x000fe40003f05070 */
[----:B------:R-:W-:Y:S02]  /*46e0*/  IADD3.X R0, PT, PT, RZ, ~R33, RZ, P2, !PT ;  /* 0x80000021ff007210 */ /* 0x000fe400017fe4ff */
[----:B------:R-:W-:Y:S01]  /*46f0*/  SEL R10, R10, R9, !P1 ;  /* 0x000000090a0a7207 */ /* 0x000fe20004800000 */
[----:B------:R-:W-:Y:S01]  /*4700*/  IMAD.MOV.U32 R9, RZ, RZ, 0x0 ;  /* 0x00000000ff097424 */ /* 0x000fe200078e00ff */
[----:B------:R-:W-:-:S02]  /*4710*/  ISETP.NE.AND.EX P0, PT, R3, RZ, PT, P0 ;  /* 0x000000ff0300720c */ /* 0x000fc40003f05300 */
[----:B------:R-:W-:Y:S02]  /*4720*/  SEL R0, R0, R33, !P1 ;  /* 0x0000002100007207 */ /* 0x000fe40004800000 */
[----:B------:R-:W-:Y:S02]  /*4730*/  SEL R10, R10, 0xffffffff, P0 ;  /* 0xffffffff0a0a7807 */ /* 0x000fe40000000000 */
[----:B------:R-:W-:Y:S01]  /*4740*/  SEL R0, R0, 0xffffffff, P0 ;  /* 0xffffffff00007807 */ /* 0x000fe20000000000 */
[----:B------:R-:W-:Y:S06]  /*4750*/  RET.REL.NODEC R8 `(contiguous_reduce3_i64) ;  /* 0xffffffb808287950 */ /* 0x000fec0003c3ffff */
        .weak           $__internal_43_$__cuda_sm20_rem_s64
        .type           $__internal_43_$__cuda_sm20_rem_s64,@function
        .size           $__internal_43_$__cuda_sm20_rem_s64,(.L_x_3220 - $__internal_43_$__cuda_sm20_rem_s64)
$__internal_43_$__cuda_sm20_rem_s64:
        /* <DEDUP_REMOVED lines=27> */
[----:B------:R-:W-:-:S04]  /*4910*/  IMAD.HI.U32 R16, R17, R19, RZ ;  /* 0x0000001311107227 */ /* 0x000fc800078e00ff */
[----:B------:R-:W-:Y:S02]  /*4920*/  IMAD.X R12, RZ, RZ, ~R13, P0 ;  /* 0x000000ffff0c7224 */ /* 0x000fe400000e0e0d */
[----:B------:R-:W-:Y:S02]  /*4930*/  IMAD.MOV.U32 R13, RZ, RZ, RZ ;  /* 0x000000ffff0d7224 */ /* 0x000fe400078e00ff */
[----:B------:R-:W-:-:S04]  /*4940*/  IMAD.WIDE.U32 R16, P0, R17, R12, R16 ;  /* 0x0000000c11107225 */ /* 0x000fc80007800010 */
[C---:B------:R-:W-:Y:S02]  /*4950*/  IMAD R18, R3.reuse, R12, RZ ;  /* 0x0000000c03127224 */ /* 0x040fe400078e02ff */
[----:B------:R-:W-:-:S04]  /*4960*/  IMAD.HI.U32 R17, P1, R3, R19, R16 ;  /* 0x0000001303117227 */ /* 0x000fc80007820010 */
[----:B------:R-:W-:Y:S01]  /*4970*/  IMAD.HI.U32 R16, R3, R12, RZ ;  /* 0x0000000c03107227 */ /* 0x000fe200078e00ff */
[----:B------:R-:W-:-:S04]  /*4980*/  IADD3 R17, P2, PT, R18, R17, RZ ;  /* 0x0000001112117210 */ /* 0x000fc80007f5e0ff */
[----:B------:R-:W-:Y:S01]  /*4990*/  IADD3.X R3, PT, PT, R16, R3, RZ, P0, !PT ;  /* 0x0000000310037210 */ /* 0x000fe200007fe4ff */
        /* <DEDUP_REMOVED lines=14> */
[----:B------:R-:W-:-:S03]  /*4a80*/  ISETP.GE.U32.AND.EX P0, PT, R3, R11, PT, P0 ;  /* 0x0000000b0300720c */ /* 0x000fc60003f06100 */
[----:B------:R-:W-:Y:S01]  /*4a90*/  IMAD.X R17, R3, 0x1, ~R11, P1 ;  /* 0x0000000103117824 */ /* 0x000fe200008e0e0b */
[----:B------:R-:W-:Y:S02]  /*4aa0*/  SEL R13, R13, R19, P0 ;  /* 0x000000130d0d7207 */ /* 0x000fe40000000000 */
[----:B------:R-:W-:Y:S01]  /*4ab0*/  ISETP.NE.U32.AND P1, PT, R8, RZ, PT ;  /* 0x000000ff0800720c */ /* 0x000fe20003f25070 */
[----:B------:R-:W-:Y:S01]  /*4ac0*/  IMAD.MOV.U32 R8, RZ, RZ, R0 ;  /* 0x000000ffff087224 */ /* 0x000fe200078e0000 */
[----:B------:R-:W-:Y:S02]  /*4ad0*/  SEL R17, R17, R3, P0 ;  /* 0x0000000311117207 */ /* 0x000fe40000000000 */
[CC--:B------:R-:W-:Y:S02]  /*4ae0*/  ISETP.GE.U32.AND P0, PT, R13.reuse, R10.reuse, PT ;  /* 0x0000000a0d00720c */ /* 0x0c0fe40003f06070 */
[----:B------:R-:W-:Y:S02]  /*4af0*/  IADD3 R3, P2, PT, R13, -R10, RZ ;  /* 0x8000000a0d037210 */ /* 0x000fe40007f5e0ff */
[----:B------:R-:W-:Y:S01]  /*4b00*/  ISETP.NE.AND.EX P1, PT, R9, RZ, PT, P1 ;  /* 0x000000ff0900720c */ /* 0x000fe20003f25310 */
[----:B------:R-:W-:Y:S01]  /*4b10*/  HFMA2 R9, -RZ, RZ, 0, 0 ;  /* 0x00000000ff097431 */ /* 0x000fe200000001ff */
[----:B------:R-:W-:-:S02]  /*4b20*/  ISETP.GE.U32.AND.EX P0, PT, R17, R11, PT, P0 ;  /* 0x0000000b1100720c */ /* 0x000fc40003f06100 */
[----:B------:R-:W-:Y:S02]  /*4b30*/  IADD3.X R10, PT, PT, R17, ~R11, RZ, P2, !PT ;  /* 0x8000000b110a7210 */ /* 0x000fe400017fe4ff */
[----:B------:R-:W-:Y:S02]  /*4b40*/  SEL R3, R3, R13, P0 ;  /* 0x0000000d03037207 */ /* 0x000fe40000000000 */
[----:B------:R-:W-:Y:S02]  /*4b50*/  SEL R10, R10, R17, P0 ;  /* 0x000000110a0a7207 */ /* 0x000fe40000000000 */
[----:B------:R-:W-:Y:S02]  /*4b60*/  SEL R3, R3, 0xffffffff, P1 ;  /* 0xffffffff03037807 */ /* 0x000fe40000800000 */
[----:B------:R-:W-:Y:S01]  /*4b70*/  SEL R10, R10, 0xffffffff, P1 ;  /* 0xffffffff0a0a7807 */ /* 0x000fe20000800000 */
[----:B------:R-:W-:Y:S06]  /*4b80*/  RET.REL.NODEC R8 `(contiguous_reduce3_i64) ;  /* 0xffffffb4081c7950 */ /* 0x000fec0003c3ffff */
.L_x_1897:
        /* <DEDUP_REMOVED lines=15> */
.L_x_3220:


//--------------------- .text.contiguous_reduce22_i64 --------------------------
	.section	.text.contiguous_reduce22_i64,"ax",@progbits
	.align	128
        .global         contiguous_reduce22_i64
        .type           contiguous_reduce22_i64,@function
        .size           contiguous_reduce22_i64,(.L_x_3293 - contiguous_reduce22_i64)
        .other          contiguous_reduce22_i64,@"STO_CUDA_ENTRY STV_DEFAULT"
contiguous_reduce22_i64:
.text.contiguous_reduce22_i64:
        /* <DEDUP_REMOVED lines=32> */
[----:B------:R-:W3:Y:S01]  /*0200*/  LDG.E.64 R6, desc[UR12][R10.64] ;  /* 0x0000000c0a067981 */ /* 0x000ee2000c1e1b00 */
[----:B--2---:R-:W-:Y:S02]  /*0210*/  IADD3 R17, P3, PT, RZ, -R4, RZ ;  /* 0x80000004ff117210 */ /* 0x004fe40007f7e0ff */
[----:B------:R-:W-:Y:S02]  /*0220*/  ISETP.LT.AND P2, PT, R5, RZ, PT ;  /* 0x000000ff0500720c */ /* 0x000fe40003f41270 */
[----:B---3--:R-:W-:Y:S01]  /*0230*/  IADD3 R13, P1, PT, RZ, -R6, RZ ;  /* 0x80000006ff0d7210 */ /* 0x008fe20007f3e0ff */
[----:B------:R-:W-:Y:S01]  /*0240*/  IMAD.X R19, RZ, RZ, ~R5, P3 ;  /* 0x000000ffff137224 */ /* 0x000fe200018e0e05 */
[----:B------:R-:W-:-:S02]  /*0250*/  ISETP.LT.AND P0, PT, R7, RZ, PT ;  /* 0x000000ff0700720c */ /* 0x000fc40003f01270 */
[----:B------:R-:W-:Y:S01]  /*0260*/  SEL R17, R17, R4, P2 ;  /* 0x0000000411117207 */ /* 0x000fe20001000000 */
[----:B------:R-:W-:Y:S01]  /*0270*/  IMAD.X R15, RZ, RZ, ~R7, P1 ;  /* 0x000000ffff0f7224 */ /* 0x000fe200008e0e07 */
[----:B------:R-:W-:Y:S02]  /*0280*/  SEL R4, R13, R6, P0 ;  /* 0x000000060d047207 */ /* 0x000fe40000000000 */
[----:B------:R-:W-:Y:S02]  /*0290*/  SEL R5, R19, R5, P2 ;  /* 0x0000000513057207 */ /* 0x000fe40001000000 */
[----:B------:R-:W-:Y:S02]  /*02a0*/  SEL R6, R15, R7, P0 ;  /* 0x000000070f067207 */ /* 0x000fe40000000000 */
[----:B------:R-:W-:-:S05]  /*02b0*/  IADD3 R4, P0, PT, R4, R17, RZ ;  /* 0x0000001104047210 */ /* 0x000fca0007f1e0ff */
[----:B------:R-:W-:-:S05]  /*02c0*/  IMAD.X R5, R6, 0x1, R5, P0 ;  /* 0x0000000106057824 */ /* 0x000fca00000e0605 */
[----:B------:R1:W-:Y:S01]  /*02d0*/  STS.64 [R2], R4 ;  /* 0x0000000402007388 */ /* 0x0003e20000000a00 */
[----:B------:R-:W-:Y:S05]  /*02e0*/  BRA `(.L_x_1900) ;  /* 0x0000000000307947 */ /* 0x000fea0003800000 */
.L_x_1899:
        /* <DEDUP_REMOVED lines=12> */
.L_x_1900:
[----:B------:R-:W-:Y:S05]  /*03b0*/  BSYNC.RECONVERGENT B0 ;  /* 0x0000000000007941 */ /* 0x000fea0003800200 */
.L_x_1898:
[----:B------:R-:W-:Y:S01]  /*03c0*/  BAR.SYNC.DEFER_BLOCKING 0x0 ;  /* 0x0000000000007b1d */ /* 0x000fe20000010000 */
[----:B------:R-:W-:-:S13]  /*03d0*/  ISETP.GE.U32.AND P0, PT, R3, 0x42, PT ;  /* 0x000000420300780c */ /* 0x000fda0003f06070 */
[----:B------:R-:W-:Y:S05]  /*03e0*/  @!P0 BRA `(.L_x_1901) ;  /* 0x0000000000648947 */ /* 0x000fea0003800000 */
.L_x_1904:
[----:B------:R-:W-:Y:S01]  /*03f0*/  SHF.R.U32.HI R17, RZ, 0x1, R3 ;  /* 0x00000001ff117819 */ /* 0x000fe20000011603 */
[----:B------:R-:W-:Y:S03]  /*0400*/  BSSY.RECONVERGENT B0, `(.L_x_1902) ;  /* 0x0000013000007945 */ /* 0x000fe60003800200 */
[----:B------:R-:W-:-:S13]  /*0410*/  ISETP.GE.U32.AND P0, PT, R0, R17, PT ;  /* 0x000000110000720c */ /* 0x000fda0003f06070 */
[----:B--2---:R-:W-:Y:S05]  /*0420*/  @P0 BRA `(.L_x_1903) ;  /* 0x0000000000400947 */ /* 0x004fea0003800000 */
[----:B0-----:R-:W-:Y:S01]  /*0430*/  IMAD R6, R17, 0x8, R2 ;  /* 0x0000000811067824 */ /* 0x001fe200078e0202 */
[----:B-1----:R-:W0:Y:S05]  /*0440*/  LDS.64 R4, [R2] ;  /* 0x0000000002047984 */ /* 0x002e2a0000000a00 */
[----:B------:R-:W1:Y:S01]  /*0450*/  LDS.64 R6, [R6] ;  /* 0x0000000006067984 */ /* 0x000e620000000a00 */
[----:B0-----:R-:W-:Y:S02]  /*0460*/  IADD3 R13, P3, PT, RZ, -R4, RZ ;  /* 0x80000004ff0d7210 */ /* 0x001fe40007f7e0ff */
[----:B------:R-:W-:Y:S02]  /*0470*/  ISETP.LT.AND P2, PT, R5, RZ, PT ;  /* 0x000000ff0500720c */ /* 0x000fe40003f41270 */
[----:B-1----:R-:W-:Y:S01]  /*0480*/  IADD3 R9, P1, PT, RZ, -R6, RZ ;  /* 0x80000006ff097210 */ /* 0x002fe20007f3e0ff */
        /* <DEDUP_REMOVED lines=9> */
[----:B------:R2:W-:Y:S03]  /*0520*/  STS.64 [R2], R4 ;  /* 0x0000000402007388 */ /* 0x0005e60000000a00 */
.L_x_1903:
[----:B------:R-:W-:Y:S05]  /*0530*/  BSYNC.RECONVERGENT B0 ;  /* 0x0000000000007941 */ /* 0x000fea0003800200 */
.L_x_1902:
[----:B------:R-:W-:Y:S01]  /*0540*/  BAR.SYNC.DEFER_BLOCKING 0x0 ;  /* 0x0000000000007b1d */ /* 0x000fe20000010000 */
[----:B------:R-:W-:Y:S01]  /*0550*/  ISETP.GT.U32.AND P0, PT, R3, 0x83, PT ;  /* 0x000000830300780c */ /* 0x000fe20003f04070 */
[----:B------:R-:W-:-:S12]  /*0560*/  IMAD.MOV.U32 R3, RZ, RZ, R17 ;  /* 0x000000ffff037224 */ /* 0x000fd800078e0011 */
[----:B------:R-:W-:Y:S05]  /*0570*/  @P0 BRA `(.L_x_1904) ;  /* 0xfffffffc009c0947 */ /* 0x000fea000383ffff */
.L_x_1901:
[----:B------:R-:W-:-:S13]  /*0580*/  ISETP.GT.U32.AND P0, PT, R0, 0x1f, PT ;  /* 0x0000001f0000780c */ /* 0x000fda0003f04070 */
[----:B------:R-:W-:Y:S05]  /*0590*/  @P0 EXIT ;  /* 0x000000000000094d */ /* 0x000fea0003800000 */
[----:B-12---:R-:W1:Y:S04]  /*05a0*/  LDS.64 R4, [R2] ;  /* 0x0000000002047984 */ /* 0x006e680000000a00 */
[----:B0-----:R-:W0:Y:S01]  /*05b0*/  LDS.64 R6, [R2+0x100] ;  /* 0x0001000002067984 */ /* 0x001e220000000a00 */
[----:B-1----:R-:W-:Y:S02]  /*05c0*/  ISETP.LT.AND P2, PT, R5, RZ, PT ;  /* 0x000000ff0500720c */ /* 0x002fe40003f41270 */
[----:B------:R-:W-:Y:S02]  /*05d0*/  IADD3 R11, P3, PT, RZ, -R4, RZ ;  /* 0x80000004ff0b7210 */ /* 0x000fe40007f7e0ff */
[----:B0-----:R-:W-:Y:S02]  /*05e0*/  IADD3 R3, P1, PT, RZ, -R6, RZ ;  /* 0x80000006ff037210 */ /* 0x001fe40007f3e0ff */
[----:B------:R-:W-:-:S02]  /*05f0*/  ISETP.LT.AND P0, PT, R7, RZ, PT ;  /* 0x000000ff0700720c */ /* 0x000fc40003f01270 */
[----:B------:R-:W-:Y:S01]  /*0600*/  SEL R11, R11, R4, P2 ;  /* 0x000000040b0b7207 */ /* 0x000fe20001000000 */
[----:B------:R-:W-:Y:S01]  /*0610*/  IMAD.X R9, RZ, RZ, ~R7, P1 ;  /* 0x000000ffff097224 */ /* 0x000fe200008e0e07 */
[----:B------:R-:W-:Y:S01]  /*0620*/  SEL R8, R3, R6, P0 ;  /* 0x0000000603087207 */ /* 0x000fe20000000000 */
[----:B------:R-:W-:-:S03]  /*0630*/  IMAD.X R4, RZ, RZ, ~R5, P3 ;  /* 0x000000ffff047224 */ /* 0x000fc600018e0e05 */
[----:B------:R-:W-:Y:S02]  /*0640*/  SEL R6, R9, R7, P0 ;  /* 0x0000000709067207 */ /* 0x000fe40000000000 */
[----:B------:R-:W-:Y:S02]  /*0650*/  SEL R5, R4, R5, P2 ;  /* 0x0000000504057207 */ /* 0x000fe40001000000 */
[----:B------:R-:W-:-:S05]  /*0660*/  IADD3 R8, P0, PT, R8, R11, RZ ;  /* 0x0000000b08087210 */ /* 0x000fca0007f1e0ff */
[----:B------:R-:W-:-:S05]  /*0670*/  IMAD.X R9, R6, 0x1, R5, P0 ;  /* 0x0000000106097824 */ /* 0x000fca00000e0605 */
[----:B------:R-:W-:Y:S04]  /*0680*/  STS.64 [R2], R8 ;  /* 0x0000000802007388 */ /* 0x000fe80000000a00 */
[----:B------:R-:W0:Y:S04]  /*0690*/  LDS.64 R4, [R2] ;  /* 0x0000000002047984 */ /* 0x000e280000000a00 */
[----:B------:R-:W1:Y:S01]  /*06a0*/  LDS.64 R6, [R2+0x80] ;  /* 0x0000800002067984 */ /* 0x000e620000000a00 */
[----:B0-----:R-:W-:Y:S02]  /*06b0*/  ISETP.LT.AND P2, PT, R5, RZ, PT ;  /* 0x000000ff0500720c */ /* 0x001fe40003f41270 */
[----:B------:R-:W-:-:S02]  /*06c0*/  IADD3 R11, P3, PT, RZ, -R4, RZ ;  /* 0x80000004ff0b7210 */ /* 0x000fc40007f7e0ff */
[----:B-1----:R-:W-:Y:S02]  /*06d0*/  IADD3 R3, P1, PT, RZ, -R6, RZ ;  /* 0x80000006ff037210 */ /* 0x002fe40007f3e0ff */
[----:B------:R-:W-:Y:S01]  /*06e0*/  ISETP.LT.AND P0, PT, R7, RZ, PT ;  /* 0x000000ff0700720c */ /* 0x000fe20003f01270 */
[----:B------:R-:W-:Y:S01]  /*06f0*/  IMAD.X R13, RZ, RZ, ~R5, P3 ;  /* 0x000000ffff0d7224 */ /* 0x000fe200018e0e05 */
[----:B------:R-:W-:Y:S01]  /*0700*/  SEL R4, R11, R4, P2 ;  /* 0x000000040b047207 */ /* 0x000fe20001000000 */
[----:B------:R-:W-:Y:S01]  /*0710*/  IMAD.X R11, RZ, RZ, ~R7, P1 ;  /* 0x000000ffff0b7224 */ /* 0x000fe200008e0e07 */
[----:B------:R-:W-:Y:S02]  /*0720*/  SEL R3, R3, R6, P0 ;  /* 0x0000000603037207 */ /* 0x000fe40000000000 */
[----:B------:R-:W-:Y:S02]  /*0730*/  SEL R5, R13, R5, P2 ;  /* 0x000000050d057207 */ /* 0x000fe40001000000 */
[----:B------:R-:W-:-:S02]  /*0740*/  SEL R6, R11, R7, P0 ;  /* 0x000000070b067207 */ /* 0x000fc40000000000 */
        /* <DEDUP_REMOVED lines=50> */
[----:B0-----:R-:W-:Y:S02]  /*0a70*/  IADD3 R13, P3, PT, RZ, -R4, RZ ;  /* 0x80000004ff0d7210 */ /* 0x001fe40007f7e0ff */
[----:B------:R-:W-:-:S02]  /*0a80*/  ISETP.LT.AND P2, PT, R5, RZ, PT ;  /* 0x000000ff0500720c */ /* 0x000fc40003f41270 */
[----:B-1----:R-:W-:Y:S01]  /*0a90*/  IADD3 R3, P1, PT, RZ, -R6, RZ ;  /* 0x80000006ff037210 */ /* 0x002fe20007f3e0ff */
[----:B------:R-:W-:Y:S01]  /*0aa0*/  IMAD.X R15, RZ, RZ, ~R5, P3 ;  /* 0x000000ffff0f7224 */ /* 0x000fe200018e0e05 */
[----:B------:R-:W-:Y:S02]  /*0ab0*/  ISETP.LT.AND P0, PT, R7, RZ, PT ;  /* 0x000000ff0700720c */ /* 0x000fe40003f01270 */
[----:B------:R-:W-:Y:S01]  /*0ac0*/  SEL R13, R13, R4, P2 ;  /* 0x000000040d0d7207 */ /* 0x000fe20001000000 */
[----:B------:R-:W-:Y:S01]  /*0ad0*/  IMAD.X R11, RZ, RZ, ~R7, P1 ;  /* 0x000000ffff0b7224 */ /* 0x000fe200008e0e07 */
[----:B------:R-:W-:Y:S02]  /*0ae0*/  SEL R4, R3, R6, P0 ;  /* 0x0000000603047207 */ /* 0x000fe40000000000 */
[----:B------:R-:W-:Y:S02]  /*0af0*/  SEL R5, R15, R5, P2 ;  /* 0x000000050f057207 */ /* 0x000fe40001000000 */
[----:B------:R-:W-:-:S02]  /*0b00*/  SEL R6, R11, R7, P0 ;  /* 0x000000070b067207 */ /* 0x000fc40000000000 */
[----:B------:R-:W-:Y:S02]  /*0b10*/  ISETP.NE.AND P0, PT, R0, RZ, PT ;  /* 0x000000ff0000720c */ /* 0x000fe40003f05270 */
[----:B------:R-:W-:-:S05]  /*0b20*/  IADD3 R4, P1, PT, R4, R13, RZ ;  /* 0x0000000d04047210 */ /* 0x000fca0007f3e0ff */
        /* <DEDUP_REMOVED lines=20> */
.L_x_1905:
        /* <DEDUP_REMOVED lines=9> */
.L_x_3293:


//--------------------- .text.contiguous_reduce2_i64 --------------------------
	.section	.text.contiguous_reduce2_i64,"ax",@progbits
	.align	128
        .global         contiguous_reduce2_i64
        .type           contiguous_reduce2_i64,@function
        .size           contiguous_reduce2_i64,(.L_x_3222 - contiguous_reduce2_i64)
        .other          contiguous_reduce2_i64,@"STO_CUDA_ENTRY STV_DEFAULT"
contiguous_reduce2_i64:
.text.contiguous_reduce2_i64:
[----:B------:R-:W-:Y:S01]  /*0000*/  LDC R1, c[0x0][0x37c] ;  /* 0x0000df00ff017b82 */ /* 0x000fe20000000800 */
[----:B------:R-:W0:Y:S07]  /*0010*/  S2R R0, SR_TID.X ;  /* 0x0000000000007919 */ /* 0x000e2e0000002100 */
[----:B------:R-:W1:Y:S01]  /*0020*/  S2UR UR5, SR_CgaCtaId ;  /* 0x00000000000579c3 */ /* 0x000e620000008800 */
[----:B------:R-:W2:Y:S01]  /*0030*/  LDCU.64 UR8, c[0x0][0x3a8] ;  /* 0x00007500ff0877ac */ /* 0x000ea20008000a00 */
[----:B------:R-:W-:Y:S01]  /*0040*/  BSSY.RECONVERGENT B0, `(.L_x_1906) ;  /* 0x0000675000007945 */ /* 0x000fe20003800200 */
[----:B------:R-:W-:Y:S01]  /*0050*/  UMOV UR4, 0x400 ;  /* 0x0000040000047882 */ /* 0x000fe20000000000 */
[----:B------:R-:W3:Y:S04]  /*0060*/  LDCU.64 UR12, c[0x0][0x358] ;  /* 0x00006b00ff0c77ac */ /* 0x000ee80008000a00 */
[----:B------:R-:W4:Y:S08]  /*0070*/  S2UR UR6, SR_CTAID.X ;  /* 0x00000000000679c3 */ /* 0x000f300000002500 */
[----:B------:R-:W4:Y:S01]  /*0080*/  LDC R2, c[0x0][0x360] ;  /* 0x0000d800ff027b82 */ /* 0x000f220000000800 */
[----:B-1----:R-:W-:-:S07]  /*0090*/  ULEA UR4, UR5, UR4, 0x18 ;  /* 0x0000000405047291 */ /* 0x002fce000f8ec0ff */
[----:B------:R-:W1:Y:S01]  /*00a0*/  LDC R11, c[0x0][0x3a0] ;  /* 0x0000e800ff0b7b82 */ /* 0x000e620000000800 */
[----:B0-----:R-:W-:-:S03]  /*00b0*/  LEA R3, R0, UR4, 0x3 ;  /* 0x0000000400037c11 */ /* 0x001fc6000f8e18ff */
[----:B------:R-:W0:Y:S02]  /*00c0*/  LDCU.64 UR4, c[0x0][0x388] ;  /* 0x00007100ff0477ac */ /* 0x000e240008000a00 */
[----:B------:R0:W-:Y:S01]  /*00d0*/  STS.64 [R3], RZ ;  /* 0x000000ff03007388 */ /* 0x0001e20000000a00 */
[----:B----4-:R-:W-:-:S04]  /*00e0*/  IMAD R7, R2, UR6, RZ ;  /* 0x0000000602077c24 */ /* 0x010fc8000f8e02ff */
[----:B------:R-:W-:-:S04]  /*00f0*/  IMAD R6, R7, 0x2, R0 ;  /* 0x0000000207067824 */ /* 0x000fc800078e0200 */
[----:B------:R-:W-:Y:S02]  /*0100*/  IMAD.IADD R20, R6, 0x1, R2 ;  /* 0x0000000106147824 */ /* 0x000fe400078e0202 */
[----:B-1----:R-:W-:-:S03]  /*0110*/  VIADD R10, R11, 0xffffffff ;  /* 0xffffffff0b0a7836 */ /* 0x002fc60000000000 */
[----:B--2---:R-:W-:Y:S01]  /*0120*/  ISETP.GE.U32.AND P0, PT, R20, UR8, PT ;  /* 0x0000000814007c0c */ /* 0x004fe2000bf06070 */
[----:B0-----:R-:W-:Y:S01]  /*0130*/  IMAD.U32 R9, RZ, RZ, UR5 ;  /* 0x00000005ff097e24 */ /* 0x001fe2000f8e00ff */
[----:B------:R-:W-:Y:S02]  /*0140*/  MOV R8, UR4 ;  /* 0x0000000400087c02 */ /* 0x000fe40008000f00 */
[----:B------:R-:W-:-:S13]  /*0150*/  ISETP.GE.U32.AND.EX P0, PT, RZ, UR9, PT, P0 ;  /* 0x00000009ff007c0c */ /* 0x000fda000bf06100 */
[----:B---3--:R-:W-:Y:S05]  /*0160*/  @P0 BRA `(.L_x_1907) ;  /* 0x0000002c00d00947 */ /* 0x008fea0003800000 */
        /* <DEDUP_REMOVED lines=18> */
[C---:B------:R-:W-:Y:S01]  /*0290*/  LOP3.LUT R10, R11.reuse, 0xfffffffc, RZ, 0xc0, !PT ;  /* 0xfffffffc0b0a7812 */ /* 0x040fe200078ec0ff */
[----:B------:R-:W-:Y:S01]  /*02a0*/  VIADD R8, R11, 0xfffffffe ;  /* 0xfffffffe0b087836 */ /* 0x000fe20000000000 */
[----:B------:R-:W-:Y:S02]  /*02b0*/  CS2R R22, SRZ ;  /* 0x0000000000167805 */ /* 0x000fe4000001ff00 */
[----:B------:R-:W-:-:S03]  /*02c0*/  IADD3 R10, PT, PT, -R10, RZ, RZ ;  /* 0x000000ff0a0a7210 */ /* 0x000fc60007ffe1ff */
[----:B------:R-:W1:Y:S04]  /*02d0*/  LDC.64 R16, c[0x0][0x398] ;  /* 0x0000e600ff107b82 */ /* 0x000e680000000a00 */
.L_x_1934:
[----:B------:R-:W-:-:S04]  /*02e0*/  VIADD R15, R8, 0x1 ;  /* 0x00000001080f7836 */ /* 0x000fc80000000000 */
        /* <DEDUP_REMOVED lines=15> */
[----:B0-----:R-:W-:Y:S02]  /*03e0*/  IMAD.MOV.U32 R12, RZ, RZ, RZ ;  /* 0x000000ffff0c7224 */ /* 0x001fe400078e00ff */
[----:B--2---:R-:W-:-:S04]  /*03f0*/  IMAD R11, R11, R13, RZ ;  /* 0x0000000d0b0b7224 */ /* 0x004fc800078e02ff */
        /* <DEDUP_REMOVED lines=14> */
.L_x_1911:
[----:B------:R-:W-:Y:S01]  /*04e0*/  IMAD.MOV.U32 R26, RZ, RZ, R6 ;  /* 0x000000ffff1a7224 */ /* 0x000fe200078e0006 */
[----:B------:R-:W-:Y:S01]  /*04f0*/  MOV R13, R7 ;  /* 0x00000007000d7202 */ /* 0x000fe20000000f00 */
[----:B------:R-:W-:Y:S01]  /*0500*/  IMAD.MOV.U32 R14, RZ, RZ, R34 ;  /* 0x000000ffff0e7224 */ /* 0x000fe200078e0022 */
[----:B------:R-:W-:Y:S02]  /*0510*/  MOV R11, R35 ;  /* 0x00000023000b7202 */ /* 0x000fe40000000f00 */
[----:B------:R-:W-:-:S07]  /*0520*/  MOV R12, 0x540 ;  /* 0x00000540000c7802 */ /* 0x000fce0000000f00 */
[----:B-1----:R-:W-:Y:S05]  /*0530*/  CALL.REL.NOINC `($__internal_44_$__cuda_sm20_div_s64) ;  /* 0x0000006800c47944 */ /* 0x002fea0003c00000 */
        /* <DEDUP_REMOVED lines=9> */
.L_x_1912:
[----:B------:R-:W-:Y:S05]  /*05d0*/  BSYNC.RECONVERGENT B1 ;  /* 0x0000000000017941 */ /* 0x000fea0003800200 */
.L_x_1910:
        /* <DEDUP_REMOVED lines=34> */
.L_x_1914:
[----:B------:R-:W-:Y:S01]  /*0800*/  MOV R26, R20 ;  /* 0x00000014001a7202 */ /* 0x000fe20000000f00 */
[----:B------:R-:W-:Y:S01]  /*0810*/  IMAD.MOV.U32 R13, RZ, RZ, R9 ;  /* 0x000000ffff0d7224 */ /* 0x000fe200078e0009 */
[----:B------:R-:W-:Y:S01]  /*0820*/  MOV R14, R34 ;  /* 0x00000022000e7202 */ /* 0x000fe20000000f00 */
[----:B------:R-:W-:Y:S01]  /*0830*/  IMAD.MOV.U32 R11, RZ, RZ, R35 ;  /* 0x000000ffff0b7224 */ /* 0x000fe200078e0023 */
[----:B------:R-:W-:-:S07]  /*0840*/  MOV R12, 0x860 ;  /* 0x00000860000c7802 */ /* 0x000fce0000000f00 */
[----:B------:R-:W-:Y:S05]  /*0850*/  CALL.REL.NOINC `($__internal_44_$__cuda_sm20_div_s64) ;  /* 0x0000006400fc7944 */ /* 0x000fea0003c00000 */
[----:B------:R-:W-:Y:S01]  /*0860*/  IADD3 R11, P0, PT, RZ, -R24, RZ ;  /* 0x80000018ff0b7210 */ /* 0x000fe20007f1e0ff */
[----:B------:R-:W-:-:S03]  /*0870*/  IMAD.MOV.U32 R21, RZ, RZ, R9 ;  /* 0x000000ffff157224 */ /* 0x000fc600078e0009 */
[----:B------:R-:W-:-:S05]  /*0880*/  IADD3.X R13, PT, PT, RZ, ~R25, RZ, P0, !PT ;  /* 0x80000019ff0d7210 */ /* 0x000fca00007fe4ff */
[----:B------:R-:W-:Y:S02]  /*0890*/  IMAD R4, R13, R34, RZ ;  /* 0x000000220d047224 */ /* 0x000fe400078e02ff */
[----:B------:R-:W-:-:S04]  /*08a0*/  IMAD.WIDE.U32 R12, R34, R11, R20 ;  /* 0x0000000b220c7225 */ /* 0x000fc800078e0014 */
[----:B------:R-:W-:Y:S01]  /*08b0*/  IMAD R9, R35, R11, R4 ;  /* 0x0000000b23097224 */ /* 0x000fe200078e0204 */
[----:B------:R-:W-:Y:S01]  /*08c0*/  MOV R35, R25 ;  /* 0x0000001900237202 */ /* 0x000fe20000000f00 */
[----:B------:R-:W-:-:S03]  /*08d0*/  IMAD.MOV.U32 R34, RZ, RZ, R24 ;  /* 0x000000ffff227224 */ /* 0x000fc600078e0018 */
[----:B------:R-:W-:-:S07]  /*08e0*/  IADD3 R9, PT, PT, R9, R13, RZ ;  /* 0x0000000d09097210 */ /* 0x000fce0007ffe0ff */
.L_x_1915:
[----:B------:R-:W-:Y:S05]  /*08f0*/  BSYNC.RECONVERGENT B1 ;  /* 0x0000000000017941 */ /* 0x000fea0003800200 */
.L_x_1913:
        /* <DEDUP_REMOVED lines=33> */
.L_x_1917:
[----:B------:R-:W-:Y:S01]  /*0b10*/  MOV R26, R36 ;  /* 0x00000024001a7202 */ /* 0x000fe20000000f00 */
[----:B------:R-:W-:Y:S01]  /*0b20*/  IMAD.MOV.U32 R13, RZ, RZ, R37 ;  /* 0x000000ffff0d7224 */ /* 0x000fe200078e0025 */
[----:B------:R-:W-:Y:S01]  /*0b30*/  MOV R14, R20 ;  /* 0x00000014000e7202 */ /* 0x000fe20000000f00 */
[----:B------:R-:W-:Y:S01]  /*0b40*/  IMAD.MOV.U32 R11, RZ, RZ, R21 ;  /* 0x000000ffff0b7224 */ /* 0x000fe200078e0015 */
[----:B------:R-:W-:-:S07]  /*0b50*/  MOV R12, 0xb70 ;  /* 0x00000b70000c7802 */ /* 0x000fce0000000f00 */
[----:B------:R-:W-:Y:S05]  /*0b60*/  CALL.REL.NOINC `($__internal_44_$__cuda_sm20_div_s64) ;  /* 0x0000006400387944 */ /* 0x000fea0003c00000 */
        /* <DEDUP_REMOVED lines=10> */
.L_x_1918:
[----:B------:R-:W-:Y:S05]  /*0c10*/  BSYNC.RECONVERGENT B1 ;  /* 0x0000000000017941 */ /* 0x000fea0003800200 */
.L_x_1916:
        /* <DEDUP_REMOVED lines=35> */
.L_x_1920:
[----:B------:R-:W-:Y:S01]  /*0e50*/  IMAD.MOV.U32 R26, RZ, RZ, R34 ;  /* 0x000000ffff1a7224 */ /* 0x000fe200078e0022 */
[----:B------:R-:W-:Y:S01]  /*0e60*/  MOV R13, R35 ;  /* 0x00000023000d7202 */ /* 0x000fe20000000f00 */
[----:B------:R-:W-:Y:S01]  /*0e70*/  IMAD.MOV.U32 R14, RZ, RZ, R20 ;  /* 0x000000ffff0e7224 */ /* 0x000fe200078e0014 */
[----:B------:R-:W-:Y:S02]  /*0e80*/  MOV R11, R21 ;  /* 0x00000015000b7202 */ /* 0x000fe40000000f00 */
[----:B------:R-:W-:-:S07]  /*0e90*/  MOV R12, 0xeb0 ;  /* 0x00000eb0000c7802 */ /* 0x000fce0000000f00 */
[----:B------:R-:W-:Y:S05]  /*0ea0*/  CALL.REL.NOINC `($__internal_44_$__cuda_sm20_div_s64) ;  /* 0x0000006000687944 */ /* 0x000fea0003c00000 */
        /* <DEDUP_REMOVED lines=11> */
.L_x_1921:
[----:B------:R-:W-:Y:S05]  /*0f60*/  BSYNC.RECONVERGENT B1 ;  /* 0x0000000000017941 */ /* 0x000fea0003800200 */
.L_x_1919:
        /* <DEDUP_REMOVED lines=36> */
.L_x_1923:
        /* <DEDUP_REMOVED lines=16> */
.L_x_1924:
[----:B------:R-:W-:Y:S05]  /*12b0*/  BSYNC.RECONVERGENT B1 ;  /* 0x0000000000017941 */ /* 0x000fea0003800200 */
.L_x_1922:
        /* <DEDUP_REMOVED lines=35> */
.L_x_1926:
        /* <DEDUP_REMOVED lines=17> */
.L_x_1927:
[----:B------:R-:W-:Y:S05]  /*1600*/  BSYNC.RECONVERGENT B1 ;  /* 0x0000000000017941 */ /* 0x000fea0003800200 */
.L_x_1925:
        /* <DEDUP_REMOVED lines=35> */
.L_x_1929:
        /* <DEDUP_REMOVED lines=16> */
.L_x_1930:
[----:B------:R-:W-:Y:S05]  /*1940*/  BSYNC.RECONVERGENT B1 ;  /* 0x0000000000017941 */ /* 0x000fea0003800200 */
.L_x_1928:
        /* <DEDUP_REMOVED lines=35> */
.L_x_1932:
[----:B------:R-:W-:Y:S01]  /*1b80*/  MOV R26, R34 ;  /* 0x00000022001a7202 */ /* 0x000fe20000000f00 */
[----:B------:R-:W-:Y:S01]  /*1b90*/  IMAD.MOV.U32 R13, RZ, RZ, R35 ;  /* 0x000000ffff0d7224 */ /* 0x000fe200078e0023 */
[----:B------:R-:W-:Y:S01]  /*1ba0*/  MOV R14, R20 ;  /* 0x00000014000e7202 */ /* 0x000fe20000000f00 */
[----:B------:R-:W-:Y:S01]  /*1bb0*/  IMAD.MOV.U32 R11, RZ, RZ, R21 ;  /* 0x000000ffff0b7224 */ /* 0x000fe200078e0015 */
[----:B------:R-:W-:-:S07]  /*1bc0*/  MOV R12, 0x1be0 ;  /* 0x00001be0000c7802 */ /* 0x000fce0000000f00 */
[----:B------:R-:W-:Y:S05]  /*1bd0*/  CALL.REL.NOINC `($__internal_44_$__cuda_sm20_div_s64) ;  /* 0x00000054001c7944 */ /* 0x000fea0003c00000 */
        /* <DEDUP_REMOVED lines=10> */
.L_x_1933:
[----:B------:R-:W-:Y:S05]  /*1c80*/  BSYNC.RECONVERGENT B1 ;  /* 0x0000000000017941 */ /* 0x000fea0003800200 */
.L_x_1931:
        /* <DEDUP_REMOVED lines=8> */
.L_x_1909:
        /* <DEDUP_REMOVED lines=36> */
.L_x_1937:
[----:B------:R-:W-:Y:S01]  /*1f50*/  IMAD.MOV.U32 R26, RZ, RZ, R6 ;  /* 0x000000ffff1a7224 */ /* 0x000fe200078e0006 */
[----:B------:R-:W-:Y:S01]  /*1f60*/  MOV R13, R7 ;  /* 0x00000007000d7202 */ /* 0x000fe20000000f00 */
[----:B------:R-:W-:Y:S01]  /*1f70*/  IMAD.MOV.U32 R14, RZ, RZ, R16 ;  /* 0x000000ffff0e7224 */ /* 0x000fe200078e0010 */
[----:B------:R-:W-:Y:S02]  /*1f80*/  MOV R11, R17 ;  /* 0x00000011000b7202 */ /* 0x000fe40000000f00 */
[----:B------:R-:W-:-:S07]  /*1f90*/  MOV R12, 0x1fb0 ;  /* 0x00001fb0000c7802 */ /* 0x000fce0000000f00 */
[----:B------:R-:W-:Y:S05]  /*1fa0*/  CALL.REL.NOINC `($__internal_44_$__cuda_sm20_div_s64) ;  /* 0x0000005000287944 */ /* 0x000fea0003c00000 */
[----:B------:R-:W-:-:S05]  /*1fb0*/  IADD3 R13, P0, PT, RZ, -R24, RZ ;  /* 0x80000018ff0d7210 */ /* 0x000fca0007f1e0ff */
[----:B------:R-:W-:Y:S02]  /*1fc0*/  IMAD.X R11, RZ, RZ, ~R25, P0 ;  /* 0x000000ffff0b7224 */ /* 0x000fe400000e0e19 */
[----:B------:R-:W-:-:S04]  /*1fd0*/  IMAD.WIDE.U32 R6, R16, R13, R6 ;  /* 0x0000000d10067225 */ /* 0x000fc800078e0006 */
[----:B------:R-:W-:Y:S01]  /*1fe0*/  IMAD R11, R11, R16, RZ ;  /* 0x000000100b0b7224 */ /* 0x000fe200078e02ff */
[----:B------:R-:W-:Y:S02]  /*1ff0*/  MOV R35, R6 ;  /* 0x0000000600237202 */ /* 0x000fe40000000f00 */
[----:B------:R-:W-:Y:S01]  /*2000*/  MOV R6, R24 ;  /* 0x0000001800067202 */ /* 0x000fe20000000f00 */
[----:B------:R-:W-:-:S04]  /*2010*/  IMAD R11, R17, R13, R11 ;  /* 0x0000000d110b7224 */ /* 0x000fc800078e020b */
[----:B------:R-:W-:Y:S02]  /*2020*/  IMAD.IADD R13, R7, 0x1, R11 ;  /* 0x00000001070d7824 */ /* 0x000fe400078e020b */
[----:B------:R-:W-:-:S07]  /*2030*/  IMAD.MOV.U32 R7, RZ, RZ, R25 ;  /* 0x000000ffff077224 */ /* 0x000fce00078e0019 */
.L_x_1938:
[----:B------:R-:W-:Y:S05]  /*2040*/  BSYNC.RECONVERGENT B1 ;  /* 0x0000000000017941 */ /* 0x000fea0003800200 */
.L_x_1936:
        /* <DEDUP_REMOVED lines=34> */
.L_x_1940:
[----:B------:R-:W-:Y:S01]  /*2270*/  IMAD.MOV.U32 R26, RZ, RZ, R20 ;  /* 0x000000ffff1a7224 */ /* 0x000fe200078e0014 */
[----:B------:R-:W-:Y:S01]  /*2280*/  MOV R13, R9 ;  /* 0x00000009000d7202 */ /* 0x000fe20000000f00 */
[----:B------:R-:W-:Y:S01]  /*2290*/  IMAD.MOV.U32 R14, RZ, RZ, R16 ;  /* 0x000000ffff0e7224 */ /* 0x000fe200078e0010 */
[----:B------:R-:W-:Y:S02]  /*22a0*/  MOV R11, R17 ;  /* 0x00000011000b7202 */ /* 0x000fe40000000f00 */
[----:B------:R-:W-:-:S07]  /*22b0*/  MOV R12, 0x22d0 ;  /* 0x000022d0000c7802 */ /* 0x000fce0000000f00 */
[----:B------:R-:W-:Y:S05]  /*22c0*/  CALL.REL.NOINC `($__internal_44_$__cuda_sm20_div_s64) ;  /* 0x0000004c00607944 */ /* 0x000fea0003c00000 */
[----:B------:R-:W-:Y:S01]  /*22d0*/  IADD3 R11, P0, PT, RZ, -R24, RZ ;  /* 0x80000018ff0b7210 */ /* 0x000fe20007f1e0ff */
[--C-:B------:R-:W-:Y:S01]  /*22e0*/  IMAD.MOV.U32 R19, RZ, RZ, R25.reuse ;  /* 0x000000ffff137224 */ /* 0x100fe200078e0019 */
[----:B------:R-:W-:Y:S02]  /*22f0*/  MOV R4, R20 ;  /* 0x0000001400047202 */ /* 0x000fe40000000f00 */
[----:B------:R-:W-:Y:S01]  /*2300*/  MOV R18, R24 ;  /* 0x0000001800127202 */ /* 0x000fe20000000f00 */
[----:B------:R-:W-:-:S04]  /*2310*/  IMAD.X R5, RZ, RZ, ~R25, P0 ;  /* 0x000000ffff057224 */ /* 0x000fc800000e0e19 */
[----:B------:R-:W-:Y:S02]  /*2320*/  IMAD R10, R5, R16, RZ ;  /* 0x00000010050a7224 */ /* 0x000fe400078e02ff */
[----:B------:R-:W-:Y:S02]  /*2330*/  IMAD.MOV.U32 R5, RZ, RZ, R9 ;  /* 0x000000ffff057224 */ /* 0x000fe400078e0009 */
[----:B------:R-:W-:-:S04]  /*2340*/  IMAD.WIDE.U32 R4, R16, R11, R4 ;  /* 0x0000000b10047225 */ /* 0x000fc800078e0004 */
[----:B------:R-:W-:Y:S01]  /*2350*/  IMAD R11, R17, R11, R10 ;  /* 0x0000000b110b7224 */ /* 0x000fe200078e020a */
[----:B------:R-:W-:-:S03]  /*2360*/  MOV R9, R4 ;  /* 0x0000000400097202 */ /* 0x000fc60000000f00 */
[----:B------:R-:W-:-:S07]  /*2370*/  IMAD.IADD R11, R11, 0x1, R5 ;  /* 0x000000010b0b7824 */ /* 0x000fce00078e0205 */
.L_x_1941:
[----:B------:R-:W-:Y:S05]  /*2380*/  BSYNC.RECONVERGENT B1 ;  /* 0x0000000000017941 */ /* 0x000fea0003800200 */
.L_x_1939:
        /* <DEDUP_REMOVED lines=36> */
.L_x_1943:
        /* <DEDUP_REMOVED lines=16> */
.L_x_1944:
[----:B------:R-:W-:Y:S05]  /*26d0*/  BSYNC.RECONVERGENT B1 ;  /* 0x0000000000017941 */ /* 0x000fea0003800200 */
.L_x_1942:
        /* <DEDUP_REMOVED lines=35> */
.L_x_1946:
[----:B------:R-:W-:Y:S01]  /*2910*/  IMAD.MOV.U32 R26, RZ, RZ, R18 ;  /* 0x000000ffff1a7224 */ /* 0x000fe200078e0012 */
[----:B------:R-:W-:Y:S01]  /*2920*/  MOV R13, R19 ;  /* 0x00000013000d7202 */ /* 0x000fe20000000f00 */
[----:B------:R-:W-:Y:S01]  /*2930*/  IMAD.MOV.U32 R14, RZ, RZ, R16 ;  /* 0x000000ffff0e7224 */ /* 0x000fe200078e0010 */
[----:B------:R-:W-:Y:S02]  /*2940*/  MOV R11, R17 ;  /* 0x00000011000b7202 */ /* 0x000fe40000000f00 */
[----:B------:R-:W-:-:S07]  /*2950*/  MOV R12, 0x2970 ;  /* 0x00002970000c7802 */ /* 0x000fce0000000f00 */
[----:B------:R-:W-:Y:S05]  /*2960*/  CALL.REL.NOINC `($__internal_44_$__cuda_sm20_div_s64) ;  /* 0x0000004400b87944 */ /* 0x000fea0003c00000 */
        /* <DEDUP_REMOVED lines=10> */
.L_x_1947:
[----:B------:R-:W-:Y:S05]  /*2a10*/  BSYNC.RECONVERGENT B1 ;  /* 0x0000000000017941 */ /* 0x000fea0003800200 */
.L_x_1945:
[----:B------:R-:W-:Y:S01]  /*2a20*/  IMAD R11, R11, R38, RZ ;  /* 0x000000260b0b7224 */ /* 0x000fe200078e02ff */
[----:B------:R-:W-:Y:S01]  /*2a30*/  IADD3 R8, PT, PT, R8, -0x2, RZ ;  /* 0xfffffffe08087810 */ /* 0x000fe20007ffe0ff */
[----:B------:R-:W-:Y:S02]  /*2a40*/  IMAD.MOV.U32 R36, RZ, RZ, R22 ;  /* 0x000000ffff247224 */ /* 0x000fe400078e0016 */
[-C--:B------:R-:W-:Y:S02]  /*2a50*/  IMAD R11, R39, R10.reuse, R11 ;  /* 0x0000000a270b7224 */ /* 0x080fe400078e020b */
[----:B------:R-:W-:-:S04]  /*2a60*/  IMAD.WIDE.U32 R22, R38, R10, R36 ;  /* 0x0000000a26167225 */ /* 0x000fc800078e0024 */
[----:B------:R-:W-:-:S07]  /*2a70*/  IMAD.IADD R23, R23, 0x1, R11 ;  /* 0x0000000117177824 */ /* 0x000fce00078e020b */
.L_x_1935:
        /* <DEDUP_REMOVED lines=30> */
.L_x_1949:
[----:B------:R-:W-:Y:S01]  /*2c60*/  IMAD.MOV.U32 R18, RZ, RZ, R6 ;  /* 0x000000ffff127224 */ /* 0x000fe200078e0006 */
[----:B------:R-:W-:Y:S01]  /*2c70*/  MOV R19, R7 ;  /* 0x0000000700137202 */ /* 0x000fe20000000f00 */
[----:B------:R-:W-:Y:S01]  /*2c80*/  IMAD.MOV.U32 R24, RZ, RZ, R10 ;  /* 0x000000ffff187224 */ /* 0x000fe200078e000a */
[----:B------:R-:W-:Y:S02]  /*2c90*/  MOV R21, R11 ;  /* 0x0000000b00157202 */ /* 0x000fe40000000f00 */
[----:B------:R-:W-:-:S07]  /*2ca0*/  MOV R26, 0x2cc0 ;  /* 0x00002cc0001a7802 */ /* 0x000fce0000000f00 */
[----:B------:R-:W-:Y:S05]  /*2cb0*/  CALL.REL.NOINC `($__internal_45_$__cuda_sm20_rem_s64) ;  /* 0x0000004800307944 */ /* 0x000fea0003c00000 */
.L_x_1950:
[----:B------:R-:W-:Y:S05]  /*2cc0*/  BSYNC.RECONVERGENT B1 ;  /* 0x0000000000017941 */ /* 0x000fea0003800200 */
.L_x_1948:
        /* <DEDUP_REMOVED lines=20> */
[----:B------:R-:W-:-:S04]  /*2e10*/  IMAD.HI.U32 R6, R11, R20, RZ ;  /* 0x000000140b067227 */ /* 0x000fc800078e00ff */
[----:B------:R-:W-:-:S04]  /*2e20*/  IMAD.MOV R7, RZ, RZ, -R6 ;  /* 0x000000ffff077224 */ /* 0x000fc800078e0a06 */
[----:B------:R-:W-:Y:S01]  /*2e30*/  IMAD R6, R10, R7, R20 ;  /* 0x000000070a067224 */ /* 0x000fe200078e0214 */
[----:B------:R-:W-:-:S04]  /*2e40*/  MOV R7, RZ ;  /* 0x000000ff00077202 */ /* 0x000fc80000000f00 */
[----:B------:R-:W-:-:S13]  /*2e50*/  ISETP.GE.U32.AND P0, PT, R6, R10, PT ;  /* 0x0000000a0600720c */ /* 0x000fda0003f06070 */
[----:B------:R-:W-:-:S04]  /*2e60*/  @P0 IADD3 R6, PT, PT, -R10, R6, RZ ;  /* 0x000000060a060210 */ /* 0x000fc80007ffe1ff */
[----:B------:R-:W-:-:S13]  /*2e70*/  ISETP.GE.U32.AND P0, PT, R6, R10, PT ;  /* 0x0000000a0600720c */ /* 0x000fda0003f06070 */
[----:B------:R-:W-:Y:S01]  /*2e80*/  @P0 IMAD.IADD R6, R6, 0x1, -R10 ;  /* 0x0000000106060824 */ /* 0x000fe200078e0a0a */
[----:B------:R-:W-:Y:S01]  /*2e90*/  @!P1 LOP3.LUT R6, RZ, R10, RZ, 0x33, !PT ;  /* 0x0000000aff069212 */ /* 0x000fe200078e33ff */
[----:B------:R-:W-:Y:S06]  /*2ea0*/  BRA `(.L_x_1953) ;  /* 0x0000000000187947 */ /* 0x000fec0003800000 */
.L_x_1952:
[----:B------:R-:W-:Y:S01]  /*2eb0*/  IMAD.MOV.U32 R24, RZ, RZ, R10 ;  /* 0x000000ffff187224 */ /* 0x000fe200078e000a */
[----:B------:R-:W-:Y:S01]  /*2ec0*/  MOV R21, R11 ;  /* 0x0000000b00157202 */ /* 0x000fe20000000f00 */
[----:B------:R-:W-:Y:S01]  /*2ed0*/  IMAD.MOV.U32 R18, RZ, RZ, R20 ;  /* 0x000000ffff127224 */ /* 0x000fe200078e0014 */
[----:B------:R-:W-:Y:S02]  /*2ee0*/  MOV R19, R9 ;  /* 0x0000000900137202 */ /* 0x000fe40000000f00 */
[----:B------:R-:W-:-:S07]  /*2ef0*/  MOV R26, 0x2f10 ;  /* 0x00002f10001a7802 */ /* 0x000fce0000000f00 */
[----:B------:R-:W-:Y:S05]  /*2f00*/  CALL.REL.NOINC `($__internal_45_$__cuda_sm20_rem_s64) ;  /* 0x00000044009c7944 */ /* 0x000fea0003c00000 */
.L_x_1953:
[----:B------:R-:W-:Y:S05]  /*2f10*/  BSYNC.RECONVERGENT B1 ;  /* 0x0000000000017941 */ /* 0x000fea0003800200 */
.L_x_1951:
[----:B------:R-:W-:Y:S02]  /*2f20*/  IMAD R7, R7, R16, RZ ;  /* 0x0000001007077224 */ /* 0x000fe400078e02ff */
[----:B------:R-:W-:-:S04]  /*2f30*/  IMAD.WIDE.U32 R22, R16, R6, R22 ;  /* 0x0000000610167225 */ /* 0x000fc800078e0016 */
[----:B------:R-:W-:-:S04]  /*2f40*/  IMAD R7, R17, R6, R7 ;  /* 0x0000000611077224 */ /* 0x000fc800078e0207 */
[----:B------:R-:W-:-:S07]  /*2f50*/  IMAD.IADD R23, R23, 0x1, R7 ;  /* 0x0000000117177824 */ /* 0x000fce00078e0207 */
.L_x_1908:
[----:B------:R-:W0:Y:S02]  /*2f60*/  LDCU.64 UR4, c[0x0][0x388] ;  /* 0x00007100ff0477ac */ /* 0x000e240008000a00 */
[----:B0-----:R-:W-:Y:S02]  /*2f70*/  LEA R6, P1, R22, UR4, 0x3 ;  /* 0x0000000416067c11 */ /* 0x001fe4000f8218ff */
[----:B------:R-:W-:Y:S02]  /*2f80*/  LEA R8, P0, R4, UR4, 0x3 ;  /* 0x0000000404087c11 */ /* 0x000fe4000f8018ff */
[----:B------:R-:W-:Y:S02]  /*2f90*/  LEA.HI.X R7, R22, UR5, R23, 0x3, P1 ;  /* 0x0000000516077c11 */ /* 0x000fe400088f1c17 */
[----:B------:R-:W-:-:S04]  /*2fa0*/  LEA.HI.X R9, R4, UR5, R5, 0x3, P0 ;  /* 0x0000000504097c11 */ /* 0x000fc800080f1c05 */
[----:B------:R-:W2:Y:S04]  /*2fb0*/  LDG.E.64 R6, desc[UR12][R6.64] ;  /* 0x0000000c06067981 */ /* 0x000ea8000c1e1b00 */
[----:B------:R-:W3:Y:S01]  /*2fc0*/  LDG.E.64 R4, desc[UR12][R8.64] ;  /* 0x0000000c08047981 */ /* 0x000ee2000c1e1b00 */
[----:B--2---:R-:W-:Y:S02]  /*2fd0*/  IADD3 R11, P1, PT, RZ, -R6, RZ ;  /* 0x80000006ff0b7210 */ /* 0x004fe40007f3e0ff */
[----:B------:R-:W-:Y:S02]  /*2fe0*/  ISETP.LT.AND P0, PT, R7, RZ, PT ;  /* 0x000000ff0700720c */ /* 0x000fe40003f01270 */
[----:B---3--:R-:W-:Y:S02]  /*2ff0*/  IADD3 R15, P3, PT, RZ, -R4, RZ ;  /* 0x80000004ff0f7210 */ /* 0x008fe40007f7e0ff */
[----:B------:R-:W-:Y:S01]  /*3000*/  ISETP.LT.AND P2, PT, R5, RZ, PT ;  /* 0x000000ff0500720c */ /* 0x000fe20003f41270 */
[----:B------:R-:W-:Y:S01]  /*3010*/  IMAD.X R13, RZ, RZ, ~R7, P1 ;  /* 0x000000ffff0d7224 */ /* 0x000fe200008e0e07 */
[----:B------:R-:W-:-:S02]  /*3020*/  IADD3.X R17, PT, PT, RZ, ~R5, RZ, P3, !PT ;  /* 0x80000005ff117210 */ /* 0x000fc40001ffe4ff */
[----:B------:R-:W-:Y:S02]  /*3030*/  SEL R15, R15, R4, P2 ;  /* 0x000000040f0f7207 */ /* 0x000fe40001000000 */
[----:B------:R-:W-:Y:S02]  /*3040*/  SEL R4, R11, R6, P0 ;  /* 0x000000060b047207 */ /* 0x000fe40000000000 */
[----:B------:R-:W-:Y:S02]  /*3050*/  SEL R10, R17, R5, P2 ;  /* 0x00000005110a7207 */ /* 0x000fe40001000000 */
[----:B------:R-:W-:Y:S02]  /*3060*/  SEL R5, R13, R7, P0 ;  /* 0x000000070d057207 */ /* 0x000fe40000000000 */
[----:B------:R-:W-:-:S04]  /*3070*/  IADD3 R4, P0, PT, R4, R15, RZ ;  /* 0x0000000f04047210 */ /* 0x000fc80007f1e0ff */
[----:B------:R-:W-:-:S05]  /*3080*/  IADD3.X R5, PT, PT, R5, R10, RZ, P0, !PT ;  /* 0x0000000a05057210 */ /* 0x000fca00007fe4ff */
[----:B------:R0:W-:Y:S01]  /*3090*/  STS.64 [R3], R4 ;  /* 0x0000000403007388 */ /* 0x0001e20000000a00 */
[----:B------:R-:W-:Y:S05]  /*30a0*/  BRA `(.L_x_1954) ;  /* 0x0000003400b87947 */ /* 0x000fea0003800000 */
.L_x_1907:
        /* <DEDUP_REMOVED lines=18> */
.L_x_1981:
        /* <DEDUP_REMOVED lines=30> */
.L_x_1958:
[----:B------:R-:W-:Y:S01]  /*33b0*/  MOV R26, R18 ;  /* 0x00000012001a7202 */ /* 0x000fe20000000f00 */
[----:B------:R-:W-:Y:S01]  /*33c0*/  IMAD.MOV.U32 R13, RZ, RZ, R19 ;  /* 0x000000ffff0d7224 */ /* 0x000fe200078e0013 */
[----:B------:R-:W-:Y:S01]  /*33d0*/  MOV R14, R20 ;  /* 0x00000014000e7202 */ /* 0x000fe20000000f00 */
[----:B------:R-:W-:Y:S01]  /*33e0*/  IMAD.MOV.U32 R11, RZ, RZ, R21 ;  /* 0x000000ffff0b7224 */ /* 0x000fe200078e0015 */
[----:B------:R-:W-:-:S07]  /*33f0*/  MOV R12, 0x3410 ;  /* 0x00003410000c7802 */ /* 0x000fce0000000f00 */
[----:B-1----:R-:W-:Y:S05]  /*3400*/  CALL.REL.NOINC `($__internal_44_$__cuda_sm20_div_s64) ;  /* 0x0000003c00107944 */ /* 0x002fea0003c00000 */
        /* <DEDUP_REMOVED lines=9> */
.L_x_1959:
[----:B------:R-:W-:Y:S05]  /*34a0*/  BSYNC.RECONVERGENT B1 ;  /* 0x0000000000017941 */ /* 0x000fea0003800200 */
.L_x_1957:
        /* <DEDUP_REMOVED lines=39> */
.L_x_1961:
        /* <DEDUP_REMOVED lines=17> */
.L_x_1962:
[----:B------:R-:W-:Y:S05]  /*3830*/  BSYNC.RECONVERGENT B1 ;  /* 0x0000000000017941 */ /* 0x000fea0003800200 */
.L_x_1960:
        /* <DEDUP_REMOVED lines=37> */
.L_x_1964:
        /* <DEDUP_REMOVED lines=17> */
.L_x_1965:
[----:B------:R-:W-:Y:S05]  /*3ba0*/  BSYNC.RECONVERGENT B1 ;  /* 0x0000000000017941 */ /* 0x000fea0003800200 */
.L_x_1963:
        /* <DEDUP_REMOVED lines=38> */
.L_x_1967:
[----:B------:R-:W-:Y:S01]  /*3e10*/  IMAD.MOV.U32 R26, RZ, RZ, R20 ;  /* 0x000000ffff1a7224 */ /* 0x000fe200078e0014 */
[----:B------:R-:W-:Y:S01]  /*3e20*/  MOV R13, R21 ;  /* 0x00000015000d7202 */ /* 0x000fe20000000f00 */
[----:B------:R-:W-:Y:S01]  /*3e30*/  IMAD.MOV.U32 R14, RZ, RZ, R36 ;  /* 0x000000ffff0e7224 */ /* 0x000fe200078e0024 */
[----:B------:R-:W-:Y:S02]  /*3e40*/  MOV R11, R37 ;  /* 0x00000025000b7202 */ /* 0x000fe40000000f00 */
[----:B------:R-:W-:-:S07]  /*3e50*/  MOV R12, 0x3e70 ;  /* 0x00003e70000c7802 */ /* 0x000fce0000000f00 */
[----:B-1----:R-:W-:Y:S05]  /*3e60*/  CALL.REL.NOINC `($__internal_44_$__cuda_sm20_div_s64) ;  /* 0x0000003000787944 */ /* 0x002fea0003c00000 */
        /* <DEDUP_REMOVED lines=11> */
.L_x_1968:
[----:B------:R-:W-:Y:S05]  /*3f20*/  BSYNC.RECONVERGENT B1 ;  /* 0x0000000000017941 */ /* 0x000fea0003800200 */
.L_x_1966:
        /* <DEDUP_REMOVED lines=38> */
.L_x_1970:
        /* <DEDUP_REMOVED lines=17> */
.L_x_1971:
[----:B------:R-:W-:Y:S05]  /*42a0*/  BSYNC.RECONVERGENT B1 ;  /* 0x0000000000017941 */ /* 0x000fea0003800200 */
.L_x_1969:
        /* <DEDUP_REMOVED lines=40> */
.L_x_1973:
        /* <DEDUP_REMOVED lines=17> */
.L_x_1974:
[----:B------:R-:W-:Y:S05]  /*4640*/  BSYNC.RECONVERGENT B1 ;  /* 0x0000000000017941 */ /* 0x000fea0003800200 */
.L_x_1972:
        /* <DEDUP_REMOVED lines=40> */
.L_x_1976:
        /* <DEDUP_REMOVED lines=17> */
.L_x_1977:
[----:B------:R-:W-:Y:S05]  /*49e0*/  BSYNC.RECONVERGENT B1 ;  /* 0x0000000000017941 */ /* 0x000fea0003800200 */
.L_x_1975:
        /* <DEDUP_REMOVED lines=38> */
.L_x_1979:
        /* <DEDUP_REMOVED lines=17> */
.L_x_1980:
[----:B------:R-:W-:Y:S05]  /*4d60*/  BSYNC.RECONVERGENT B1 ;  /* 0x0000000000017941 */ /* 0x000fea0003800200 */
.L_x_1978:
        /* <DEDUP_REMOVED lines=15> */
.L_x_1956:
        /* <DEDUP_REMOVED lines=37> */
.L_x_1984:
        /* <DEDUP_REMOVED lines=15> */
.L_x_1985:
[----:B------:R-:W-:Y:S05]  /*51a0*/  BSYNC.RECONVERGENT B1 ;  /* 0x0000000000017941 */ /* 0x000fea0003800200 */
.L_x_1983:
        /* <DEDUP_REMOVED lines=39> */
.L_x_1987:
        /* <DEDUP_REMOVED lines=17> */
.L_x_1988:
[----:B------:R-:W-:Y:S05]  /*5530*/  BSYNC.RECONVERGENT B1 ;  /* 0x0000000000017941 */ /* 0x000fea0003800200 */
.L_x_1986:
        /* <DEDUP_REMOVED lines=40> */
.L_x_1990:
        /* <DEDUP_REMOVED lines=17> */
.L_x_1991:
[----:B------:R-:W-:Y:S05]  /*58d0*/  BSYNC.RECONVERGENT B1 ;  /* 0x0000000000017941 */ /* 0x000fea0003800200 */
.L_x_1989:
        /* <DEDUP_REMOVED lines=40> */
.L_x_1993:
        /* <DEDUP_REMOVED lines=17> */
.L_x_1994:
[----:B------:R-:W-:Y:S05]  /*5c70*/  BSYNC.RECONVERGENT B1 ;  /* 0x0000000000017941 */ /* 0x000fea0003800200 */
.L_x_1992:
        /* <DEDUP_REMOVED lines=11> */
.L_x_1982:
        /* <DEDUP_REMOVED lines=35> */
.L_x_1997:
[----:B------:R-:W-:Y:S01]  /*5f60*/  MOV R26, R18 ;  /* 0x00000012001a7202 */ /* 0x000fe20000000f00 */
[----:B------:R-:W-:Y:S01]  /*5f70*/  IMAD.MOV.U32 R13, RZ, RZ, R19 ;  /* 0x000000ffff0d7224 */ /* 0x000fe200078e0013 */
[----:B------:R-:W-:Y:S01]  /*5f80*/  MOV R14, R4 ;  /* 0x00000004000e7202 */ /* 0x000fe20000000f00 */
[----:B------:R-:W-:Y:S01]  /*5f90*/  IMAD.MOV.U32 R11, RZ, RZ, R5 ;  /* 0x000000ffff0b7224 */ /* 0x000fe200078e0005 */
[----:B------:R-:W-:-:S07]  /*5fa0*/  MOV R12, 0x5fc0 ;  /* 0x00005fc0000c7802 */ /* 0x000fce0000000f00 */
[----:B------:R-:W-:Y:S05]  /*5fb0*/  CALL.REL.NOINC `($__internal_44_$__cuda_sm20_div_s64) ;  /* 0x0000001000247944 */ /* 0x000fea0003c00000 */
[----:B------:R-:W-:-:S04]  /*5fc0*/  IADD3 R13, P0, PT, RZ, -R24, RZ ;  /* 0x80000018ff0d7210 */ /* 0x000fc80007f1e0ff */
[----:B------:R-:W-:Y:S01]  /*5fd0*/  IADD3.X R11, PT, PT, RZ, ~R25, RZ, P0, !PT ;  /* 0x80000019ff0b7210 */ /* 0x000fe200007fe4ff */
[----:B------:R-:W-:Y:S01]  /*5fe0*/  IMAD.WIDE.U32 R6, R4, R13, R18 ;  /* 0x0000000d04067225 */ /* 0x000fe200078e0012 */
[----:B------:R-:W-:-:S03]  /*5ff0*/  MOV R18, R24 ;  /* 0x0000001800127202 */ /* 0x000fc60000000f00 */
[----:B------:R-:W-:Y:S02]  /*6000*/  IMAD R11, R11, R4, RZ ;  /* 0x000000040b0b7224 */ /* 0x000fe400078e02ff */
[----:B------:R-:W-:Y:S02]  /*6010*/  IMAD.MOV.U32 R19, RZ, RZ, R25 ;  /* 0x000000ffff137224 */ /* 0x000fe400078e0019 */
[----:B------:R-:W-:-:S04]  /*6020*/  IMAD R11, R5, R13, R11 ;  /* 0x0000000d050b7224 */ /* 0x000fc800078e020b */
[----:B------:R-:W-:-:S07]  /*6030*/  IMAD.IADD R11, R7, 0x1, R11 ;  /* 0x00000001070b7824 */ /* 0x000fce00078e020b */
.L_x_1998:
[----:B------:R-:W-:Y:S05]  /*6040*/  BSYNC.RECONVERGENT B1 ;  /* 0x0000000000017941 */ /* 0x000fea0003800200 */
.L_x_1996:
        /* <DEDUP_REMOVED lines=39> */
.L_x_2000:
        /* <DEDUP_REMOVED lines=17> */
.L_x_2001:
[----:B------:R-:W-:Y:S05]  /*63d0*/  BSYNC.RECONVERGENT B1 ;  /* 0x0000000000017941 */ /* 0x000fea0003800200 */
.L_x_1999:
        /* <DEDUP_REMOVED lines=11> */
.L_x_1995:
        /* <DEDUP_REMOVED lines=31> */
.L_x_2003:
[----:B------:R-:W-:Y:S01]  /*6680*/  IMAD.MOV.U32 R24, RZ, RZ, R20 ;  /* 0x000000ffff187224 */ /* 0x000fe200078e0014 */
[----:B------:R-:W-:-:S07]  /*6690*/  MOV R26, 0x66b0 ;  /* 0x000066b0001a7802 */ /* 0x000fce0000000f00 */
[----:B------:R-:W-:Y:S05]  /*66a0*/  CALL.REL.NOINC `($__internal_45_$__cuda_sm20_rem_s64) ;  /* 0x0000000c00b47944 */ /* 0x000fea0003c00000 */
[----:B------:R-:W-:Y:S01]  /*66b0*/  MOV R4, R6 ;  /* 0x0000000600047202 */ /* 0x000fe20000000f00 */
[----:B------:R-:W-:-:S07]  /*66c0*/  IMAD.MOV.U32 R5, RZ, RZ, R7 ;  /* 0x000000ffff057224 */ /* 0x000fce00078e0007 */
.L_x_2004:
[----:B------:R-:W-:Y:S05]  /*66d0*/  BSYNC.RECONVERGENT B1 ;  /* 0x0000000000017941 */ /* 0x000fea0003800200 */
.L_x_2002:
        /* <DEDUP_REMOVED lines=9> */
.L_x_1955:
[----:B------:R-:W2:Y:S04]  /*6770*/  LDG.E.64 R4, desc[UR12][R8.64] ;  /* 0x0000000c08047981 */ /* 0x000ea8000c1e1b00 */
[----:B--2---:R1:W-:Y:S02]  /*6780*/  STS.64 [R3], R4 ;  /* 0x0000000403007388 */ /* 0x0043e40000000a00 */
.L_x_1954:
[----:B------:R-:W-:Y:S05]  /*6790*/  BSYNC.RECONVERGENT B0 ;  /* 0x0000000000007941 */ /* 0x000fea0003800200 */
.L_x_1906:
[----:B------:R-:W-:Y:S01]  /*67a0*/  BAR.SYNC.DEFER_BLOCKING 0x0 ;  /* 0x0000000000007b1d */ /* 0x000fe20000010000 */
[----:B------:R-:W-:-:S13]  /*67b0*/  ISETP.GE.U32.AND P0, PT, R2, 0x42, PT ;  /* 0x000000420200780c */ /* 0x000fda0003f06070 */
[----:B------:R-:W-:Y:S05]  /*67c0*/  @!P0 BRA `(.L_x_2005) ;  /* 0x0000000000648947 */ /* 0x000fea0003800000 */
.L_x_2008:
[----:B------:R-:W-:Y:S01]  /*67d0*/  SHF.R.U32.HI R10, RZ, 0x1, R2 ;  /* 0x00000001ff0a7819 */ /* 0x000fe20000011602 */
[----:B------:R-:W-:Y:S03]  /*67e0*/  BSSY.RECONVERGENT B0, `(.L_x_2006) ;  /* 0x0000013000007945 */ /* 0x000fe60003800200 */
[----:B------:R-:W-:-:S13]  /*67f0*/  ISETP.GE.U32.AND P0, PT, R0, R10, PT ;  /* 0x0000000a0000720c */ /* 0x000fda0003f06070 */
[----:B--2---:R-:W-:Y:S05]  /*6800*/  @P0 BRA `(.L_x_2007) ;  /* 0x0000000000400947 */ /* 0x004fea0003800000 */
[----:B------:R-:W-:Y:S01]  /*6810*/  IMAD R6, R10, 0x8, R3 ;  /* 0x000000080a067824 */ /* 0x000fe200078e0203 */
[----:B01----:R-:W0:Y:S05]  /*6820*/  LDS.64 R4, [R3] ;  /* 0x0000000003047984 */ /* 0x003e2a0000000a00 */
[----:B------:R-:W1:Y:S01]  /*6830*/  LDS.64 R6, [R6] ;  /* 0x0000000006067984 */ /* 0x000e620000000a00 */
[----:B0-----:R-:W-:Y:S02]  /*6840*/  ISETP.LT.AND P2, PT, R5, RZ, PT ;  /* 0x000000ff0500720c */ /* 0x001fe40003f41270 */
[----:B------:R-:W-:Y:S02]  /*6850*/  IADD3 R13, P3, PT, RZ, -R4, RZ ;  /* 0x80000004ff0d7210 */ /* 0x000fe40007f7e0ff */
[----:B-1----:R-:W-:-:S02]  /*6860*/  IADD3 R9, P1, PT, RZ, -R6, RZ ;  /* 0x80000006ff097210 */ /* 0x002fc40007f3e0ff */
[----:B------:R-:W-:Y:S02]  /*6870*/  ISETP.LT.AND P0, PT, R7, RZ, PT ;  /* 0x000000ff0700720c */ /* 0x000fe40003f01270 */
[----:B------:R-:W-:Y:S01]  /*6880*/  SEL R13, R13, R4, P2 ;  /* 0x000000040d0d7207 */ /* 0x000fe20001000000 */
[----:B------:R-:W-:Y:S01]  /*6890*/  IMAD.X R11, RZ, RZ, ~R7, P1 ;  /* 0x000000ffff0b7224 */ /* 0x000fe200008e0e07 */
[----:B------:R-:W-:Y:S02]  /*68a0*/  IADD3.X R15, PT, PT, RZ, ~R5, RZ, P3, !PT ;  /* 0x80000005ff0f7210 */ /* 0x000fe40001ffe4ff */
[----:B------:R-:W-:Y:S02]  /*68b0*/  SEL R4, R9, R6, P0 ;  /* 0x0000000609047207 */ /* 0x000fe40000000000 */
[----:B------:R-:W-:Y:S02]  /*68c0*/  SEL R7, R11, R7, P0 ;  /* 0x000000070b077207 */ /* 0x000fe40000000000 */
[----:B------:R-:W-:-:S02]  /*68d0*/  SEL R8, R15, R5, P2 ;  /* 0x000000050f087207 */ /* 0x000fc40001000000 */
[----:B------:R-:W-:-:S04]  /*68e0*/  IADD3 R4, P0, PT, R4, R13, RZ ;  /* 0x0000000d04047210 */ /* 0x000fc80007f1e0ff */
[----:B------:R-:W-:-:S05]  /*68f0*/  IADD3.X R5, PT, PT, R7, R8, RZ, P0, !PT ;  /* 0x0000000807057210 */ /* 0x000fca00007fe4ff */
[----:B------:R2:W-:Y:S04]  /*6900*/  STS.64 [R3], R4 ;  /* 0x0000000403007388 */ /* 0x0005e80000000a00 */
.L_x_2007:
[----:B------:R-:W-:Y:S05]  /*6910*/  BSYNC.RECONVERGENT B0 ;  /* 0x0000000000007941 */ /* 0x000fea0003800200 */
.L_x_2006:
[----:B------:R-:W-:Y:S01]  /*6920*/  BAR.SYNC.DEFER_BLOCKING 0x0 ;  /* 0x0000000000007b1d */ /* 0x000fe20000010000 */
[----:B------:R-:W-:Y:S01]  /*6930*/  ISETP.GT.U32.AND P0, PT, R2, 0x83, PT ;  /* 0x000000830200780c */ /* 0x000fe20003f04070 */
[----:B------:R-:W-:-:S12]  /*6940*/  IMAD.MOV.U32 R2, RZ, RZ, R10 ;  /* 0x000000ffff027224 */ /* 0x000fd800078e000a */
[----:B------:R-:W-:Y:S05]  /*6950*/  @P0 BRA `(.L_x_2008) ;  /* 0xfffffffc009c0947 */ /* 0x000fea000383ffff */
.L_x_2005:
[----:B------:R-:W-:-:S13]  /*6960*/  ISETP.GT.U32.AND P0, PT, R0, 0x1f, PT ;  /* 0x0000001f0000780c */ /* 0x000fda0003f04070 */
[----:B------:R-:W-:Y:S05]  /*6970*/  @P0 EXIT ;  /* 0x000000000000094d */ /* 0x000fea0003800000 */
[----:B012---:R-:W0:Y:S04]  /*6980*/  LDS.64 R4, [R3] ;  /* 0x0000000003047984 */ /* 0x007e280000000a00 */
[----:B------:R-:W1:Y:S01]  /*6990*/  LDS.64 R6, [R3+0x100] ;  /* 0x0001000003067984 */ /* 0x000e620000000a00 */
[----:B0-----:R-:W-:Y:S02]  /*69a0*/  ISETP.LT.AND P2, PT, R5, RZ, PT ;  /* 0x000000ff0500720c */ /* 0x001fe40003f41270 */
[----:B------:R-:W-:Y:S02]  /*69b0*/  IADD3 R13, P3, PT, RZ, -R4, RZ ;  /* 0x80000004ff0d7210 */ /* 0x000fe40007f7e0ff */
[----:B-1----:R-:W-:Y:S02]  /*69c0*/  IADD3 R9, P1, PT, RZ, -R6, RZ ;  /* 0x80000006ff097210 */ /* 0x002fe40007f3e0ff */
[----:B------:R-:W-:-:S02]  /*69d0*/  ISETP.LT.AND P0, PT, R7, RZ, PT ;  /* 0x000000ff0700720c */ /* 0x000fc40003f01270 */
[----:B------:R-:W-:Y:S01]  /*69e0*/  SEL R13, R13, R4, P2 ;  /* 0x000000040d0d7207 */ /* 0x000fe20001000000 */
[----:B------:R-:W-:Y:S01]  /*69f0*/  IMAD.X R11, RZ, RZ, ~R7, P1 ;  /* 0x000000ffff0b7224 */ /* 0x000fe200008e0e07 */
[----:B------:R-:W-:Y:S02]  /*6a00*/  IADD3.X R4, PT, PT, RZ, ~R5, RZ, P3, !PT ;  /* 0x80000005ff047210 */ /* 0x000fe40001ffe4ff */
[----:B------:R-:W-:Y:S02]  /*6a10*/  SEL R8, R9, R6, P0 ;  /* 0x0000000609087207 */ /* 0x000fe40000000000 */
[----:B------:R-:W-:Y:S02]  /*6a20*/  SEL R6, R11, R7, P0 ;  /* 0x000000070b067207 */ /* 0x000fe40000000000 */
[----:B------:R-:W-:Y:S02]  /*6a30*/  SEL R5, R4, R5, P2 ;  /* 0x0000000504057207 */ /* 0x000fe40001000000 */
[----:B------:R-:W-:-:S04]  /*6a40*/  IADD3 R8, P0, PT, R8, R13, RZ ;  /* 0x0000000d08087210 */ /* 0x000fc80007f1e0ff */
[----:B------:R-:W-:-:S05]  /*6a50*/  IADD3.X R9, PT, PT, R6, R5, RZ, P0, !PT ;  /* 0x0000000506097210 */ /* 0x000fca00007fe4ff */
[----:B------:R-:W-:Y:S04]  /*6a60*/  STS.64 [R3], R8 ;  /* 0x0000000803007388 */ /* 0x000fe80000000a00 */
[----:B------:R-:W0:Y:S04]  /*6a70*/  LDS.64 R4, [R3] ;  /* 0x0000000003047984 */ /* 0x000e280000000a00 */
[----:B------:R-:W1:Y:S01]  /*6a80*/  LDS.64 R6, [R3+0x80] ;  /* 0x0000800003067984 */ /* 0x000e620000000a00 */
[----:B0-----:R-:W-:Y:S02]  /*6a90*/  ISETP.LT.AND P2, PT, R5, RZ, PT ;  /* 0x000000ff0500720c */ /* 0x001fe40003f41270 */
[----:B------:R-:W-:-:S02]  /*6aa0*/  IADD3 R15, P3, PT, RZ, -R4, RZ ;  /* 0x80000004ff0f7210 */ /* 0x000fc40007f7e0ff */
[----:B-1----:R-:W-:Y:S02]  /*6ab0*/  IADD3 R11, P1, PT, RZ, -R6, RZ ;  /* 0x80000006ff0b7210 */ /* 0x002fe40007f3e0ff */
[----:B------:R-:W-:Y:S02]  /*6ac0*/  ISETP.LT.AND P0, PT, R7, RZ, PT ;  /* 0x000000ff0700720c */ /* 0x000fe40003f01270 */
[----:B------:R-:W-:Y:S01]  /*6ad0*/  SEL R15, R15, R4, P2 ;  /* 0x000000040f0f7207 */ /* 0x000fe20001000000 */
[----:B------:R-:W-:Y:S01]  /*6ae0*/  IMAD.X R4, RZ, RZ, ~R5, P3 ;  /* 0x000000ffff047224 */ /* 0x000fe200018e0e05 */
[-C--:B------:R-:W-:Y:S02]  /*6af0*/  IADD3.X R13, PT, PT, RZ, ~R7.reuse, RZ, P1, !PT ;  /* 0x80000007ff0d7210 */ /* 0x080fe40000ffe4ff */
[----:B------:R-:W-:Y:S02]  /*6b00*/  SEL R2, R11, R6, P0 ;  /* 0x000000060b027207 */ /* 0x000fe40000000000 */
[----:B------:R-:W-:-:S02]  /*6b10*/  SEL R6, R13, R7, P0 ;  /* 0x000000070d067207 */ /* 0x000fc40000000000 */
        /* <DEDUP_REMOVED lines=12> */
[----:B------:R-:W-:Y:S02]  /*6be0*/  IADD3.X R4, PT, PT, RZ, ~R5, RZ, P3, !PT ;  /* 0x80000005ff047210 */ /* 0x000fe40001ffe4ff */
[----:B------:R-:W-:Y:S02]  /*6bf0*/  SEL R2, R11, R6, P0 ;  /* 0x000000060b027207 */ /* 0x000fe40000000000 */
[----:B------:R-:W-:-:S02]  /*6c00*/  SEL R6, R13, R7, P0 ;  /* 0x000000070d067207 */ /* 0x000fc40000000000 */
        /* <DEDUP_REMOVED lines=41> */
[-C--:B------:R-:W-:Y:S02]  /*6ea0*/  IADD3.X R13, PT, PT, RZ, ~R7.reuse, RZ, P1, !PT ;  /* 0x80000007ff0d7210 */ /* 0x080fe40000ffe4ff */
[----:B------:R-:W-:Y:S02]  /*6eb0*/  SEL R15, R15, R4, P2 ;  /* 0x000000040f0f7207 */ /* 0x000fe40001000000 */
[----:B------:R-:W-:Y:S02]  /*6ec0*/  SEL R4, R11, R6, P0 ;  /* 0x000000060b047207 */ /* 0x000fe40000000000 */
[----:B------:R-:W-:-:S02]  /*6ed0*/  SEL R6, R13, R7, P0 ;  /* 0x000000070d067207 */ /* 0x000fc40000000000 */
[----:B------:R-:W-:Y:S02]  /*6ee0*/  ISETP.NE.AND P0, PT, R0, RZ, PT ;  /* 0x000000ff0000720c */ /* 0x000fe40003f05270 */
[----:B------:R-:W-:Y:S02]  /*6ef0*/  SEL R5, R17, R5, P2 ;  /* 0x0000000511057207 */ /* 0x000fe40001000000 */
        /* <DEDUP_REMOVED lines=18> */
[----:B------:R-:W-:-:S05]  /*7020*/  IMAD.U32 R5, RZ, RZ, UR4 ;  /* 0x00000004ff057e24 */ /* 0x000fca000f8e00ff */
[----:B0-----:R-:W-:Y:S01]  /*7030*/  STG.E.64 desc[UR12][R4.64], R2 ;  /* 0x0000000204007986 */ /* 0x001fe2000c101b0c */
[----:B------:R-:W-:Y:S05]  /*7040*/  EXIT ;  /* 0x000000000000794d */ /* 0x000fea0003800000 */
        .weak           $__internal_44_$__cuda_sm20_div_s64
        .type           $__internal_44_$__cuda_sm20_div_s64,@function
        .size           $__internal_44_$__cuda_sm20_div_s64,($__internal_45_$__cuda_sm20_rem_s64 - $__internal_44_$__cuda_sm20_div_s64)
$__internal_44_$__cuda_sm20_div_s64:
        /* <DEDUP_REMOVED lines=8> */
[----:B0-----:R-:W-:-:S06]  /*70d0*/  VIADD R29, R29, 0x1ffffffe ;  /* 0x1ffffffe1d1d7836 */ /* 0x001fcc0000000000 */
        /* <DEDUP_REMOVED lines=28> */
[----:B------:R-:W-:Y:S02]  /*72a0*/  IADD3 R27, P2, PT, R28, R27, RZ ;  /* 0x0000001b1c1b7210 */ /* 0x000fe40007f5e0ff */
[----:B------:R-:W-:Y:S01]  /*72b0*/  SEL R28, R29, R26, !P3 ;  /* 0x0000001a1d1c7207 */ /* 0x000fe20005800000 */
[----:B------:R-:W-:Y:S01]  /*72c0*/  IMAD.X R26, RZ, RZ, ~R13, P4 ;  /* 0x000000ffff1a7224 */ /* 0x000fe200020e0e0d */
[----:B------:R-:W-:-:S03]  /*72d0*/  IADD3.X R33, PT, PT, RZ, RZ, R33, P2, P0 ;  /* 0x000000ffff217210 */ /* 0x000fc600017e0421 */
        /* <DEDUP_REMOVED lines=14> */
[----:B------:R-:W-:-:S04]  /*73c0*/  IMAD R27, R28, R24, R27 ;  /* 0x000000181c1b7224 */ /* 0x000fc800078e021b */
        /* <DEDUP_REMOVED lines=8> */
[----:B------:R-:W-:Y:S01]  /*7450*/  SEL R26, R26, R29, P0 ;  /* 0x0000001d1a1a7207 */ /* 0x000fe20000000000 */
[----:B------:R-:W-:-:S05]  /*7460*/  IMAD.X R27, RZ, RZ, R28, P3 ;  /* 0x000000ffff1b7224 */ /* 0x000fca00018e061c */
        /* <DEDUP_REMOVED lines=16> */
[----:B------:R-:W-:Y:S06]  /*7570*/  RET.REL.NODEC R12 `(contiguous_reduce2_i64) ;  /* 0xffffff880ca07950 */ /* 0x000fec0003c3ffff */
        .weak           $__internal_45_$__cuda_sm20_rem_s64
        .type           $__internal_45_$__cuda_sm20_rem_s64,@function
        .size           $__internal_45_$__cuda_sm20_rem_s64,(.L_x_3222 - $__internal_45_$__cuda_sm20_rem_s64)
$__internal_45_$__cuda_sm20_rem_s64:
        /* <DEDUP_REMOVED lines=34> */
[CC--:B------:R-:W-:Y:S02]  /*77a0*/  IMAD R27, R25.reuse, R12.reuse, RZ ;  /* 0x0000000c191b7224 */ /* 0x0c0fe400078e02ff */
[----:B------:R-:W-:-:S03]  /*77b0*/  IMAD.HI.U32 R12, R25, R12, RZ ;  /* 0x0000000c190c7227 */ /* 0x000fc600078e00ff */
[----:B------:R-:W-:Y:S01]  /*77c0*/  IADD3 R14, P3, PT, R27, R14, RZ ;  /* 0x0000000e1b0e7210 */ /* 0x000fe20007f7e0ff */
[----:B------:R-:W-:Y:S01]  /*77d0*/  IMAD.X R18, RZ, RZ, ~R19, P4 ;  /* 0x000000ffff127224 */ /* 0x000fe200020e0e13 */
[----:B------:R-:W-:Y:S01]  /*77e0*/  IADD3.X R25, PT, PT, R12, R25, RZ, P0, !PT ;  /* 0x000000190c197210 */ /* 0x000fe200007fe4ff */
[----:B------:R-:W-:Y:S02]  /*77f0*/  IMAD.MOV.U32 R13, RZ, RZ, RZ ;  /* 0x000000ffff0d7224 */ /* 0x000fe400078e00ff */
        /* <DEDUP_REMOVED lines=14> */
[----:B------:R-:W-:Y:S02]  /*78e0*/  IMAD R12, R27, R6, R25 ;  /* 0x000000061b0c7224 */ /* 0x000fe400078e0219 */
[----:B------:R-:W-:-:S03]  /*78f0*/  HFMA2 R27, -RZ, RZ, 0, 0 ;  /* 0x00000000ff1b7431 */ /* 0x000fc600000001ff */
[----:B------:R-:W-:Y:S02]  /*7900*/  IADD3.X R19, PT, PT, ~R12, R19, RZ, P2, !PT ;  /* 0x000000130c137210 */ /* 0x000fe400017fe5ff */
[----:B------:R-:W-:Y:S02]  /*7910*/  IADD3 R13, P2, PT, R29, -R6, RZ ;  /* 0x800000061d0d7210 */ /* 0x000fe40007f5e0ff */
[----:B------:R-:W-:-:S03]  /*7920*/  ISETP.GE.U32.AND.EX P0, PT, R19, R7, PT, P0 ;  /* 0x000000071300720c */ /* 0x000fc60003f06100 */
[----:B------:R-:W-:Y:S01]  /*7930*/  IMAD.X R15, R19, 0x1, ~R7, P2 ;  /* 0x00000001130f7824 */ /* 0x000fe200010e0e07 */
[----:B------:R-:W-:-:S04]  /*7940*/  SEL R13, R13, R29, P0 ;  /* 0x0000001d0d0d7207 */ /* 0x000fc80000000000 */
[----:B------:R-:W-:Y:S02]  /*7950*/  SEL R15, R15, R19, P0 ;  /* 0x000000130f0f7207 */ /* 0x000fe40000000000 */
[CC--:B------:R-:W-:Y:S02]  /*7960*/  ISETP.GE.U32.AND P0, PT, R13.reuse, R6.reuse, PT ;  /* 0x000000060d00720c */ /* 0x0c0fe40003f06070 */
[----:B------:R-:W-:Y:S02]  /*7970*/  IADD3 R6, P2, PT, R13, -R6, RZ ;  /* 0x800000060d067210 */ /* 0x000fe40007f5e0ff */
[CC--:B------:R-:W-:Y:S02]  /*7980*/  ISETP.GE.U32.AND.EX P0, PT, R15.reuse, R7.reuse, PT, P0 ;  /* 0x000000070f00720c */ /* 0x0c0fe40003f06100 */
[----:B------:R-:W-:Y:S02]  /*7990*/  IADD3.X R7, PT, PT, R15, ~R7, RZ, P2, !PT ;  /* 0x800000070f077210 */ /* 0x000fe400017fe4ff */
[----:B------:R-:W-:-:S02]  /*79a0*/  SEL R6, R6, R13, P0 ;  /* 0x0000000d06067207 */ /* 0x000fc40000000000 */
[----:B------:R-:W-:Y:S02]  /*79b0*/  SEL R7, R7, R15, P0 ;  /* 0x0000000f07077207 */ /* 0x000fe40000000000 */
[-C--:B------:R-:W-:Y:S02]  /*79c0*/  IADD3 R13, P2, PT, RZ, -R6.reuse, RZ ;  /* 0x80000006ff0d7210 */ /* 0x080fe40007f5e0ff */
[----:B------:R-:W-:Y:S02]  /*79d0*/  ISETP.NE.U32.AND P0, PT, R24, RZ, PT ;  /* 0x000000ff1800720c */ /* 0x000fe40003f05070 */
[----:B------:R-:W-:Y:S01]  /*79e0*/  SEL R6, R13, R6, !P1 ;  /* 0x000000060d067207 */ /* 0x000fe20004800000 */
[----:B------:R-:W-:Y:S01]  /*79f0*/  IMAD.X R12, RZ, RZ, ~R7, P2 ;  /* 0x000000ffff0c7224 */ /* 0x000fe200010e0e07 */
[----:B------:R-:W-:-:S04]  /*7a00*/  ISETP.NE.AND.EX P0, PT, R21, RZ, PT, P0 ;  /* 0x000000ff1500720c */ /* 0x000fc80003f05300 */
[----:B------:R-:W-:Y:S02]  /*7a10*/  SEL R7, R12, R7, !P1 ;  /* 0x000000070c077207 */ /* 0x000fe40004800000 */
[----:B------:R-:W-:Y:S02]  /*7a20*/  SEL R6, R6, 0xffffffff, P0 ;  /* 0xffffffff06067807 */ /* 0x000fe40000000000 */
[----:B------:R-:W-:Y:S01]  /*7a30*/  SEL R7, R7, 0xffffffff, P0 ;  /* 0xffffffff07077807 */ /* 0x000fe20000000000 */
[----:B------:R-:W-:Y:S06]  /*7a40*/  RET.REL.NODEC R26 `(contiguous_reduce2_i64) ;  /* 0xffffff841a6c7950 */ /* 0x000fec0003c3ffff */
.L_x_2009:
        /* <DEDUP_REMOVED lines=11> */
.L_x_3222:


//--------------------- .text.uncontiguous_reduce_i64 --------------------------
	.section	.text.uncontiguous_reduce_i64,"ax",@progbits
	.align	128
        .global         uncontiguous_reduce_i64
        .type           uncontiguous_reduce_i64,@function
        .size           uncontiguous_reduce_i64,(.L_x_3224 - uncontiguous_reduce_i64)
        .other          uncontiguous_reduce_i64,@"STO_CUDA_ENTRY STV_DEFAULT"
uncontiguous_reduce_i64:
.text.uncontiguous_reduce_i64:
        /* <DEDUP_REMOVED lines=13> */
[----:B-----5:R-:W-:Y:S02]  /*00d0*/  VIADD R9, R11, 0xffffffff ;  /* 0xffffffff0b097836 */ /* 0x020fe40000000000 */
[----:B---3--:R-:W-:Y:S01]  /*00e0*/  IMAD R14, R5, 0x2, R2 ;  /* 0x00000002050e7824 */ /* 0x008fe200078e0202 */
[----:B------:R-:W-:-:S03]  /*00f0*/  LEA R3, R2, UR4, 0x3 ;  /* 0x0000000402037c11 */ /* 0x000fc6000f8e18ff */
[----:B------:R-:W-:Y:S02]  /*0100*/  VIADD R7, R14, UR8 ;  /* 0x000000080e077c36 */ /* 0x000fe40008000000 */
[----:B------:R0:W-:Y:S03]  /*0110*/  STS.64 [R3], RZ ;  /* 0x000000ff03007388 */ /* 0x0001e60000000a00 */
[----:B----4-:R-:W-:-:S04]  /*0120*/  ISETP.GE.U32.AND P0, PT, R7, UR10, PT ;  /* 0x0000000a07007c0c */ /* 0x010fc8000bf06070 */
[----:B------:R-:W-:-:S13]  /*0130*/  ISETP.GE.U32.AND.EX P0, PT, RZ, UR11, PT, P0 ;  /* 0x0000000bff007c0c */ /* 0x000fda000bf06100 */
[----:B0-----:R-:W-:Y:S05]  /*0140*/  @P0 BRA `(.L_x_2011) ;  /* 0x00000030003c0947 */ /* 0x001fea0003800000 */
[----:B------:R-:W-:Y:S01]  /*0150*/  ISETP.GE.AND P0, PT, R9, RZ, PT ;  /* 0x000000ff0900720c */ /* 0x000fe20003f06270 */
[----:B------:R-:W-:Y:S02]  /*0160*/  HFMA2 R28, -RZ, RZ, 0, 0 ;  /* 0x00000000ff1c7431 */ /* 0x000fe400000001ff */
[----:B------:R-:W-:Y:S02]  /*0170*/  IMAD.MOV.U32 R27, RZ, RZ, RZ ;  /* 0x000000ffff1b7224 */ /* 0x000fe400078e00ff */
[----:B------:R-:W-:Y:S02]  /*0180*/  IMAD.MOV.U32 R5, RZ, RZ, RZ ;  /* 0x000000ffff057224 */ /* 0x000fe400078e00ff */
[----:B------:R-:W-:-:S06]  /*0190*/  IMAD.MOV.U32 R6, RZ, RZ, RZ ;  /* 0x000000ffff067224 */ /* 0x000fcc00078e00ff */
[----:B------:R-:W-:Y:S05]  /*01a0*/  @!P0 BRA `(.L_x_2012) ;  /* 0x0000002c00d08947 */ /* 0x000fea0003800000 */
[----:B------:R-:W-:Y:S01]  /*01b0*/  ISETP.GE.U32.AND P0, PT, R9, 0x3, PT ;  /* 0x000000030900780c */ /* 0x000fe20003f06070 */
[----:B------:R-:W-:Y:S01]  /*01c0*/  IMAD.MOV.U32 R15, RZ, RZ, RZ ;  /* 0x000000ffff0f7224 */ /* 0x000fe200078e00ff */
[----:B------:R-:W-:Y:S01]  /*01d0*/  MOV R8, RZ ;  /* 0x000000ff00087202 */ /* 0x000fe20000000f00 */
[----:B------:R-:W-:Y:S01]  /*01e0*/  IMAD.MOV.U32 R5, RZ, RZ, RZ ;  /* 0x000000ffff057224 */ /* 0x000fe200078e00ff */
[----:B------:R-:W-:Y:S01]  /*01f0*/  MOV R6, RZ ;  /* 0x000000ff00067202 */ /* 0x000fe20000000f00 */
[----:B------:R-:W-:Y:S02]  /*0200*/  IMAD.MOV.U32 R27, RZ, RZ, RZ ;  /* 0x000000ffff1b7224 */ /* 0x000fe400078e00ff */
[----:B------:R-:W-:-:S06]  /*0210*/  IMAD.MOV.U32 R28, RZ, RZ, RZ ;  /* 0x000000ffff1c7224 */ /* 0x000fcc00078e00ff */
[----:B------:R-:W-:Y:S05]  /*0220*/  @!P0 BRA `(.L_x_2013) ;  /* 0x0000001800d88947 */ /* 0x000fea0003800000 */
[----:B------:R-:W0:Y:S01]  /*0230*/  LDC.64 R18, c[0x0][0x390] ;  /* 0x0000e400ff127b82 */ /* 0x000e220000000a00 */
[C---:B------:R-:W-:Y:S01]  /*0240*/  LOP3.LUT R10, R11.reuse, 0xfffffffc, RZ, 0xc0, !PT ;  /* 0xfffffffc0b0a7812 */ /* 0x040fe200078ec0ff */
[----:B------:R-:W-:Y:S01]  /*0250*/  IMAD.MOV.U32 R5, RZ, RZ, RZ ;  /* 0x000000ffff057224 */ /* 0x000fe200078e00ff */
[----:B------:R-:W-:Y:S01]  /*0260*/  IADD3 R9, PT, PT, R11, -0x2, RZ ;  /* 0xfffffffe0b097810 */ /* 0x000fe20007ffe0ff */
[----:B------:R-:W-:Y:S01]  /*0270*/  IMAD.MOV.U32 R6, RZ, RZ, RZ ;  /* 0x000000ffff067224 */ /* 0x000fe200078e00ff */
[----:B------:R-:W-:-:S07]  /*0280*/  IADD3 R10, PT, PT, -R10, RZ, RZ ;  /* 0x000000ff0a0a7210 */ /* 0x000fce0007ffe1ff */
.L_x_2038:
        /* <DEDUP_REMOVED lines=33> */
.L_x_2015:
[----:B------:R-:W-:Y:S01]  /*04a0*/  MOV R29, R14 ;  /* 0x0000000e001d7202 */ /* 0x000fe20000000f00 */
[----:B------:R-:W-:Y:S01]  /*04b0*/  IMAD.MOV.U32 R26, RZ, RZ, R15 ;  /* 0x000000ffff1a7224 */ /* 0x000fe200078e000f */
[----:B------:R-:W-:Y:S01]  /*04c0*/  MOV R13, R16 ;  /* 0x00000010000d7202 */ /* 0x000fe20000000f00 */
[----:B------:R-:W-:Y:S01]  /*04d0*/  IMAD.MOV.U32 R12, RZ, RZ, R17 ;  /* 0x000000ffff0c7224 */ /* 0x000fe200078e0011 */
[----:B------:R-:W-:-:S07]  /*04e0*/  MOV R11, 0x500 ;  /* 0x00000500000b7802 */ /* 0x000fce0000000f00 */
[----:B------:R-:W-:Y:S05]  /*04f0*/  CALL.REL.NOINC `($__internal_46_$__cuda_sm20_div_s64) ;  /* 0x0000006c003c7944 */ /* 0x000fea0003c00000 */
        /* <DEDUP_REMOVED lines=9> */
.L_x_2016:
[----:B------:R-:W-:Y:S05]  /*0590*/  BSYNC.RECONVERGENT B1 ;  /* 0x0000000000017941 */ /* 0x000fea0003800200 */
.L_x_2014:
        /* <DEDUP_REMOVED lines=36> */
.L_x_2018:
[----:B------:R-:W-:Y:S01]  /*07e0*/  MOV R29, R7 ;  /* 0x00000007001d7202 */ /* 0x000fe20000000f00 */
[----:B------:R-:W-:Y:S01]  /*07f0*/  IMAD.MOV.U32 R26, RZ, RZ, R8 ;  /* 0x000000ffff1a7224 */ /* 0x000fe200078e0008 */
[----:B------:R-:W-:Y:S01]  /*0800*/  MOV R13, R16 ;  /* 0x00000010000d7202 */ /* 0x000fe20000000f00 */
[----:B------:R-:W-:Y:S01]  /*0810*/  IMAD.MOV.U32 R12, RZ, RZ, R17 ;  /* 0x000000ffff0c7224 */ /* 0x000fe200078e0011 */
[----:B------:R-:W-:-:S07]  /*0820*/  MOV R11, 0x840 ;  /* 0x00000840000b7802 */ /* 0x000fce0000000f00 */
[----:B------:R-:W-:Y:S05]  /*0830*/  CALL.REL.NOINC `($__internal_46_$__cuda_sm20_div_s64) ;  /* 0x00000068006c7944 */ /* 0x000fea0003c00000 */
        /* <DEDUP_REMOVED lines=10> */
.L_x_2019:
[----:B------:R-:W-:Y:S05]  /*08e0*/  BSYNC.RECONVERGENT B1 ;  /* 0x0000000000017941 */ /* 0x000fea0003800200 */
.L_x_2017:
[----:B------:R-:W-:-:S06]  /*08f0*/  IMAD.WIDE.U32 R16, R9, 0x8, R18 ;  /* 0x0000000809107825 */ /* 0x000fcc00078e0012 */
[----:B------:R-:W2:Y:S01]  /*0900*/  LDG.E.64 R16, desc[UR6][R16.64] ;  /* 0x0000000610107981 */ /* 0x000ea2000c1e1b00 */
[----:B------:R-:W-:Y:S01]  /*0910*/  MOV R38, R5 ;  /* 0x0000000500267202 */ /* 0x000fe20000000f00 */
[----:B------:R-:W-:Y:S01]  /*0920*/  IMAD R11, R11, R22, RZ ;  /* 0x000000160b0b7224 */ /* 0x000fe200078e02ff */
[----:B------:R-:W-:Y:S01]  /*0930*/  BSSY.RECONVERGENT B1, `(.L_x_2020) ;  /* 0x0000031000017945 */ /* 0x000fe20003800200 */
[----:B------:R-:W-:Y:S01]  /*0940*/  IMAD.MOV.U32 R39, RZ, RZ, R6 ;  /* 0x000000ffff277224 */ /* 0x000fe200078e0006 */
[----:B------:R-:W-:Y:S01]  /*0950*/  IADD3 R5, PT, PT, R9, -0x2, RZ ;  /* 0xfffffffe09057810 */ /* 0x000fe20007ffe0ff */
        /* <DEDUP_REMOVED lines=30> */
.L_x_2021:
[----:B------:R-:W-:Y:S01]  /*0b40*/  IMAD.MOV.U32 R29, RZ, RZ, R14 ;  /* 0x000000ffff1d7224 */ /* 0x000fe200078e000e */
[----:B------:R-:W-:Y:S01]  /*0b50*/  MOV R26, R15 ;  /* 0x0000000f001a7202 */ /* 0x000fe20000000f00 */
[----:B------:R-:W-:Y:S01]  /*0b60*/  IMAD.MOV.U32 R13, RZ, RZ, R16 ;  /* 0x000000ffff0d7224 */ /* 0x000fe200078e0010 */
[----:B------:R-:W-:Y:S02]  /*0b70*/  MOV R12, R17 ;  /* 0x00000011000c7202 */ /* 0x000fe40000000f00 */
[----:B------:R-:W-:-:S07]  /*0b80*/  MOV R11, 0xba0 ;  /* 0x00000ba0000b7802 */ /* 0x000fce0000000f00 */
[----:B------:R-:W-:Y:S05]  /*0b90*/  CALL.REL.NOINC `($__internal_46_$__cuda_sm20_div_s64) ;  /* 0x0000006400947944 */ /* 0x000fea0003c00000 */
        /* <DEDUP_REMOVED lines=10> */
.L_x_2022:
[----:B------:R-:W-:Y:S05]  /*0c40*/  BSYNC.RECONVERGENT B1 ;  /* 0x0000000000017941 */ /* 0x000fea0003800200 */
.L_x_2020:
        /* <DEDUP_REMOVED lines=34> */
.L_x_2024:
        /* <DEDUP_REMOVED lines=16> */
.L_x_2025:
[----:B------:R-:W-:Y:S05]  /*0f70*/  BSYNC.RECONVERGENT B1 ;  /* 0x0000000000017941 */ /* 0x000fea0003800200 */
.L_x_2023:
[----:B------:R-:W-:-:S04]  /*0f80*/  VIADD R8, R9, 0xffffffff ;  /* 0xffffffff09087836 */ /* 0x000fc80000000000 */
        /* <DEDUP_REMOVED lines=36> */
.L_x_2027:
[----:B------:R-:W-:Y:S01]  /*11d0*/  MOV R29, R14 ;  /* 0x0000000e001d7202 */ /* 0x000fe20000000f00 */
[----:B------:R-:W-:Y:S01]  /*11e0*/  IMAD.MOV.U32 R26, RZ, RZ, R15 ;  /* 0x000000ffff1a7224 */ /* 0x000fe200078e000f */
[----:B------:R-:W-:Y:S01]  /*11f0*/  MOV R13, R16 ;  /* 0x00000010000d7202 */ /* 0x000fe20000000f00 */
[----:B------:R-:W-:Y:S01]  /*1200*/  IMAD.MOV.U32 R12, RZ, RZ, R17 ;  /* 0x000000ffff0c7224 */ /* 0x000fe200078e0011 */
[----:B------:R-:W-:-:S07]  /*1210*/  MOV R11, 0x1230 ;  /* 0x00001230000b7802 */ /* 0x000fce0000000f00 */
[----:B------:R-:W-:Y:S05]  /*1220*/  CALL.REL.NOINC `($__internal_46_$__cuda_sm20_div_s64) ;  /* 0x0000005c00f07944 */ /* 0x000fea0003c00000 */
        /* <DEDUP_REMOVED lines=11> */
.L_x_2028:
[----:B------:R-:W-:Y:S05]  /*12e0*/  BSYNC.RECONVERGENT B1 ;  /* 0x0000000000017941 */ /* 0x000fea0003800200 */
.L_x_2026:
        /* <DEDUP_REMOVED lines=35> */
.L_x_2030:
        /* <DEDUP_REMOVED lines=16> */
.L_x_2031:
[----:B------:R-:W-:Y:S05]  /*1620*/  BSYNC.RECONVERGENT B1 ;  /* 0x0000000000017941 */ /* 0x000fea0003800200 */
.L_x_2029:
        /* <DEDUP_REMOVED lines=36> */
.L_x_2033:
        /* <DEDUP_REMOVED lines=17> */
.L_x_2034:
[----:B------:R-:W-:Y:S05]  /*1980*/  BSYNC.RECONVERGENT B1 ;  /* 0x0000000000017941 */ /* 0x000fea0003800200 */
.L_x_2032:
        /* <DEDUP_REMOVED lines=36> */
.L_x_2036:
        /* <DEDUP_REMOVED lines=9> */
[--C-:B------:R-:W-:Y:S02]  /*1c60*/  IMAD.MOV.U32 R8, RZ, RZ, R25.reuse ;  /* 0x000000ffff087224 */ /* 0x100fe400078e0019 */
[----:B------:R-:W-:Y:S02]  /*1c70*/  IMAD.X R7, RZ, RZ, ~R25, P0 ;  /* 0x000000ffff077224 */ /* 0x000fe400000e0e19 */
[----:B------:R-:W-:-:S04]  /*1c80*/  IMAD.WIDE.U32 R12, R16, R5, R12 ;  /* 0x00000005100c7225 */ /* 0x000fc800078e000c */
[----:B------:R-:W-:-:S04]  /*1c90*/  IMAD R7, R7, R16, RZ ;  /* 0x0000001007077224 */ /* 0x000fc800078e02ff */
[----:B------:R-:W-:Y:S01]  /*1ca0*/  IMAD R5, R17, R5, R7 ;  /* 0x0000000511057224 */ /* 0x000fe200078e0207 */
[----:B------:R-:W-:Y:S01]  /*1cb0*/  MOV R7, R24 ;  /* 0x0000001800077202 */ /* 0x000fe20000000f00 */
[----:B------:R-:W-:-:S03]  /*1cc0*/  IMAD.MOV.U32 R17, RZ, RZ, R12 ;  /* 0x000000ffff117224 */ /* 0x000fc600078e000c */
[----:B------:R-:W-:-:S07]  /*1cd0*/  IADD3 R5, PT, PT, R5, R13, RZ ;  /* 0x0000000d05057210 */ /* 0x000fce0007ffe0ff */
.L_x_2037:
[----:B------:R-:W-:Y:S05]  /*1ce0*/  BSYNC.RECONVERGENT B1 ;  /* 0x0000000000017941 */ /* 0x000fea0003800200 */
.L_x_2035:
[----:B------:R-:W-:Y:S01]  /*1cf0*/  MOV R12, R22 ;  /* 0x00000016000c7202 */ /* 0x000fe20000000f00 */
[----:B------:R-:W-:Y:S01]  /*1d00*/  IMAD R5, R5, R34, RZ ;  /* 0x0000002205057224 */ /* 0x000fe200078e02ff */
[----:B------:R-:W-:Y:S01]  /*1d10*/  IADD3 R9, PT, PT, R9, -0x4, RZ ;  /* 0xfffffffc09097810 */ /* 0x000fe20007ffe0ff */
[----:B------:R-:W-:Y:S02]  /*1d20*/  IMAD.MOV.U32 R13, RZ, RZ, R6 ;  /* 0x000000ffff0d7224 */ /* 0x000fe400078e0006 */
[-C--:B------:R-:W-:Y:S02]  /*1d30*/  IMAD R5, R35, R17.reuse, R5 ;  /* 0x0000001123057224 */ /* 0x080fe400078e0205 */
[----:B------:R-:W-:-:S04]  /*1d40*/  IMAD.WIDE.U32 R12, R34, R17, R12 ;  /* 0x00000011220c7225 */ /* 0x000fc800078e000c */
[----:B------:R-:W-:Y:S01]  /*1d50*/  IMAD.IADD R6, R13, 0x1, R5 ;  /* 0x000000010d067824 */ /* 0x000fe200078e0205 */
[----:B------:R-:W-:Y:S01]  /*1d60*/  MOV R5, R12 ;  /* 0x0000000c00057202 */ /* 0x000fe20000000f00 */
[----:B------:R-:W-:Y:S06]  /*1d70*/  @P2 BRA `(.L_x_2038) ;  /* 0xffffffe400442947 */ /* 0x000fec000383ffff */
[----:B------:R-:W-:-:S07]  /*1d80*/  VIADD R9, R9, 0x1 ;  /* 0x0000000109097836 */ /* 0x000fce0000000000 */
.L_x_2013:
        /* <DEDUP_REMOVED lines=36> */
.L_x_2041:
[----:B------:R-:W-:Y:S01]  /*1fd0*/  IMAD.MOV.U32 R29, RZ, RZ, R14 ;  /* 0x000000ffff1d7224 */ /* 0x000fe200078e000e */
[----:B------:R-:W-:Y:S01]  /*1fe0*/  MOV R26, R15 ;  /* 0x0000000f001a7202 */ /* 0x000fe20000000f00 */
[----:B------:R-:W-:Y:S01]  /*1ff0*/  IMAD.MOV.U32 R13, RZ, RZ, R16 ;  /* 0x000000ffff0d7224 */ /* 0x000fe200078e0010 */
[----:B------:R-:W-:Y:S02]  /*2000*/  MOV R12, R17 ;  /* 0x00000011000c7202 */ /* 0x000fe40000000f00 */
[----:B------:R-:W-:-:S07]  /*2010*/  MOV R11, 0x2030 ;  /* 0x00002030000b7802 */ /* 0x000fce0000000f00 */
[----:B------:R-:W-:Y:S05]  /*2020*/  CALL.REL.NOINC `($__internal_46_$__cuda_sm20_div_s64) ;  /* 0x0000005000707944 */ /* 0x000fea0003c00000 */
[----:B------:R-:W-:-:S05]  /*2030*/  IADD3 R19, P0, PT, RZ, -R24, RZ ;  /* 0x80000018ff137210 */ /* 0x000fca0007f1e0ff */
[----:B------:R-:W-:Y:S02]  /*2040*/  IMAD.X R13, RZ, RZ, ~R25, P0 ;  /* 0x000000ffff0d7224 */ /* 0x000fe400000e0e19 */
[----:B------:R-:W-:Y:S01]  /*2050*/  IMAD.WIDE.U32 R10, R16, R19, R14 ;  /* 0x00000013100a7225 */ /* 0x000fe200078e000e */
[----:B------:R-:W-:-:S03]  /*2060*/  MOV R14, R24 ;  /* 0x00000018000e7202 */ /* 0x000fc60000000f00 */
[----:B------:R-:W-:Y:S02]  /*2070*/  IMAD R13, R13, R16, RZ ;  /* 0x000000100d0d7224 */ /* 0x000fe400078e02ff */
[----:B------:R-:W-:Y:S02]  /*2080*/  IMAD.MOV.U32 R15, RZ, RZ, R25 ;  /* 0x000000ffff0f7224 */ /* 0x000fe400078e0019 */
[----:B------:R-:W-:Y:S01]  /*2090*/  IMAD R19, R17, R19, R13 ;  /* 0x0000001311137224 */ /* 0x000fe200078e020d */
[----:B------:R-:W-:-:S03]  /*20a0*/  MOV R13, R10 ;  /* 0x0000000a000d7202 */ /* 0x000fc60000000f00 */
[----:B------:R-:W-:-:S07]  /*20b0*/  IMAD.IADD R19, R11, 0x1, R19 ;  /* 0x000000010b137824 */ /* 0x000fce00078e0213 */
.L_x_2042:
[----:B------:R-:W-:Y:S05]  /*20c0*/  BSYNC.RECONVERGENT B1 ;  /* 0x0000000000017941 */ /* 0x000fea0003800200 */
.L_x_2040:
        /* <DEDUP_REMOVED lines=36> */
.L_x_2044:
[----:B------:R-:W-:Y:S01]  /*2310*/  IMAD.MOV.U32 R29, RZ, RZ, R7 ;  /* 0x000000ffff1d7224 */ /* 0x000fe200078e0007 */
[----:B------:R-:W-:Y:S01]  /*2320*/  MOV R26, R8 ;  /* 0x00000008001a7202 */ /* 0x000fe20000000f00 */
[----:B------:R-:W-:Y:S01]  /*2330*/  IMAD.MOV.U32 R13, RZ, RZ, R16 ;  /* 0x000000ffff0d7224 */ /* 0x000fe200078e0010 */
[----:B------:R-:W-:Y:S02]  /*2340*/  MOV R12, R17 ;  /* 0x00000011000c7202 */ /* 0x000fe40000000f00 */
[----:B------:R-:W-:-:S07]  /*2350*/  MOV R11, 0x2370 ;  /* 0x00002370000b7802 */ /* 0x000fce0000000f00 */
[----:B------:R-:W-:Y:S05]  /*2360*/  CALL.REL.NOINC `($__internal_46_$__cuda_sm20_div_s64) ;  /* 0x0000004c00a07944 */ /* 0x000fea0003c00000 */
[-C--:B------:R-:W-:Y:S01]  /*2370*/  IADD3 R11, P0, PT, RZ, -R24.reuse, RZ ;  /* 0x80000018ff0b7210 */ /* 0x080fe20007f1e0ff */
        /* <DEDUP_REMOVED lines=10> */
.L_x_2045:
[----:B------:R-:W-:Y:S05]  /*2420*/  BSYNC.RECONVERGENT B1 ;  /* 0x0000000000017941 */ /* 0x000fea0003800200 */
.L_x_2043:
[----:B------:R-:W0:Y:S01]  /*2430*/  LDC.64 R16, c[0x0][0x390] ;  /* 0x0000e400ff107b82 */ /* 0x000e220000000a00 */
[----:B------:R-:W-:-:S05]  /*2440*/  IADD3 R7, PT, PT, R9, -0x1, RZ ;  /* 0xffffffff09077810 */ /* 0x000fca0007ffe0ff */
[----:B0-----:R-:W-:-:S06]  /*2450*/  IMAD.WIDE.U32 R16, R7, 0x8, R16 ;  /* 0x0000000807107825 */ /* 0x001fcc00078e0010 */
        /* <DEDUP_REMOVED lines=35> */
.L_x_2047:
        /* <DEDUP_REMOVED lines=16> */
.L_x_2048:
[----:B------:R-:W-:Y:S05]  /*2790*/  BSYNC.RECONVERGENT B1 ;  /* 0x0000000000017941 */ /* 0x000fea0003800200 */
.L_x_2046:
        /* <DEDUP_REMOVED lines=36> */
.L_x_2050:
        /* <DEDUP_REMOVED lines=10> */
[----:B------:R-:W-:Y:S01]  /*2a80*/  IADD3.X R7, PT, PT, RZ, ~R25, RZ, P0, !PT ;  /* 0x80000019ff077210 */ /* 0x000fe200007fe4ff */
[----:B------:R-:W-:-:S04]  /*2a90*/  IMAD.WIDE.U32 R10, R16, R5, R10 ;  /* 0x00000005100a7225 */ /* 0x000fc800078e000a */
[----:B------:R-:W-:-:S04]  /*2aa0*/  IMAD R7, R7, R16, RZ ;  /* 0x0000001007077224 */ /* 0x000fc800078e02ff */
[----:B------:R-:W-:Y:S02]  /*2ab0*/  IMAD R5, R17, R5, R7 ;  /* 0x0000000511057224 */ /* 0x000fe400078e0207 */
[----:B------:R-:W-:-:S03]  /*2ac0*/  IMAD.MOV.U32 R7, RZ, RZ, R24 ;  /* 0x000000ffff077224 */ /* 0x000fc600078e0018 */
[----:B------:R-:W-:-:S07]  /*2ad0*/  IADD3 R5, PT, PT, R5, R11, RZ ;  /* 0x0000000b05057210 */ /* 0x000fce0007ffe0ff */
.L_x_2051:
[----:B------:R-:W-:Y:S05]  /*2ae0*/  BSYNC.RECONVERGENT B1 ;  /* 0x0000000000017941 */ /* 0x000fea0003800200 */
.L_x_2049:
[----:B------:R-:W-:Y:S01]  /*2af0*/  MOV R34, R20 ;  /* 0x0000001400227202 */ /* 0x000fe20000000f00 */
[----:B------:R-:W-:Y:S02]  /*2b00*/  IMAD R5, R5, R38, RZ ;  /* 0x0000002605057224 */ /* 0x000fe400078e02ff */
[----:B------:R-:W-:Y:S02]  /*2b10*/  VIADD R9, R9, 0xfffffffe ;  /* 0xfffffffe09097836 */ /* 0x000fe40000000000 */
[----:B------:R-:W-:-:S04]  /*2b20*/  IMAD.WIDE.U32 R34, R38, R10, R34 ;  /* 0x0000000a26227225 */ /* 0x000fc800078e0022 */
[----:B------:R-:W-:-:S05]  /*2b30*/  IMAD R5, R39, R10, R5 ;  /* 0x0000000a27057224 */ /* 0x000fca00078e0205 */
[----:B------:R-:W-:Y:S01]  /*2b40*/  IADD3 R6, PT, PT, R35, R5, RZ ;  /* 0x0000000523067210 */ /* 0x000fe20007ffe0ff */
[----:B------:R-:W-:-:S07]  /*2b50*/  IMAD.MOV.U32 R5, RZ, RZ, R34 ;  /* 0x000000ffff057224 */ /* 0x000fce00078e0022 */
.L_x_2039:
        /* <DEDUP_REMOVED lines=31> */
.L_x_2053:
[----:B------:R-:W-:Y:S01]  /*2d50*/  MOV R20, R14 ;  /* 0x0000000e00147202 */ /* 0x000fe20000000f00 */
[----:B------:R-:W-:Y:S01]  /*2d60*/  IMAD.MOV.U32 R24, RZ, RZ, R15 ;  /* 0x000000ffff187224 */ /* 0x000fe200078e000f */
[----:B------:R-:W-:Y:S01]  /*2d70*/  MOV R21, R16 ;  /* 0x0000001000157202 */ /* 0x000fe20000000f00 */
[----:B------:R-:W-:Y:S01]  /*2d80*/  IMAD.MOV.U32 R22, RZ, RZ, R17 ;  /* 0x000000ffff167224 */ /* 0x000fe200078e0011 */
[----:B------:R-:W-:-:S07]  /*2d90*/  MOV R23, 0x2db0 ;  /* 0x00002db000177802 */ /* 0x000fce0000000f00 */
[----:B------:R-:W-:Y:S05]  /*2da0*/  CALL.REL.NOINC `($__internal_47_$__cuda_sm20_rem_s64) ;  /* 0x0000004800607944 */ /* 0x000fea0003c00000 */
[----:B------:R-:W-:Y:S01]  /*2db0*/  MOV R10, R12 ;  /* 0x0000000c000a7202 */ /* 0x000fe20000000f00 */
[----:B------:R-:W-:-:S07]  /*2dc0*/  IMAD.MOV.U32 R11, RZ, RZ, R13 ;  /* 0x000000ffff0b7224 */ /* 0x000fce00078e000d */
.L_x_2054:
[----:B------:R-:W-:Y:S05]  /*2dd0*/  BSYNC.RECONVERGENT B1 ;  /* 0x0000000000017941 */ /* 0x000fea0003800200 */
.L_x_2052:
        /* <DEDUP_REMOVED lines=33> */
.L_x_2056:
[----:B------:R-:W-:Y:S01]  /*2ff0*/  IMAD.MOV.U32 R21, RZ, RZ, R16 ;  /* 0x000000ffff157224 */ /* 0x000fe200078e0010 */
[----:B------:R-:W-:Y:S01]  /*3000*/  MOV R22, R17 ;  /* 0x0000001100167202 */ /* 0x000fe20000000f00 */
[----:B------:R-:W-:Y:S01]  /*3010*/  IMAD.MOV.U32 R20, RZ, RZ, R7 ;  /* 0x000000ffff147224 */ /* 0x000fe200078e0007 */
[----:B------:R-:W-:Y:S02]  /*3020*/  MOV R24, R8 ;  /* 0x0000000800187202 */ /* 0x000fe40000000f00 */
[----:B------:R-:W-:-:S07]  /*3030*/  MOV R23, 0x3050 ;  /* 0x0000305000177802 */ /* 0x000fce0000000f00 */
[----:B------:R-:W-:Y:S05]  /*3040*/  CALL.REL.NOINC `($__internal_47_$__cuda_sm20_rem_s64) ;  /* 0x0000004400b87944 */ /* 0x000fea0003c00000 */
[----:B------:R-:W-:Y:S01]  /*3050*/  IMAD.MOV.U32 R8, RZ, RZ, R12 ;  /* 0x000000ffff087224 */ /* 0x000fe200078e000c */
[----:B------:R-:W-:-:S07]  /*3060*/  MOV R9, R13 ;  /* 0x0000000d00097202 */ /* 0x000fce0000000f00 */
.L_x_2057:
[----:B------:R-:W-:Y:S05]  /*3070*/  BSYNC.RECONVERGENT B1 ;  /* 0x0000000000017941 */ /* 0x000fea0003800200 */
.L_x_2055:
[----:B------:R-:W-:Y:S01]  /*3080*/  MOV R11, R6 ;  /* 0x00000006000b7202 */ /* 0x000fe20000000f00 */
[----:B------:R-:W-:Y:S02]  /*3090*/  IMAD.MOV.U32 R10, RZ, RZ, R5 ;  /* 0x000000ffff0a7224 */ /* 0x000fe400078e0005 */
[----:B------:R-:W-:Y:S02]  /*30a0*/  IMAD R7, R9, R18, RZ ;  /* 0x0000001209077224 */ /* 0x000fe400078e02ff */
[----:B------:R-:W-:-:S04]  /*30b0*/  IMAD.WIDE.U32 R10, R18, R8, R10 ;  /* 0x00000008120a7225 */ /* 0x000fc800078e000a */
[----:B------:R-:W-:Y:S01]  /*30c0*/  IMAD R7, R19, R8, R7 ;  /* 0x0000000813077224 */ /* 0x000fe200078e0207 */
[----:B------:R-:W-:-:S03]  /*30d0*/  MOV R5, R10 ;  /* 0x0000000a00057202 */ /* 0x000fc60000000f00 */
[----:B------:R-:W-:-:S07]  /*30e0*/  IMAD.IADD R6, R11, 0x1, R7 ;  /* 0x000000010b067824 */ /* 0x000fce00078e0207 */
.L_x_2012:
[----:B------:R-:W0:Y:S02]  /*30f0*/  LDCU.64 UR4, c[0x0][0x388] ;  /* 0x00007100ff0477ac */ /* 0x000e240008000a00 */
[----:B0-----:R-:W-:Y:S02]  /*3100*/  LEA R10, P0, R27, UR4, 0x3 ;  /* 0x000000041b0a7c11 */ /* 0x001fe4000f8018ff */
[----:B------:R-:W-:Y:S02]  /*3110*/  LEA R8, P1, R5, UR4, 0x3 ;  /* 0x0000000405087c11 */ /* 0x000fe4000f8218ff */
        /* <DEDUP_REMOVED lines=9> */
[----:B------:R-:W-:Y:S02]  /*31b0*/  SEL R15, R15, R6, P2 ;  /* 0x000000060f0f7207 */ /* 0x000fe40001000000 */
[-C--:B------:R-:W-:Y:S02]  /*31c0*/  IADD3.X R13, PT, PT, RZ, ~R9.reuse, RZ, P1, !PT ;  /* 0x80000009ff0d7210 */ /* 0x080fe40000ffe4ff */
[----:B------:R-:W-:Y:S02]  /*31d0*/  SEL R6, R5, R8, P0 ;  /* 0x0000000805067207 */ /* 0x000fe40000000000 */
[----:B------:R-:W-:Y:S02]  /*31e0*/  SEL R5, R13, R9, P0 ;  /* 0x000000090d057207 */ /* 0x000fe40000000000 */
[----:B------:R-:W-:Y:S02]  /*31f0*/  SEL R12, R17, R7, P2 ;  /* 0x00000007110c7207 */ /* 0x000fe40001000000 */
[----:B------:R-:W-:-:S05]  /*3200*/  IADD3 R6, P0, PT, R6, R15, RZ ;  /* 0x0000000f06067210 */ /* 0x000fca0007f1e0ff */
[----:B------:R-:W-:-:S05]  /*3210*/  IMAD.X R7, R5, 0x1, R12, P0 ;  /* 0x0000000105077824 */ /* 0x000fca00000e060c */
[----:B------:R1:W-:Y:S01]  /*3220*/  STS.64 [R3], R6 ;  /* 0x0000000603007388 */ /* 0x0003e20000000a00 */
[----:B------:R-:W-:Y:S05]  /*3230*/  BRA `(.L_x_2058) ;  /* 0x0000003400e07947 */ /* 0x000fea0003800000 */
.L_x_2011:
        /* <DEDUP_REMOVED lines=20> */
.L_x_2085:
        /* <DEDUP_REMOVED lines=33> */
.L_x_2062:
[----:B------:R-:W-:Y:S01]  /*3590*/  IMAD.MOV.U32 R29, RZ, RZ, R15 ;  /* 0x000000ffff1d7224 */ /* 0x000fe200078e000f */
[----:B------:R-:W-:Y:S01]  /*35a0*/  MOV R26, R14 ;  /* 0x0000000e001a7202 */ /* 0x000fe20000000f00 */
[----:B------:R-:W-:Y:S01]  /*35b0*/  IMAD.MOV.U32 R13, RZ, RZ, R34 ;  /* 0x000000ffff0d7224 */ /* 0x000fe200078e0022 */
[----:B------:R-:W-:Y:S02]  /*35c0*/  MOV R12, R35 ;  /* 0x00000023000c7202 */ /* 0x000fe40000000f00 */
[----:B------:R-:W-:-:S07]  /*35d0*/  MOV R11, 0x35f0 ;  /* 0x000035f0000b7802 */ /* 0x000fce0000000f00 */
[----:B-123--:R-:W-:Y:S05]  /*35e0*/  CALL.REL.NOINC `($__internal_46_$__cuda_sm20_div_s64) ;  /* 0x0000003c00007944 */ /* 0x00efea0003c00000 */
        /* <DEDUP_REMOVED lines=11> */
.L_x_2063:
[----:B------:R-:W-:Y:S05]  /*36a0*/  BSYNC.RECONVERGENT B1 ;  /* 0x0000000000017941 */ /* 0x000fea0003800200 */
.L_x_2061:
        /* <DEDUP_REMOVED lines=39> */
.L_x_2065:
[----:B------:R-:W-:Y:S01]  /*3920*/  IMAD.MOV.U32 R29, RZ, RZ, R34 ;  /* 0x000000ffff1d7224 */ /* 0x000fe200078e0022 */
[----:B------:R-:W-:Y:S01]  /*3930*/  MOV R26, R35 ;  /* 0x00000023001a7202 */ /* 0x000fe20000000f00 */
[----:B------:R-:W-:Y:S01]  /*3940*/  IMAD.MOV.U32 R13, RZ, RZ, R36 ;  /* 0x000000ffff0d7224 */ /* 0x000fe200078e0024 */
[----:B------:R-:W-:Y:S02]  /*3950*/  MOV R12, R37 ;  /* 0x00000025000c7202 */ /* 0x000fe40000000f00 */
[----:B------:R-:W-:-:S07]  /*3960*/  MOV R11, 0x3980 ;  /* 0x00003980000b7802 */ /* 0x000fce0000000f00 */
[----:B-1----:R-:W-:Y:S05]  /*3970*/  CALL.REL.NOINC `($__internal_46_$__cuda_sm20_div_s64) ;  /* 0x00000038001c7944 */ /* 0x002fea0003c00000 */
        /* <DEDUP_REMOVED lines=11> */
.L_x_2066:
[----:B------:R-:W-:Y:S05]  /*3a30*/  BSYNC.RECONVERGENT B1 ;  /* 0x0000000000017941 */ /* 0x000fea0003800200 */
.L_x_2064:
        /* <DEDUP_REMOVED lines=38> */
.L_x_2068:
[----:B------:R-:W-:Y:S01]  /*3ca0*/  MOV R29, R34 ;  /* 0x00000022001d7202 */ /* 0x000fe20000000f00 */
[----:B------:R-:W-:Y:S01]  /*3cb0*/  IMAD.MOV.U32 R26, RZ, RZ, R35 ;  /* 0x000000ffff1a7224 */ /* 0x000fe200078e0023 */
[----:B------:R-:W-:Y:S01]  /*3cc0*/  MOV R13, R36 ;  /* 0x00000024000d7202 */ /* 0x000fe20000000f00 */
[----:B------:R-:W-:Y:S01]  /*3cd0*/  IMAD.MOV.U32 R12, RZ, RZ, R37 ;  /* 0x000000ffff0c7224 */ /* 0x000fe200078e0025 */
[----:B------:R-:W-:-:S07]  /*3ce0*/  MOV R11, 0x3d00 ;  /* 0x00003d00000b7802 */ /* 0x000fce0000000f00 */
[----:B-1----:R-:W-:Y:S05]  /*3cf0*/  CALL.REL.NOINC `($__internal_46_$__cuda_sm20_div_s64) ;  /* 0x00000034003c7944 */ /* 0x002fea0003c00000 */
        /* <DEDUP_REMOVED lines=11> */
.L_x_2069:
[----:B------:R-:W-:Y:S05]  /*3db0*/  BSYNC.RECONVERGENT B1 ;  /* 0x0000000000017941 */ /* 0x000fea0003800200 */
.L_x_2067:
        /* <DEDUP_REMOVED lines=38> */
.L_x_2071:
        /* <DEDUP_REMOVED lines=17> */
.L_x_2072:
[----:B------:R-:W-:Y:S05]  /*4130*/  BSYNC.RECONVERGENT B1 ;  /* 0x0000000000017941 */ /* 0x000fea0003800200 */
.L_x_2070:
        /* <DEDUP_REMOVED lines=39> */
.L_x_2074:
        /* <DEDUP_REMOVED lines=17> */
.L_x_2075:
[----:B------:R-:W-:Y:S05]  /*44c0*/  BSYNC.RECONVERGENT B1 ;  /* 0x0000000000017941 */ /* 0x000fea0003800200 */
.L_x_2073:
        /* <DEDUP_REMOVED lines=38> */
.L_x_2077:
        /* <DEDUP_REMOVED lines=17> */
.L_x_2078:
[----:B------:R-:W-:Y:S05]  /*4840*/  BSYNC.RECONVERGENT B1 ;  /* 0x0000000000017941 */ /* 0x000fea0003800200 */
.L_x_2076:
        /* <DEDUP_REMOVED lines=38> */
.L_x_2080:
        /* <DEDUP_REMOVED lines=17> */
.L_x_2081:
[----:B------:R-:W-:Y:S05]  /*4bc0*/  BSYNC.RECONVERGENT B1 ;  /* 0x0000000000017941 */ /* 0x000fea0003800200 */
.L_x_2079:
        /* <DEDUP_REMOVED lines=36> */
.L_x_2083:
        /* <DEDUP_REMOVED lines=17> */
.L_x_2084:
[----:B------:R-:W-:Y:S05]  /*4f20*/  BSYNC.RECONVERGENT B1 ;  /* 0x0000000000017941 */ /* 0x000fea0003800200 */
.L_x_2082:
        /* <DEDUP_REMOVED lines=12> */
.L_x_2060:
        /* <DEDUP_REMOVED lines=35> */
.L_x_2088:
        /* <DEDUP_REMOVED lines=12> */
[----:B------:R-:W-:Y:S02]  /*52e0*/  IMAD R13, R13, R16, RZ ;  /* 0x000000100d0d7224 */ /* 0x000fe400078e02ff */
[----:B------:R-:W-:Y:S02]  /*52f0*/  IMAD.MOV.U32 R15, RZ, RZ, R10 ;  /* 0x000000ffff0f7224 */ /* 0x000fe400078e000a */
[----:B------:R-:W-:Y:S01]  /*5300*/  IMAD R13, R17, R19, R13 ;  /* 0x00000013110d7224 */ /* 0x000fe200078e020d */
[----:B------:R-:W-:-:S04]  /*5310*/  MOV R19, R25 ;  /* 0x0000001900137202 */ /* 0x000fc80000000f00 */
[----:B------:R-:W-:-:S07]  /*5320*/  IADD3 R10, PT, PT, R11, R13, RZ ;  /* 0x0000000d0b0a7210 */ /* 0x000fce0007ffe0ff */
.L_x_2089:
[----:B------:R-:W-:Y:S05]  /*5330*/  BSYNC.RECONVERGENT B1 ;  /* 0x0000000000017941 */ /* 0x000fea0003800200 */
.L_x_2087:
[----:B------:R-:W0:Y:S01]  /*5340*/  LDC.64 R16, c[0x0][0x390] ;  /* 0x0000e400ff107b82 */ /* 0x000e220000000a00 */
[----:B------:R-:W-:-:S07]  /*5350*/  VIADD R8, R9, 0xffffffff ;  /* 0xffffffff09087836 */ /* 0x000fce0000000000 */
        /* <DEDUP_REMOVED lines=36> */
[----:B------:R-:W-:Y:S02]  /*55a0*/  IMAD R17, R16, R17, R18 ;  /* 0x0000001110117224 */ /* 0x000fe400078e0212 */
[----:B------:R-:W-:Y:S01]  /*55b0*/  IMAD.MOV.U32 R18, RZ, RZ, R11 ;  /* 0x000000ffff127224 */ /* 0x000fe200078e000b */
[----:B------:R-:W-:Y:S06]  /*55c0*/  BRA `(.L_x_2092) ;  /* 0x0000000000447947 */ /* 0x000fec0003800000 */
.L_x_2091:
        /* <DEDUP_REMOVED lines=17> */
.L_x_2092:
[----:B------:R-:W-:Y:S05]  /*56e0*/  BSYNC.RECONVERGENT B1 ;  /* 0x0000000000017941 */ /* 0x000fea0003800200 */
.L_x_2090:
        /* <DEDUP_REMOVED lines=40> */
.L_x_2094:
        /* <DEDUP_REMOVED lines=17> */
.L_x_2095:
[----:B------:R-:W-:Y:S05]  /*5a80*/  BSYNC.RECONVERGENT B1 ;  /* 0x0000000000017941 */ /* 0x000fea0003800200 */
.L_x_2093:
        /* <DEDUP_REMOVED lines=39> */
.L_x_2097:
        /* <DEDUP_REMOVED lines=17> */
.L_x_2098:
[----:B------:R-:W-:Y:S05]  /*5e10*/  BSYNC.RECONVERGENT B1 ;  /* 0x0000000000017941 */ /* 0x000fea0003800200 */
.L_x_2096:
[----:B------:R-:W0:Y:S02]  /*5e20*/  LDC.64 R10, c[0x0][0x398] ;  /* 0x0000e600ff0a7b82 */ /* 0x000e240000000a00 */
[----:B0-----:R-:W-:-:S06]  /*5e30*/  IMAD.WIDE.U32 R10, R6, 0x8, R10 ;  /* 0x00000008060a7825 */ /* 0x001fcc00078e000a */
[----:B------:R-:W2:Y:S01]  /*5e40*/  LDG.E.64 R10, desc[UR6][R10.64] ;  /* 0x000000060a0a7981 */ /* 0x000ea2000c1e1b00 */
[----:B------:R-:W-:Y:S01]  /*5e50*/  IMAD.MOV.U32 R6, RZ, RZ, R16 ;  /* 0x000000ffff067224 */ /* 0x000fe200078e0010 */
[----:B------:R-:W-:Y:S01]  /*5e60*/  IADD3 R9, PT, PT, R9, -0x4, RZ ;  /* 0xfffffffc09097810 */ /* 0x000fe20007ffe0ff */
[-C--:B--2---:R-:W-:Y:S02]  /*5e70*/  IMAD R8, R11, R13.reuse, RZ ;  /* 0x0000000d0b087224 */ /* 0x084fe400078e02ff */
[----:B------:R-:W-:-:S04]  /*5e80*/  IMAD.WIDE.U32 R12, R10, R13, R6 ;  /* 0x0000000d0a0c7225 */ /* 0x000fc800078e0006 */
[----:B------:R-:W-:Y:S02]  /*5e90*/  IMAD R19, R10, R19, R8 ;  /* 0x000000130a137224 */ /* 0x000fe400078e0208 */
[----:B------:R-:W-:-:S03]  /*5ea0*/  IMAD.MOV.U32 R7, RZ, RZ, R12 ;  /* 0x000000ffff077224 */ /* 0x000fc600078e000c */
[----:B------:R-:W-:-:S07]  /*5eb0*/  IADD3 R6, PT, PT, R13, R19, RZ ;  /* 0x000000130d067210 */ /* 0x000fce0007ffe0ff */
.L_x_2086:
        /* <DEDUP_REMOVED lines=34> */
.L_x_2101:
[----:B------:R-:W-:Y:S01]  /*60e0*/  IMAD.MOV.U32 R29, RZ, RZ, R15 ;  /* 0x000000ffff1d7224 */ /* 0x000fe200078e000f */
[----:B------:R-:W-:Y:S01]  /*60f0*/  MOV R26, R14 ;  /* 0x0000000e001a7202 */ /* 0x000fe20000000f00 */
[----:B------:R-:W-:Y:S01]  /*6100*/  IMAD.MOV.U32 R13, RZ, RZ, R16 ;  /* 0x000000ffff0d7224 */ /* 0x000fe200078e0010 */
[----:B------:R-:W-:Y:S02]  /*6110*/  MOV R12, R17 ;  /* 0x00000011000c7202 */ /* 0x000fe40000000f00 */
[----:B------:R-:W-:-:S07]  /*6120*/  MOV R11, 0x6140 ;  /* 0x00006140000b7802 */ /* 0x000fce0000000f00 */
[----:B------:R-:W-:Y:S05]  /*6130*/  CALL.REL.NOINC `($__internal_46_$__cuda_sm20_div_s64) ;  /* 0x00000010002c7944 */ /* 0x000fea0003c00000 */
[-C--:B------:R-:W-:Y:S01]  /*6140*/  IADD3 R13, P0, PT, RZ, -R24.reuse, RZ ;  /* 0x80000018ff0d7210 */ /* 0x080fe20007f1e0ff */
        /* <DEDUP_REMOVED lines=10> */
.L_x_2102:
[----:B------:R-:W-:Y:S05]  /*61f0*/  BSYNC.RECONVERGENT B1 ;  /* 0x0000000000017941 */ /* 0x000fea0003800200 */
.L_x_2100:
        /* <DEDUP_REMOVED lines=41> */
.L_x_2104:
        /* <DEDUP_REMOVED lines=17> */
.L_x_2105:
[----:B------:R-:W-:Y:S05]  /*65a0*/  BSYNC.RECONVERGENT B1 ;  /* 0x0000000000017941 */ /* 0x000fea0003800200 */
.L_x_2103:
        /* <DEDUP_REMOVED lines=10> */
.L_x_2099:
        /* <DEDUP_REMOVED lines=31> */
.L_x_2107:
        /* <DEDUP_REMOVED lines=8> */
.L_x_2108:
[----:B------:R-:W-:Y:S05]  /*68c0*/  BSYNC.RECONVERGENT B1 ;  /* 0x0000000000017941 */ /* 0x000fea0003800200 */
.L_x_2106:
[----:B------:R-:W0:Y:S02]  /*68d0*/  LDC.64 R12, c[0x0][0x398] ;  /* 0x0000e600ff0c7b82 */ /* 0x000e240000000a00 */
[----:B0-----:R-:W-:-:S06]  /*68e0*/  IMAD.WIDE.U32 R8, R9, 0x8, R12 ;  /* 0x0000000809087825 */ /* 0x001fcc00078e000c */
[----:B------:R-:W2:Y:S01]  /*68f0*/  LDG.E.64 R8, desc[UR6][R8.64] ;  /* 0x0000000608087981 */ /* 0x000ea2000c1e1b00 */
[----:B------:R-:W-:Y:S01]  /*6900*/  MOV R13, R6 ;  /* 0x00000006000d7202 */ /* 0x000fe20000000f00 */
[----:B------:R-:W-:Y:S02]  /*6910*/  IMAD.MOV.U32 R12, RZ, RZ, R7 ;  /* 0x000000ffff0c7224 */ /* 0x000fe400078e0007 */
[-C--:B--2---:R-:W-:Y:S02]  /*6920*/  IMAD R5, R9, R10.reuse, RZ ;  /* 0x0000000a09057224 */ /* 0x084fe400078e02ff */
[----:B------:R-:W-:-:S04]  /*6930*/  IMAD.WIDE.U32 R12, R8, R10, R12 ;  /* 0x0000000a080c7225 */ /* 0x000fc800078e000c */
[----:B------:R-:W-:Y:S02]  /*6940*/  IMAD R5, R8, R11, R5 ;  /* 0x0000000b08057224 */ /* 0x000fe400078e0205 */
[----:B------:R-:W-:-:S03]  /*6950*/  IMAD.MOV.U32 R7, RZ, RZ, R12 ;  /* 0x000000ffff077224 */ /* 0x000fc600078e000c */
[----:B------:R-:W-:-:S07]  /*6960*/  IADD3 R6, PT, PT, R13, R5, RZ ;  /* 0x000000050d067210 */ /* 0x000fce0007ffe0ff */
.L_x_2059:
[----:B------:R-:W0:Y:S02]  /*6970*/  LDCU.64 UR4, c[0x0][0x388] ;  /* 0x00007100ff0477ac */ /* 0x000e240008000a00 */
[----:B0-----:R-:W-:-:S04]  /*6980*/  LEA R8, P0, R7, UR4, 0x3 ;  /* 0x0000000407087c11 */ /* 0x001fc8000f8018ff */
[----:B------:R-:W-:-:S05]  /*6990*/  LEA.HI.X R9, R7, UR5, R6, 0x3, P0 ;  /* 0x0000000507097c11 */ /* 0x000fca00080f1c06 */
[----:B------:R-:W2:Y:S04]  /*69a0*/  LDG.E.64 R6, desc[UR6][R8.64] ;  /* 0x0000000608067981 */ /* 0x000ea8000c1e1b00 */
[----:B--2---:R0:W-:Y:S02]  /*69b0*/  STS.64 [R3], R6 ;  /* 0x0000000603007388 */ /* 0x0041e40000000a00 */
.L_x_2058:
[----:B------:R-:W-:Y:S05]  /*69c0*/  BSYNC.RECONVERGENT B0 ;  /* 0x0000000000007941 */ /* 0x000fea0003800200 */
.L_x_2010:
[----:B------:R-:W-:Y:S01]  /*69d0*/  BAR.SYNC.DEFER_BLOCKING 0x0 ;  /* 0x0000000000007b1d */ /* 0x000fe20000010000 */
[----:B------:R-:W-:-:S13]  /*69e0*/  ISETP.GE.U32.AND P0, PT, R4, 0x42, PT ;  /* 0x000000420400780c */ /* 0x000fda0003f06070 */
[----:B------:R-:W-:Y:S05]  /*69f0*/  @!P0 BRA `(.L_x_2109) ;  /* 0x0000000000648947 */ /* 0x000fea0003800000 */
.L_x_2112:
        /* <DEDUP_REMOVED lines=20> */
.L_x_2111:
[----:B------:R-:W-:Y:S05]  /*6b40*/  BSYNC.RECONVERGENT B0 ;  /* 0x0000000000007941 */ /* 0x000fea0003800200 */
.L_x_2110:
[----:B------:R-:W-:Y:S01]  /*6b50*/  BAR.SYNC.DEFER_BLOCKING 0x0 ;  /* 0x0000000000007b1d */ /* 0x000fe20000010000 */
[----:B------:R-:W-:Y:S01]  /*6b60*/  ISETP.GT.U32.AND P0, PT, R4, 0x83, PT ;  /* 0x000000830400780c */ /* 0x000fe20003f04070 */
[----:B------:R-:W-:-:S12]  /*6b70*/  IMAD.MOV.U32 R4, RZ, RZ, R12 ;  /* 0x000000ffff047224 */ /* 0x000fd800078e000c */
[----:B------:R-:W-:Y:S05]  /*6b80*/  @P0 BRA `(.L_x_2112) ;  /* 0xfffffffc009c0947 */ /* 0x000fea000383ffff */
.L_x_2109:
[----:B------:R-:W-:-:S13]  /*6b90*/  ISETP.GT.U32.AND P0, PT, R2, 0x1f, PT ;  /* 0x0000001f0200780c */ /* 0x000fda0003f04070 */
[----:B------:R-:W-:Y:S05]  /*6ba0*/  @P0 EXIT ;  /* 0x000000000000094d */ /* 0x000fea0003800000 */
[----:B------:R-:W3:Y:S04]  /*6bb0*/  LDS.64 R4, [R3] ;  /* 0x0000000003047984 */ /* 0x000ee80000000a00 */
[----:B012---:R-:W0:Y:S01]  /*6bc0*/  LDS.64 R6, [R3+0x100] ;  /* 0x0001000003067984 */ /* 0x007e220000000a00 */
[----:B---3--:R-:W-:Y:S02]  /*6bd0*/  ISETP.LT.AND P2, PT, R5, RZ, PT ;  /* 0x000000ff0500720c */ /* 0x008fe40003f41270 */
[----:B------:R-:W-:Y:S02]  /*6be0*/  IADD3 R13, P3, PT, RZ, -R4, RZ ;  /* 0x80000004ff0d7210 */ /* 0x000fe40007f7e0ff */
[----:B0-----:R-:W-:Y:S02]  /*6bf0*/  IADD3 R9, P1, PT, RZ, -R6, RZ ;  /* 0x80000006ff097210 */ /* 0x001fe40007f3e0ff */
        /* <DEDUP_REMOVED lines=17> */
[----:B------:R-:W-:Y:S02]  /*6d10*/  SEL R15, R15, R4, P2 ;  /* 0x000000040f0f7207 */ /* 0x000fe40001000000 */
        /* <DEDUP_REMOVED lines=77> */
        .weak           $__internal_46_$__cuda_sm20_div_s64
        .type           $__internal_46_$__cuda_sm20_div_s64,@function
        .size           $__internal_46_$__cuda_sm20_div_s64,($__internal_47_$__cuda_sm20_rem_s64 - $__internal_46_$__cuda_sm20_div_s64)
$__internal_46_$__cuda_sm20_div_s64:
        /* <DEDUP_REMOVED lines=33> */
[----:B------:R-:W-:Y:S02]  /*7400*/  HFMA2 R43, -RZ, RZ, 0, 0 ;  /* 0x00000000ff2b7431 */ /* 0x000fe400000001ff */
[----:B------:R-:W-:Y:S01]  /*7410*/  IMAD R31, R33, R31, RZ ;  /* 0x0000001f211f7224 */ /* 0x000fe200078e02ff */
[----:B------:R-:W-:-:S04]  /*7420*/  IADD3.X R33, PT, PT, R32, R33, RZ, P1, !PT ;  /* 0x0000002120217210 */ /* 0x000fc80000ffe4ff */
[----:B------:R-:W-:Y:S02]  /*7430*/  IADD3 R31, P1, PT, R31, R30, RZ ;  /* 0x0000001e1f1f7210 */ /* 0x000fe40007f3e0ff */
[-C--:B------:R-:W-:Y:S02]  /*7440*/  IADD3 R30, P4, PT, RZ, -R29.reuse, RZ ;  /* 0x8000001dff1e7210 */ /* 0x080fe40007f9e0ff */
[----:B------:R-:W-:Y:S02]  /*7450*/  IADD3.X R33, PT, PT, RZ, RZ, R33, P1, P0 ;  /* 0x000000ffff217210 */ /* 0x000fe40000fe0421 */
[----:B------:R-:W-:Y:S01]  /*7460*/  SEL R29, R30, R29, !P3 ;  /* 0x0000001d1e1d7207 */ /* 0x000fe20005800000 */
[----:B------:R-:W-:-:S04]  /*7470*/  IMAD.X R30, RZ, RZ, ~R26, P4 ;  /* 0x000000ffff1e7224 */ /* 0x000fc800020e0e1a */
[----:B------:R-:W-:Y:S01]  /*7480*/  IMAD.HI.U32 R42, R31, R29, RZ ;  /* 0x0000001d1f2a7227 */ /* 0x000fe200078e00ff */
[-C--:B------:R-:W-:Y:S02]  /*7490*/  SEL R30, R30, R26.reuse, !P3 ;  /* 0x0000001a1e1e7207 */ /* 0x080fe40005800000 */
[----:B------:R-:W-:-:S03]  /*74a0*/  LOP3.LUT R26, R12, R26, RZ, 0x3c, !PT ;  /* 0x0000001a0c1a7212 */ /* 0x000fc600078e3cff */
[----:B------:R-:W-:-:S04]  /*74b0*/  IMAD.WIDE.U32 R42, R31, R30, R42 ;  /* 0x0000001e1f2a7225 */ /* 0x000fc800078e002a */
[C---:B------:R-:W-:Y:S02]  /*74c0*/  IMAD R32, R33.reuse, R30, RZ ;  /* 0x0000001e21207224 */ /* 0x040fe400078e02ff */
[----:B------:R-:W-:-:S04]  /*74d0*/  IMAD.HI.U32 R31, P0, R33, R29, R42 ;  /* 0x0000001d211f7227 */ /* 0x000fc8000780002a */
[----:B------:R-:W-:Y:S01]  /*74e0*/  IMAD.HI.U32 R33, R33, R30, RZ ;  /* 0x0000001e21217227 */ /* 0x000fe200078e00ff */
[----:B------:R-:W-:-:S03]  /*74f0*/  IADD3 R32, P1, PT, R32, R31, RZ ;  /* 0x0000001f20207210 */ /* 0x000fc60007f3e0ff */
[----:B------:R-:W-:Y:S02]  /*7500*/  IMAD.X R33, RZ, RZ, R33, P0 ;  /* 0x000000ffff217224 */ /* 0x000fe400000e0621 */
        /* <DEDUP_REMOVED lines=27> */
[----:B------:R-:W-:Y:S02]  /*76c0*/  SEL R24, R24, R25, !P1 ;  /* 0x0000001918187207 */ /* 0x000fe40004800000 */
[----:B------:R-:W-:Y:S02]  /*76d0*/  SEL R13, R13, R29, !P1 ;  /* 0x0000001d0d0d7207 */ /* 0x000fe40004800000 */
[----:B------:R-:W-:Y:S02]  /*76e0*/  MOV R12, R11 ;  /* 0x0000000b000c7202 */ /* 0x000fe40000000f00 */
[----:B------:R-:W-:Y:S01]  /*76f0*/  SEL R25, R13, 0xffffffff, P0 ;  /* 0xffffffff0d197807 */ /* 0x000fe20000000000 */
[----:B------:R-:W-:Y:S01]  /*7700*/  IMAD.MOV.U32 R13, RZ, RZ, 0x0 ;  /* 0x00000000ff0d7424 */ /* 0x000fe200078e00ff */
[----:B------:R-:W-:-:S03]  /*7710*/  SEL R24, R24, 0xffffffff, P0 ;  /* 0xffffffff18187807 */ /* 0x000fc60000000000 */
[----:B------:R-:W-:Y:S05]  /*7720*/  RET.REL.NODEC R12 `(uncontiguous_reduce_i64) ;  /* 0xffffff880c347950 */ /* 0x000fea0003c3ffff */
        .weak           $__internal_47_$__cuda_sm20_rem_s64
        .type           $__internal_47_$__cuda_sm20_rem_s64,@function
        .size           $__internal_47_$__cuda_sm20_rem_s64,(.L_x_3224 - $__internal_47_$__cuda_sm20_rem_s64)
$__internal_47_$__cuda_sm20_rem_s64:
        /* <DEDUP_REMOVED lines=25> */
[----:B------:R-:W-:Y:S02]  /*78c0*/  IADD3 R29, P0, PT, RZ, -R12, RZ ;  /* 0x8000000cff1d7210 */ /* 0x000fe40007f1e0ff */
[----:B------:R-:W-:Y:S01]  /*78d0*/  ISETP.GE.AND P1, PT, R24, RZ, PT ;  /* 0x000000ff1800720c */ /* 0x000fe20003f26270 */
        /* <DEDUP_REMOVED lines=9> */
[----:B------:R-:W-:Y:S01]  /*7970*/  IADD3 R14, P3, PT, R29, R14, RZ ;  /* 0x0000000e1d0e7210 */ /* 0x000fe20007f7e0ff */
[----:B------:R-:W-:Y:S01]  /*7980*/  IMAD.X R13, R12, 0x1, R25, P0 ;  /* 0x000000010c0d7824 */ /* 0x000fe200000e0619 */
[----:B------:R-:W-:-:S03]  /*7990*/  IADD3.X R29, PT, PT, RZ, ~R24, RZ, P4, !PT ;  /* 0x80000018ff1d7210 */ /* 0x000fc600027fe4ff */
[----:B------:R-:W-:Y:S01]  /*79a0*/  IMAD.HI.U32 R12, R14, R15, RZ ;  /* 0x0000000f0e0c7227 */ /* 0x000fe200078e00ff */
[----:B------:R-:W-:-:S03]  /*79b0*/  IADD3.X R20, PT, PT, RZ, RZ, R13, P3, P2 ;  /* 0x000000ffff147210 */ /* 0x000fc60001fe440d */
[----:B------:R-:W-:Y:S01]  /*79c0*/  HFMA2 R13, -RZ, RZ, 0, 0 ;  /* 0x00000000ff0d7431 */ /* 0x000fe200000001ff */
[----:B------:R-:W-:-:S05]  /*79d0*/  SEL R25, R29, R24, !P1 ;  /* 0x000000181d197207 */ /* 0x000fca0004800000 */
[-C--:B------:R-:W-:Y:S02]  /*79e0*/  IMAD R29, R20, R25.reuse, RZ ;  /* 0x00000019141d7224 */ /* 0x080fe400078e02ff */
[----:B------:R-:W-:-:S04]  /*79f0*/  IMAD.WIDE.U32 R12, R14, R25, R12 ;  /* 0x000000190e0c7225 */ /* 0x000fc800078e000c */
[----:B------:R-:W-:-:S04]  /*7a00*/  IMAD.HI.U32 R14, R20, R25, RZ ;  /* 0x00000019140e7227 */ /* 0x000fc800078e00ff */
[----:B------:R-:W-:-:S04]  /*7a10*/  IMAD.HI.U32 R12, P0, R20, R15, R12 ;  /* 0x0000000f140c7227 */ /* 0x000fc8000780000c */
[----:B------:R-:W-:Y:S01]  /*7a20*/  IMAD.X R14, RZ, RZ, R14, P0 ;  /* 0x000000ffff0e7224 */ /* 0x000fe200000e060e */
[----:B------:R-:W-:-:S04]  /*7a30*/  IADD3 R29, P2, PT, R29, R12, RZ ;  /* 0x0000000c1d1d7210 */ /* 0x000fc80007f5e0ff */
[----:B------:R-:W-:Y:S01]  /*7a40*/  IADD3.X R31, PT, PT, RZ, R14, RZ, P2, !PT ;  /* 0x0000000eff1f7210 */ /* 0x000fe200017fe4ff */
[----:B------:R-:W-:-:S04]  /*7a50*/  IMAD.WIDE.U32 R12, R29, R10, RZ ;  /* 0x0000000a1d0c7225 */ /* 0x000fc800078e00ff */
        /* <DEDUP_REMOVED lines=12> */
[----:B------:R-:W-:-:S03]  /*7b20*/  ISETP.GE.U32.AND.EX P0, PT, R25, R11, PT, P0 ;  /* 0x0000000b1900720c */ /* 0x000fc60003f06100 */
[----:B------:R-:W-:Y:S01]  /*7b30*/  IMAD.X R13, R25, 0x1, ~R11, P2 ;  /* 0x00000001190d7824 */ /* 0x000fe200010e0e0b */
[----:B------:R-:W-:-:S04]  /*7b40*/  SEL R12, R12, R15, P0 ;  /* 0x0000000f0c0c7207 */ /* 0x000fc80000000000 */
[----:B------:R-:W-:Y:S02]  /*7b50*/  SEL R13, R13, R25, P0 ;  /* 0x000000190d0d7207 */ /* 0x000fe40000000000 */
[-C--:B------:R-:W-:Y:S02]  /*7b60*/  IADD3 R11, P2, PT, RZ, -R12.reuse, RZ ;  /* 0x8000000cff0b7210 */ /* 0x080fe40007f5e0ff */
[----:B------:R-:W-:Y:S02]  /*7b70*/  ISETP.NE.U32.AND P0, PT, R21, RZ, PT ;  /* 0x000000ff1500720c */ /* 0x000fe40003f05070 */
[-C--:B------:R-:W-:Y:S02]  /*7b80*/  IADD3.X R10, PT, PT, RZ, ~R13.reuse, RZ, P2, !PT ;  /* 0x8000000dff0a7210 */ /* 0x080fe400017fe4ff */
[----:B------:R-:W-:Y:S02]  /*7b90*/  SEL R12, R11, R12, !P1 ;  /* 0x0000000c0b0c7207 */ /* 0x000fe40004800000 */
[----:B------:R-:W-:Y:S01]  /*7ba0*/  SEL R13, R10, R13, !P1 ;  /* 0x0000000d0a0d7207 */ /* 0x000fe20004800000 */
[----:B------:R-:W-:Y:S01]  /*7bb0*/  IMAD.MOV.U32 R10, RZ, RZ, R23 ;  /* 0x000000ffff0a7224 */ /* 0x000fe200078e0017 */
[----:B------:R-:W-:-:S02]  /*7bc0*/  MOV R11, 0x0 ;  /* 0x00000000000b7802 */ /* 0x000fc40000000f00 */
[----:B------:R-:W-:-:S04]  /*7bd0*/  ISETP.NE.AND.EX P0, PT, R22, RZ, PT, P0 ;  /* 0x000000ff1600720c */ /* 0x000fc80003f05300 */
[----:B------:R-:W-:Y:S02]  /*7be0*/  SEL R12, R12, 0xffffffff, P0 ;  /* 0xffffffff0c0c7807 */ /* 0x000fe40000000000 */
[----:B------:R-:W-:Y:S01]  /*7bf0*/  SEL R13, R13, 0xffffffff, P0 ;  /* 0xffffffff0d0d7807 */ /* 0x000fe20000000000 */
[----:B------:R-:W-:Y:S06]  /*7c00*/  RET.REL.NODEC R10 `(uncontiguous_reduce_i64) ;  /* 0xffffff800afc7950 */ /* 0x000fec0003c3ffff */
.L_x_2113:
        /* <DEDUP_REMOVED lines=15> */
.L_x_3224:


//--------------------- .text.contiguous_reduce_i64 --------------------------
	.section	.text.contiguous_reduce_i64,"ax",@progbits
	.align	128
        .global         contiguous_reduce_i64
        .type           contiguous_reduce_i64,@function
        .size           contiguous_reduce_i64,(.L_x_3296 - contiguous_reduce_i64)
        .other          contiguous_reduce_i64,@"STO_CUDA_ENTRY STV_DEFAULT"
contiguous_reduce_i64:
.text.contiguous_reduce_i64:
[----:B------:R-:W-:Y:S01]  /*0000*/  LDC R1, c[0x0][0x37c] ;  /* 0x0000df00ff017b82 */ /* 0x000fe20000000800 */
[----:B------:R-:W0:Y:S07]  /*0010*/  S2R R0, SR_CTAID.X ;  /* 0x0000000000007919 */ /* 0x000e2e0000002500 */
[----:B------:R-:W1:Y:S01]  /*0020*/  S2UR UR5, SR_CgaCtaId ;  /* 0x00000000000579c3 */ /* 0x000e620000008800 */
[----:B------:R-:W2:Y:S01]  /*0030*/  LDCU UR8, c[0x0][0x360] ;  /* 0x00006c00ff0877ac */ /* 0x000ea20008000800 */
[----:B------:R-:W-:Y:S01]  /*0040*/  BSSY.RECONVERGENT B0, `(.L_x_2114) ;  /* 0x000002c000007945 */ /* 0x000fe20003800200 */
[----:B------:R-:W3:Y:S01]  /*0050*/  S2R R2, SR_TID.X ;  /* 0x0000000000027919 */ /* 0x000ee20000002100 */
[----:B------:R-:W4:Y:S01]  /*0060*/  LDCU.64 UR10, c[0x0][0x390] ;  /* 0x00007200ff0a77ac */ /* 0x000f220008000a00 */
[----:B------:R-:W-:Y:S01]  /*0070*/  UMOV UR4, 0x400 ;  /* 0x0000040000047882 */ /* 0x000fe20000000000 */
[----:B------:R-:W0:Y:S01]  /*0080*/  LDCU.64 UR6, c[0x0][0x358] ;  /* 0x00006b00ff0677ac */ /* 0x000e220008000a00 */
[----:B--2---:R-:W-:Y:S01]  /*0090*/  IMAD.U32 R4, RZ, RZ, UR8 ;  /* 0x00000008ff047e24 */ /* 0x004fe2000f8e00ff */
[----:B-1----:R-:W-:Y:S01]  /*00a0*/  ULEA UR4, UR5, UR4, 0x18 ;  /* 0x0000000405047291 */ /* 0x002fe2000f8ec0ff */
[----:B0-----:R-:W-:-:S04]  /*00b0*/  IMAD R5, R0, UR8, RZ ;  /* 0x0000000800057c24 */ /* 0x001fc8000f8e02ff */
[----:B---3--:R-:W-:Y:S01]  /*00c0*/  IMAD R5, R5, 0x2, R2 ;  /* 0x0000000205057824 */ /* 0x008fe200078e0202 */
[----:B------:R-:W-:-:S03]  /*00d0*/  LEA R3, R2, UR4, 0x3 ;  /* 0x0000000402037c11 */ /* 0x000fc6000f8e18ff */
[----:B------:R-:W-:Y:S02]  /*00e0*/  VIADD R9, R5, UR8 ;  /* 0x0000000805097c36 */ /* 0x000fe40008000000 */
[----:B------:R0:W-:Y:S03]  /*00f0*/  STS.64 [R3], RZ ;  /* 0x000000ff03007388 */ /* 0x0001e60000000a00 */
[----:B----4-:R-:W-:-:S04]  /*0100*/  ISETP.GE.U32.AND P0, PT, R9, UR10, PT ;  /* 0x0000000a09007c0c */ /* 0x010fc8000bf06070 */
[----:B------:R-:W-:-:S13]  /*0110*/  ISETP.GE.U32.AND.EX P0, PT, RZ, UR11, PT, P0 ;  /* 0x0000000bff007c0c */ /* 0x000fda000bf06100 */
[----:B0-----:R-:W-:Y:S05]  /*0120*/  @P0 BRA `(.L_x_2115) ;  /* 0x0000000000540947 */ /* 0x001fea0003800000 */
[----:B------:R-:W0:Y:S01]  /*0130*/  LDC.64 R6, c[0x0][0x388] ;  /* 0x0000e200ff067b82 */ /* 0x000e220000000a00 */
[----:B------:R-:W1:Y:S02]  /*0140*/  LDCU.64 UR4, c[0x0][0x388] ;  /* 0x00007100ff0477ac */ /* 0x000e640008000a00 */
[----:B-1----:R-:W-:-:S04]  /*0150*/  LEA R8, P0, R9, UR4, 0x3 ;  /* 0x0000000409087c11 */ /* 0x002fc8000f8018ff */
[----:B------:R-:W-:Y:S01]  /*0160*/  LEA.HI.X R9, R9, UR5, RZ, 0x3, P0 ;  /* 0x0000000509097c11 */ /* 0x000fe200080f1cff */
[----:B0-----:R-:W-:-:S05]  /*0170*/  IMAD.WIDE.U32 R6, R5, 0x8, R6 ;  /* 0x0000000805067825 */ /* 0x001fca00078e0006 */
[----:B------:R-:W2:Y:S04]  /*0180*/  LDG.E.64 R8, desc[UR6][R8.64] ;  /* 0x0000000608087981 */ /* 0x000ea8000c1e1b00 */
[----:B------:R-:W3:Y:S01]  /*0190*/  LDG.E.64 R6, desc[UR6][R6.64] ;  /* 0x0000000606067981 */ /* 0x000ee2000c1e1b00 */
[----:B--2---:R-:W-:Y:S02]  /*01a0*/  IADD3 R5, P1, PT, RZ, -R8, RZ ;  /* 0x80000008ff057210 */ /* 0x004fe40007f3e0ff */
[----:B---3--:R-:W-:Y:S02]  /*01b0*/  ISETP.LT.AND P2, PT, R7, RZ, PT ;  /* 0x000000ff0700720c */ /* 0x008fe40003f41270 */
[----:B------:R-:W-:Y:S02]  /*01c0*/  IADD3 R11, P3, PT, RZ, -R6, RZ ;  /* 0x80000006ff0b7210 */ /* 0x000fe40007f7e0ff */
        /* <DEDUP_REMOVED lines=9> */
[----:B------:R1:W-:Y:S01]  /*0260*/  STS.64 [R3], R6 ;  /* 0x0000000603007388 */ /* 0x0003e20000000a00 */
[----:B------:R-:W-:Y:S05]  /*0270*/  BRA `(.L_x_2116) ;  /* 0x0000000000207947 */ /* 0x000fea0003800000 */
.L_x_2115:
[----:B------:R-:W-:-:S04]  /*0280*/  ISETP.GE.U32.AND P0, PT, R5, UR10, PT ;  /* 0x0000000a05007c0c */ /* 0x000fc8000bf06070 */
[----:B------:R-:W-:-:S13]  /*0290*/  ISETP.GE.U32.AND.EX P0, PT, RZ, UR11, PT, P0 ;  /* 0x0000000bff007c0c */ /* 0x000fda000bf06100 */
[----:B------:R-:W-:Y:S05]  /*02a0*/  @P0 BRA `(.L_x_2116) ;  /* 0x0000000000140947 */ /* 0x000fea0003800000 */
[----:B------:R-:W0:Y:S02]  /*02b0*/  LDCU.64 UR4, c[0x0][0x388] ;  /* 0x00007100ff0477ac */ /* 0x000e240008000a00 */
[----:B0-----:R-:W-:-:S04]  /*02c0*/  LEA R6, P0, R5, UR4, 0x3 ;  /* 0x0000000405067c11 */ /* 0x001fc8000f8018ff */
[----:B------:R-:W-:-:S06]  /*02d0*/  LEA.HI.X R7, R5, UR5, RZ, 0x3, P0 ;  /* 0x0000000505077c11 */ /* 0x000fcc00080f1cff */
[----:B------:R-:W2:Y:S04]  /*02e0*/  LDG.E.64 R6, desc[UR6][R6.64] ;  /* 0x0000000606067981 */ /* 0x000ea8000c1e1b00 */
[----:B--2---:R0:W-:Y:S02]  /*02f0*/  STS.64 [R3], R6 ;  /* 0x0000000603007388 */ /* 0x0041e40000000a00 */
.L_x_2116:
[----:B------:R-:W-:Y:S05]  /*0300*/  BSYNC.RECONVERGENT B0 ;  /* 0x0000000000007941 */ /* 0x000fea0003800200 */
.L_x_2114:
[----:B------:R-:W-:Y:S01]  /*0310*/  BAR.SYNC.DEFER_BLOCKING 0x0 ;  /* 0x0000000000007b1d */ /* 0x000fe20000010000 */
[----:B------:R-:W-:-:S13]  /*0320*/  ISETP.GE.U32.AND P0, PT, R4, 0x42, PT ;  /* 0x000000420400780c */ /* 0x000fda0003f06070 */
[----:B------:R-:W-:Y:S05]  /*0330*/  @!P0 BRA `(.L_x_2117) ;  /* 0x0000000000648947 */ /* 0x000fea0003800000 */
.L_x_2120:
[----:B------:R-:W-:Y:S01]  /*0340*/  SHF.R.U32.HI R12, RZ, 0x1, R4 ;  /* 0x00000001ff0c7819 */ /* 0x000fe20000011604 */
[----:B------:R-:W-:Y:S03]  /*0350*/  BSSY.RECONVERGENT B0, `(.L_x_2118) ;  /* 0x0000013000007945 */ /* 0x000fe60003800200 */
[----:B------:R-:W-:-:S13]  /*0360*/  ISETP.GE.U32.AND P0, PT, R2, R12, PT ;  /* 0x0000000c0200720c */ /* 0x000fda0003f06070 */
[----:B--2---:R-:W-:Y:S05]  /*0370*/  @P0 BRA `(.L_x_2119) ;  /* 0x0000000000400947 */ /* 0x004fea0003800000 */
[----:B------:R-:W-:Y:S01]  /*0380*/  IMAD R8, R12, 0x8, R3 ;  /* 0x000000080c087824 */ /* 0x000fe200078e0203 */
[----:B01----:R-:W0:Y:S05]  /*0390*/  LDS.64 R6, [R3] ;  /* 0x0000000003067984 */ /* 0x003e2a0000000a00 */
        /* <DEDUP_REMOVED lines=14> */
.L_x_2119:
[----:B------:R-:W-:Y:S05]  /*0480*/  BSYNC.RECONVERGENT B0 ;  /* 0x0000000000007941 */ /* 0x000fea0003800200 */
.L_x_2118:
[----:B------:R-:W-:Y:S01]  /*0490*/  BAR.SYNC.DEFER_BLOCKING 0x0 ;  /* 0x0000000000007b1d */ /* 0x000fe20000010000 */
[----:B------:R-:W-:Y:S01]  /*04a0*/  ISETP.GT.U32.AND P0, PT, R4, 0x83, PT ;  /* 0x000000830400780c */ /* 0x000fe20003f04070 */
[----:B------:R-:W-:-:S12]  /*04b0*/  IMAD.MOV.U32 R4, RZ, RZ, R12 ;  /* 0x000000ffff047224 */ /* 0x000fd800078e000c */
[----:B------:R-:W-:Y:S05]  /*04c0*/  @P0 BRA `(.L_x_2120) ;  /* 0xfffffffc009c0947 */ /* 0x000fea000383ffff */
.L_x_2117:
        /* <DEDUP_REMOVED lines=102> */
.L_x_2121:
        /* <DEDUP_REMOVED lines=13> */
.L_x_3296:


//--------------------- .text.contiguous_reduce33_i32 --------------------------
	.section	.text.contiguous_reduce33_i32,"ax",@progbits
	.align	128
        .global         contiguous_reduce33_i32
        .type           contiguous_reduce33_i32,@function
        .size           contiguous_reduce33_i32,(.L_x_3297 - contiguous_reduce33_i32)
        .other          contiguous_reduce33_i32,@"STO_CUDA_ENTRY STV_DEFAULT"
contiguous_reduce33_i32:
.text.contiguous_reduce33_i32:
        /* <DEDUP_REMOVED lines=32> */
[----:B------:R-:W-:-:S06]  /*0200*/  @!P0 LEA R11, R13, UR4, 0x2 ;  /* 0x000000040d0b8c11 */ /* 0x000fcc000f8e10ff */
[----:B------:R-:W2:Y:S01]  /*0210*/  @!P0 LDS R11, [R11] ;  /* 0x000000000b0b8984 */ /* 0x000ea20000000800 */
[----:B------:R-:W-:Y:S05]  /*0220*/  @!P0 BRA `(.L_x_2122) ;  /* 0x0000000400fc8947 */ /* 0x000fea0003800000 */
[----:B01----:R-:W-:Y:S01]  /*0230*/  LEA R0, R13, UR4, 0x2 ;  /* 0x000000040d007c11 */ /* 0x003fe2000f8e10ff */
[C---:B------:R-:W-:Y:S02]  /*0240*/  VIADD R6, R15.reuse, 0xfffffffe ;  /* 0xfffffffe0f067836 */ /* 0x040fe40000000000 */
[----:B------:R-:W-:Y:S02]  /*0250*/  VIADD R7, R15, 0xffffffff ;  /* 0xffffffff0f077836 */ /* 0x000fe40000000000 */
[----:B--2---:R0:W1:Y:S01]  /*0260*/  LDS R11, [R0] ;  /* 0x00000000000b7984 */ /* 0x0040620000000800 */
[----:B------:R-:W-:Y:S01]  /*0270*/  ISETP.GE.U32.AND P0, PT, R6, 0x7, PT ;  /* 0x000000070600780c */ /* 0x000fe20003f06070 */
[----:B------:R-:W-:Y:S01]  /*0280*/  IMAD.MOV.U32 R8, RZ, RZ, 0x1 ;  /* 0x00000001ff087424 */ /* 0x000fe200078e00ff */
[----:B------:R-:W-:-:S11]  /*0290*/  LOP3.LUT R6, R7, 0x7, RZ, 0xc0, !PT ;  /* 0x0000000707067812 */ /* 0x000fd600078ec0ff */
[----:B0-----:R-:W-:Y:S05]  /*02a0*/  @!P0 BRA `(.L_x_2123) ;  /* 0x0000000000fc8947 */ /* 0x001fea0003800000 */
[----:B------:R-:W-:Y:S01]  /*02b0*/  USHF.L.U32 UR5, UR8, 0x2, URZ ;  /* 0x0000000208057899 */ /* 0x000fe200080006ff */
[----:B------:R-:W-:Y:S01]  /*02c0*/  LOP3.LUT R9, R7, 0xfffffff8, RZ, 0xc0, !PT ;  /* 0xfffffff807097812 */ /* 0x000fe200078ec0ff */
[----:B------:R-:W-:Y:S02]  /*02d0*/  IMAD.MOV.U32 R19, RZ, RZ, 0x1 ;  /* 0x00000001ff137424 */ /* 0x000fe400078e00ff */
[----:B------:R-:W-:Y:S02]  /*02e0*/  IMAD.MOV.U32 R8, RZ, RZ, RZ ;  /* 0x000000ffff087224 */ /* 0x000fe400078e00ff */
[----:B------:R-:W-:Y:S01]  /*02f0*/  LEA R10, R13, UR5, 0x2 ;  /* 0x000000050d0a7c11 */ /* 0x000fe2000f8e10ff */
[----:B------:R-:W-:-:S04]  /*0300*/  IMAD.MOV R9, RZ, RZ, -R9 ;  /* 0x000000ffff097224 */ /* 0x000fc800078e0a09 */
[----:B------:R-:W-:-:S07]  /*0310*/  VIADD R10, R10, UR4 ;  /* 0x000000040a0a7c36 */ /* 0x000fce0008000000 */
.L_x_2124:
[----:B------:R-:W0:Y:S01]  /*0320*/  LDS R15, [R10] ;  /* 0x000000000a0f7984 */ /* 0x000e220000000800 */
[----:B------:R-:W-:Y:S01]  /*0330*/  IMAD R13, R19, UR8, RZ ;  /* 0x00000008130d7c24 */ /* 0x000fe2000f8e02ff */
[----:B-1----:R-:W-:Y:S01]  /*0340*/  IABS R22, R11 ;  /* 0x0000000b00167213 */ /* 0x002fe20000000000 */
[----:B------:R-:W-:Y:S02]  /*0350*/  VIADD R9, R9, 0x8 ;  /* 0x0000000809097836 */ /* 0x000fe40000000000 */
[----:B------:R-:W-:Y:S01]  /*0360*/  VIADD R8, R8, 0x8 ;  /* 0x0000000808087836 */ /* 0x000fe20000000000 */
[----:B------:R-:W-:Y:S01]  /*0370*/  LEA R13, R13, R0, 0x2 ;  /* 0x000000000d0d7211 */ /* 0x000fe200078e10ff */
[----:B------:R-:W-:Y:S01]  /*0380*/  VIADD R19, R19, 0x8 ;  /* 0x0000000813137836 */ /* 0x000fe20000000000 */
[----:B------:R-:W-:-:S03]  /*0390*/  ISETP.NE.AND P0, PT, R9, RZ, PT ;  /* 0x000000ff0900720c */ /* 0x000fc60003f05270 */
[----:B------:R-:W-:Y:S01]  /*03a0*/  VIADD R16, R13, UR5 ;  /* 0x000000050d107c36 */ /* 0x000fe20008000000 */
[----:B------:R-:W1:Y:S03]  /*03b0*/  LDS R17, [R13+UR5] ;  /* 0x000000050d117984 */ /* 0x000e660008000800 */
[----:B------:R-:W-:Y:S01]  /*03c0*/  VIADD R18, R16, UR5 ;  /* 0x0000000510127c36 */ /* 0x000fe20008000000 */
[----:B------:R2:W3:Y:S03]  /*03d0*/  LDS R14, [R16+UR5] ;  /* 0x00000005100e7984 */ /* 0x0004e60008000800 */
[----:B------:R-:W-:Y:S01]  /*03e0*/  VIADD R20, R18, UR5 ;  /* 0x0000000512147c36 */ /* 0x000fe20008000000 */
[----:B------:R4:W-:Y:S03]  /*03f0*/  LDS R12, [R18+UR5] ;  /* 0x00000005120c7984 */ /* 0x0009e60008000800 */
[----:B--2---:R-:W-:Y:S01]  /*0400*/  VIADD R16, R20, UR5 ;  /* 0x0000000514107c36 */ /* 0x004fe20008000000 */
[----:B------:R-:W2:Y:S01]  /*0410*/  LDS R11, [R20+UR5] ;  /* 0x00000005140b7984 */ /* 0x000ea20008000800 */
[----:B0-----:R-:W-:-:S05]  /*0420*/  IABS R15, R15 ;  /* 0x0000000f000f7213 */ /* 0x001fca0000000000 */
[----:B------:R-:W-:-:S05]  /*0430*/  IMAD.IADD R13, R15, 0x1, R22 ;  /* 0x000000010f0d7824 */ /* 0x000fca00078e0216 */
[----:B------:R-:W-:Y:S02]  /*0440*/  IABS R13, R13 ;  /* 0x0000000d000d7213 */ /* 0x000fe40000000000 */
[----:B-1----:R-:W-:Y:S01]  /*0450*/  IABS R15, R17 ;  /* 0x00000011000f7213 */ /* 0x002fe20000000000 */
[----:B------:R-:W-:Y:S02]  /*0460*/  VIADD R17, R16, UR5 ;  /* 0x0000000510117c36 */ /* 0x000fe40008000000 */
[----:B----4-:R-:W-:Y:S01]  /*0470*/  IMAD.MOV.U32 R18, RZ, RZ, R13 ;  /* 0x000000ffff127224 */ /* 0x010fe200078e000d */
[----:B---3--:R-:W-:Y:S01]  /*0480*/  IABS R14, R14 ;  /* 0x0000000e000e7213 */ /* 0x008fe20000000000 */
[----:B------:R0:W1:Y:S03]  /*0490*/  LDS R13, [R16+UR5] ;  /* 0x00000005100d7984 */ /* 0x0000660008000800 */
[----:B------:R-:W-:-:S04]  /*04a0*/  IADD3 R15, PT, PT, R15, R18, RZ ;  /* 0x000000120f0f7210 */ /* 0x000fc80007ffe0ff */
[----:B------:R-:W-:Y:S01]  /*04b0*/  IABS R18, R15 ;  /* 0x0000000f00127213 */ /* 0x000fe20000000000 */
[----:B------:R-:W-:Y:S01]  /*04c0*/  IMAD.MOV.U32 R15, RZ, RZ, R14 ;  /* 0x000000ffff0f7224 */ /* 0x000fe200078e000e */
[----:B--2---:R-:W-:Y:S01]  /*04d0*/  IABS R11, R11 ;  /* 0x0000000b000b7213 */ /* 0x004fe20000000000 */
[----:B------:R-:W2:Y:S02]  /*04e0*/  LDS R14, [R17+UR5] ;  /* 0x00000005110e7984 */ /* 0x000ea40008000800 */
[----:B------:R-:W-:Y:S01]  /*04f0*/  IMAD.IADD R15, R15, 0x1, R18 ;  /* 0x000000010f0f7824 */ /* 0x000fe200078e0212 */
[----:B------:R-:W-:Y:S01]  /*0500*/  IABS R18, R12 ;  /* 0x0000000c00127213 */ /* 0x000fe20000000000 */
[----:B------:R-:W-:-:S03]  /*0510*/  VIADD R12, R17, UR5 ;  /* 0x00000005110c7c36 */ /* 0x000fc60008000000 */
[----:B0-----:R-:W-:Y:S01]  /*0520*/  IABS R16, R15 ;  /* 0x0000000f00107213 */ /* 0x001fe20000000000 */
[----:B------:R-:W-:Y:S02]  /*0530*/  IMAD.MOV.U32 R15, RZ, RZ, R18 ;  /* 0x000000ffff0f7224 */ /* 0x000fe400078e0012 */
[----:B------:R-:W0:Y:S02]  /*0540*/  LDS R12, [R12+UR5] ;  /* 0x000000050c0c7984 */ /* 0x000e240008000800 */
[----:B------:R-:W-:-:S05]  /*0550*/  IMAD.IADD R15, R15, 0x1, R16 ;  /* 0x000000010f0f7824 */ /* 0x000fca00078e0210 */
[----:B------:R-:W-:-:S04]  /*0560*/  IABS R16, R15 ;  /* 0x0000000f00107213 */ /* 0x000fc80000000000 */
[----:B------:R-:W-:-:S04]  /*0570*/  IADD3 R11, PT, PT, R11, R16, RZ ;  /* 0x000000100b0b7210 */ /* 0x000fc80007ffe0ff */
[----:B------:R-:W-:Y:S02]  /*0580*/  IABS R16, R11 ;  /* 0x0000000b00107213 */ /* 0x000fe40000000000 */
[----:B-1----:R-:W-:-:S05]  /*0590*/  IABS R13, R13 ;  /* 0x0000000d000d7213 */ /* 0x002fca0000000000 */
[----:B------:R-:W-:Y:S02]  /*05a0*/  IMAD.MOV.U32 R11, RZ, RZ, R13 ;  /* 0x000000ffff0b7224 */ /* 0x000fe400078e000d */
[----:B------:R-:W1:Y:S02]  /*05b0*/  LDC R13, c[0x0][0x360] ;  /* 0x0000d800ff0d7b82 */ /* 0x000e640000000800 */
[----:B------:R-:W-:Y:S01]  /*05c0*/  IMAD.IADD R11, R11, 0x1, R16 ;  /* 0x000000010b0b7824 */ /* 0x000fe200078e0210 */
[----:B--2---:R-:W-:-:S04]  /*05d0*/  IABS R14, R14 ;  /* 0x0000000e000e7213 */ /* 0x004fc80000000000 */
[----:B------:R-:W-:Y:S01]  /*05e0*/  IABS R15, R11 ;  /* 0x0000000b000f7213 */ /* 0x000fe20000000000 */
[----:B------:R-:W-:-:S04]  /*05f0*/  IMAD.MOV.U32 R11, RZ, RZ, R14 ;  /* 0x000000ffff0b7224 */ /* 0x000fc800078e000e */
[----:B------:R-:W-:Y:S01]  /*0600*/  IMAD.MOV.U32 R14, RZ, RZ, R15 ;  /* 0x000000ffff0e7224 */ /* 0x000fe200078e000f */
[----:B0-----:R-:W-:-:S03]  /*0610*/  IABS R12, R12 ;  /* 0x0000000c000c7213 */ /* 0x001fc60000000000 */
[----:B------:R-:W-:-:S05]  /*0620*/  IMAD.IADD R11, R11, 0x1, R14 ;  /* 0x000000010b0b7824 */ /* 0x000fca00078e020e */
[----:B------:R-:W-:Y:S02]  /*0630*/  IABS R14, R11 ;  /* 0x0000000b000e7213 */ /* 0x000fe40000000000 */
[----:B------:R-:W-:Y:S01]  /*0640*/  MOV R11, R12 ;  /* 0x0000000c000b7202 */ /* 0x000fe20000000f00 */
[----:B-1----:R-:W-:Y:S02]  /*0650*/  IMAD R10, R13, 0x20, R10 ;  /* 0x000000200d0a7824 */ /* 0x002fe400078e020a */
[----:B------:R-:W-:-:S04]  /*0660*/  IMAD.MOV.U32 R12, RZ, RZ, R14 ;  /* 0x000000ffff0c7224 */ /* 0x000fc800078e000e */
[----:B------:R-:W-:Y:S01]  /*0670*/  IMAD.IADD R11, R11, 0x1, R12 ;  /* 0x000000010b0b7824 */ /* 0x000fe200078e020c */
[----:B------:R-:W-:Y:S06]  /*0680*/  @P0 BRA `(.L_x_2124) ;  /* 0xfffffffc00240947 */ /* 0x000fec000383ffff */
[----:B------:R-:W-:-:S07]  /*0690*/  VIADD R8, R8, 0x1 ;  /* 0x0000000108087836 */ /* 0x000fce0000000000 */
.L_x_2123:
        /* <DEDUP_REMOVED lines=8> */
[----:B-1----:R-:W-:Y:S01]  /*0720*/  IABS R11, R11 ;  /* 0x0000000b000b7213 */ /* 0x002fe20000000000 */
[----:B------:R-:W-:-:S03]  /*0730*/  VIADD R8, R8, 0x4 ;  /* 0x0000000408087836 */ /* 0x000fc60000000000 */
[----:B------:R-:W-:-:S05]  /*0740*/  LEA R9, R9, R0, 0x2 ;  /* 0x0000000009097211 */ /* 0x000fca00078e10ff */
[----:B------:R-:W1:Y:S01]  /*0750*/  LDS R6, [R9] ;  /* 0x0000000009067984 */ /* 0x000e620000000800 */
[----:B0-----:R-:W-:-:S04]  /*0760*/  IMAD R10, R18, 0x4, R9 ;  /* 0x00000004120a7824 */ /* 0x001fc800078e0209 */
[C---:B------:R-:W-:Y:S01]  /*0770*/  IMAD R13, R18.reuse, 0x4, R10 ;  /* 0x00000004120d7824 */ /* 0x040fe200078e020a */
[----:B------:R-:W0:Y:S03]  /*0780*/  LDS R12, [R10] ;  /* 0x000000000a0c7984 */ /* 0x000e260000000800 */
[----:B------:R-:W-:Y:S01]  /*0790*/  IMAD R15, R18, 0x4, R13 ;  /* 0x00000004120f7824 */ /* 0x000fe200078e020d */
[----:B------:R-:W2:Y:S05]  /*07a0*/  LDS R14, [R13] ;  /* 0x000000000d0e7984 */ /* 0x000eaa0000000800 */
[----:B------:R-:W3:Y:S01]  /*07b0*/  LDS R15, [R15] ;  /* 0x000000000f0f7984 */ /* 0x000ee20000000800 */
[----:B-1----:R-:W-:-:S05]  /*07c0*/  IABS R6, R6 ;  /* 0x0000000600067213 */ /* 0x002fca0000000000 */
[----:B------:R-:W-:-:S05]  /*07d0*/  IMAD.IADD R6, R6, 0x1, R11 ;  /* 0x0000000106067824 */ /* 0x000fca00078e020b */
[----:B------:R-:W-:Y:S02]  /*07e0*/  IABS R9, R6 ;  /* 0x0000000600097213 */ /* 0x000fe40000000000 */
[----:B0-----:R-:W-:Y:S02]  /*07f0*/  IABS R12, R12 ;  /* 0x0000000c000c7213 */ /* 0x001fe40000000000 */
[----:B--2---:R-:W-:-:S03]  /*0800*/  IABS R14, R14 ;  /* 0x0000000e000e7213 */ /* 0x004fc60000000000 */
[----:B------:R-:W-:-:S04]  /*0810*/  IMAD.MOV.U32 R6, RZ, RZ, R12 ;  /* 0x000000ffff067224 */ /* 0x000fc800078e000c */
[----:B------:R-:W-:Y:S01]  /*0820*/  IMAD.IADD R6, R6, 0x1, R9 ;  /* 0x0000000106067824 */ /* 0x000fe200078e0209 */
[----:B---3--:R-:W-:-:S04]  /*0830*/  IABS R11, R15 ;  /* 0x0000000f000b7213 */ /* 0x008fc80000000000 */
[----:B------:R-:W-:Y:S02]  /*0840*/  IABS R9, R6 ;  /* 0x0000000600097213 */ /* 0x000fe40000000000 */
[----:B------:R-:W-:-:S05]  /*0850*/  MOV R6, R14 ;  /* 0x0000000e00067202 */ /* 0x000fca0000000f00 */
[----:B------:R-:W-:-:S05]  /*0860*/  IMAD.IADD R6, R6, 0x1, R9 ;  /* 0x0000000106067824 */ /* 0x000fca00078e0209 */
[----:B------:R-:W-:-:S05]  /*0870*/  IABS R6, R6 ;  /* 0x0000000600067213 */ /* 0x000fca0000000000 */
[----:B------:R-:W-:-:S07]  /*0880*/  IMAD.IADD R11, R11, 0x1, R6 ;  /* 0x000000010b0b7824 */ /* 0x000fce00078e0206 */
.L_x_2126:
[----:B------:R-:W-:Y:S05]  /*0890*/  @!P1 BRA `(.L_x_2125) ;  /* 0x00000000005c9947 */ /* 0x000fea0003800000 */
[----:B------:R-:W-:Y:S02]  /*08a0*/  ISETP.NE.AND P0, PT, R16, 0x1, PT ;  /* 0x000000011000780c */ /* 0x000fe40003f05270 */
[----:B------:R-:W-:-:S04]  /*08b0*/  LOP3.LUT R7, R7, 0x1, RZ, 0xc0, !PT ;  /* 0x0000000107077812 */ /* 0x000fc800078ec0ff */
[----:B------:R-:W-:-:S07]  /*08c0*/  ISETP.NE.U32.AND P1, PT, R7, 0x1, PT ;  /* 0x000000010700780c */ /* 0x000fce0003f25070 */
[----:B------:R-:W-:Y:S06]  /*08d0*/  @!P0 BRA `(.L_x_2127) ;  /* 0x0000000000348947 */ /* 0x000fec0003800000 */
[----:B------:R-:W0:Y:S01]  /*08e0*/  LDC R10, c[0x0][0x360] ;  /* 0x0000d800ff0a7b82 */ /* 0x000e220000000800 */
[C---:B------:R-:W-:Y:S01]  /*08f0*/  IMAD R7, R8.reuse, UR8, RZ ;  /* 0x0000000808077c24 */ /* 0x040fe2000f8e02ff */
[----:B-1----:R-:W-:Y:S02]  /*0900*/  IABS R9, R11 ;  /* 0x0000000b00097213 */ /* 0x002fe40000000000 */
[----:B------:R-:W-:Y:S01]  /*0910*/  IADD3 R8, PT, PT, R8, 0x2, RZ ;  /* 0x0000000208087810 */ /* 0x000fe20007ffe0ff */
[----:B------:R-:W-:-:S05]  /*0920*/  IMAD R7, R7, 0x4, R0 ;  /* 0x0000000407077824 */ /* 0x000fca00078e0200 */
[----:B------:R-:W1:Y:S01]  /*0930*/  LDS R6, [R7] ;  /* 0x0000000007067984 */ /* 0x000e620000000800 */
[----:B0-----:R-:W-:-:S06]  /*0940*/  IMAD R10, R10, 0x4, R7 ;  /* 0x000000040a0a7824 */ /* 0x001fcc00078e0207 */
[----:B------:R-:W0:Y:S01]  /*0950*/  LDS R10, [R10] ;  /* 0x000000000a0a7984 */ /* 0x000e220000000800 */
[----:B-1----:R-:W-:-:S05]  /*0960*/  IABS R6, R6 ;  /* 0x0000000600067213 */ /* 0x002fca0000000000 */
[----:B------:R-:W-:-:S05]  /*0970*/  IMAD.IADD R6, R6, 0x1, R9 ;  /* 0x0000000106067824 */ /* 0x000fca00078e0209 */
[----:B------:R-:W-:Y:S02]  /*0980*/  IABS R6, R6 ;  /* 0x0000000600067213 */ /* 0x000fe40000000000 */
[----:B0-----:R-:W-:-:S05]  /*0990*/  IABS R11, R10 ;  /* 0x0000000a000b7213 */ /* 0x001fca0000000000 */
[----:B------:R-:W-:-:S07]  /*09a0*/  IMAD.IADD R11, R11, 0x1, R6 ;  /* 0x000000010b0b7824 */ /* 0x000fce00078e0206 */
.L_x_2127:
[----:B------:R-:W-:Y:S01]  /*09b0*/  @!P1 IMAD R7, R8, UR8, RZ ;  /* 0x0000000808079c24 */ /* 0x000fe2000f8e02ff */
[----:B-1----:R-:W-:-:S03]  /*09c0*/  @!P1 IABS R9, R11 ;  /* 0x0000000b00099213 */ /* 0x002fc60000000000 */
[----:B------:R-:W-:-:S06]  /*09d0*/  @!P1 IMAD R7, R7, 0x4, R0 ;  /* 0x0000000407079824 */ /* 0x000fcc00078e0200 */
[----:B------:R-:W0:Y:S02]  /*09e0*/  @!P1 LDS R7, [R7] ;  /* 0x0000000007079984 */ /* 0x000e240000000800 */
[----:B0-----:R-:W-:-:S05]  /*09f0*/  @!P1 IABS R6, R7 ;  /* 0x0000000700069213 */ /* 0x001fca0000000000 */
[----:B------:R-:W-:-:S07]  /*0a00*/  @!P1 IMAD.IADD R11, R9, 0x1, R6 ;  /* 0x00000001090b9824 */ /* 0x000fce00078e0206 */
.L_x_2125:
[----:B-1----:R3:W-:Y:S02]  /*0a10*/  STS [R0], R11 ;  /* 0x0000000b00007388 */ /* 0x0027e40000000800 */
.L_x_2122:
[----:B------:R-:W4:Y:S01]  /*0a20*/  LDCU.64 UR10, c[0x0][0x380] ;  /* 0x00007000ff0a77ac */ /* 0x000f220008000a00 */
[----:B------:R-:W-:Y:S02]  /*0a30*/  IMAD.MOV.U32 R5, RZ, RZ, RZ ;  /* 0x000000ffff057224 */ /* 0x000fe400078e00ff */
[----:B------:R-:W-:-:S04]  /*0a40*/  IMAD.WIDE.U32 R4, R2, UR9, R4 ;  /* 0x0000000902047c25 */ /* 0x000fc8000f8e0004 */
[----:B------:R-:W-:Y:S01]  /*0a50*/  IMAD R3, R3, UR9, R5 ;  /* 0x0000000903037c24 */ /* 0x000fe2000f8e0205 */
[----:B----4-:R-:W-:-:S04]  /*0a60*/  LEA R2, P0, R4, UR10, 0x2 ;  /* 0x0000000a04027c11 */ /* 0x010fc8000f8010ff */
[----:B------:R-:W-:-:S05]  /*0a70*/  LEA.HI.X R3, R4, UR11, R3, 0x2, P0 ;  /* 0x0000000b04037c11 */ /* 0x000fca00080f1403 */
[----:B--2---:R-:W-:Y:S01]  /*0a80*/  STG.E desc[UR6][R2.64], R11 ;  /* 0x0000000b02007986 */ /* 0x004fe2000c101906 */
[----:B------:R-:W-:Y:S05]  /*0a90*/  EXIT ;  /* 0x000000000000794d */ /* 0x000fea0003800000 */
.L_x_2128:
        /* <DEDUP_REMOVED lines=14> */
.L_x_3297:


//--------------------- .text.contiguous_reduce3_i32 --------------------------
	.section	.text.contiguous_reduce3_i32,"ax",@progbits
	.align	128
        .global         contiguous_reduce3_i32
        .type           contiguous_reduce3_i32,@function
        .size           contiguous_reduce3_i32,(.L_x_3226 - contiguous_reduce3_i32)
        .other          contiguous_reduce3_i32,@"STO_CUDA_ENTRY STV_DEFAULT"
contiguous_reduce3_i32:
.text.contiguous_reduce3_i32:
        /* <DEDUP_REMOVED lines=43> */
.L_x_2147:
        /* <DEDUP_REMOVED lines=27> */
.L_x_2131:
[----:B------:R-:W-:Y:S01]  /*0460*/  MOV R30, R32 ;  /* 0x00000020001e7202 */ /* 0x000fe20000000f00 */
[----:B------:R-:W-:Y:S01]  /*0470*/  IMAD.MOV.U32 R0, RZ, RZ, R36 ;  /* 0x000000ffff007224 */ /* 0x000fe200078e0024 */
[----:B------:R-:W-:Y:S02]  /*0480*/  MOV R3, R37 ;  /* 0x0000002500037202 */ /* 0x000fe40000000f00 */
[----:B------:R-:W-:-:S07]  /*0490*/  MOV R8, 0x4b0 ;  /* 0x000004b000087802 */ /* 0x000fce0000000f00 */
[----:B01-3--:R-:W-:Y:S05]  /*04a0*/  CALL.REL.NOINC `($__internal_48_$__cuda_sm20_div_s64) ;  /* 0x0000003400647944 */ /* 0x00bfea0003c00000 */
        /* <DEDUP_REMOVED lines=9> */
.L_x_2132:
        /* <DEDUP_REMOVED lines=33> */
.L_x_2133:
[----:B------:R-:W-:Y:S01]  /*0750*/  IMAD.MOV.U32 R0, RZ, RZ, R36 ;  /* 0x000000ffff007224 */ /* 0x000fe200078e0024 */
[----:B------:R-:W-:Y:S02]  /*0760*/  MOV R3, R37 ;  /* 0x0000002500037202 */ /* 0x000fe40000000f00 */
[----:B------:R-:W-:-:S07]  /*0770*/  MOV R8, 0x790 ;  /* 0x0000079000087802 */ /* 0x000fce0000000f00 */
[----:B---3--:R-:W-:Y:S05]  /*0780*/  CALL.REL.NOINC `($__internal_48_$__cuda_sm20_div_s64) ;  /* 0x0000003000ac7944 */ /* 0x008fea0003c00000 */
        /* <DEDUP_REMOVED lines=10> */
.L_x_2134:
        /* <DEDUP_REMOVED lines=34> */
.L_x_2135:
[----:B------:R-:W-:Y:S01]  /*0a50*/  IMAD.MOV.U32 R30, RZ, RZ, R28 ;  /* 0x000000ffff1e7224 */ /* 0x000fe200078e001c */
[----:B------:R-:W-:Y:S01]  /*0a60*/  MOV R0, R36 ;  /* 0x0000002400007202 */ /* 0x000fe20000000f00 */
[----:B------:R-:W-:Y:S01]  /*0a70*/  IMAD.MOV.U32 R3, RZ, RZ, R37 ;  /* 0x000000ffff037224 */ /* 0x000fe200078e0025 */
[----:B------:R-:W-:-:S07]  /*0a80*/  MOV R8, 0xaa0 ;  /* 0x00000aa000087802 */ /* 0x000fce0000000f00 */
[----:B---3--:R-:W-:Y:S05]  /*0a90*/  CALL.REL.NOINC `($__internal_48_$__cuda_sm20_div_s64) ;  /* 0x0000002c00e87944 */ /* 0x008fea0003c00000 */
        /* <DEDUP_REMOVED lines=10> */
.L_x_2136:
        /* <DEDUP_REMOVED lines=33> */
.L_x_2137:
[----:B------:R-:W-:Y:S01]  /*0d50*/  IMAD.MOV.U32 R0, RZ, RZ, R36 ;  /* 0x000000ffff007224 */ /* 0x000fe200078e0024 */
[----:B------:R-:W-:Y:S02]  /*0d60*/  MOV R3, R37 ;  /* 0x0000002500037202 */ /* 0x000fe40000000f00 */
[----:B------:R-:W-:-:S07]  /*0d70*/  MOV R8, 0xd90 ;  /* 0x00000d9000087802 */ /* 0x000fce0000000f00 */
[----:B---3--:R-:W-:Y:S05]  /*0d80*/  CALL.REL.NOINC `($__internal_48_$__cuda_sm20_div_s64) ;  /* 0x0000002c002c7944 */ /* 0x008fea0003c00000 */
        /* <DEDUP_REMOVED lines=9> */
.L_x_2138:
        /* <DEDUP_REMOVED lines=34> */
.L_x_2139:
[----:B------:R-:W-:Y:S01]  /*1040*/  MOV R30, R28 ;  /* 0x0000001c001e7202 */ /* 0x000fe20000000f00 */
        /* <DEDUP_REMOVED lines=13> */
.L_x_2140:
        /* <DEDUP_REMOVED lines=34> */
.L_x_2141:
        /* <DEDUP_REMOVED lines=14> */
.L_x_2142:
        /* <DEDUP_REMOVED lines=34> */
.L_x_2143:
[----:B------:R-:W-:Y:S01]  /*1640*/  MOV R30, R28 ;  /* 0x0000001c001e7202 */ /* 0x000fe20000000f00 */
        /* <DEDUP_REMOVED lines=14> */
.L_x_2144:
        /* <DEDUP_REMOVED lines=34> */
.L_x_2145:
[----:B------:R-:W-:Y:S01]  /*1950*/  IMAD.MOV.U32 R0, RZ, RZ, R36 ;  /* 0x000000ffff007224 */ /* 0x000fe200078e0024 */
[----:B------:R-:W-:Y:S02]  /*1960*/  MOV R3, R37 ;  /* 0x0000002500037202 */ /* 0x000fe40000000f00 */
[----:B------:R-:W-:-:S07]  /*1970*/  MOV R8, 0x1990 ;  /* 0x0000199000087802 */ /* 0x000fce0000000f00 */
[----:B---3--:R-:W-:Y:S05]  /*1980*/  CALL.REL.NOINC `($__internal_48_$__cuda_sm20_div_s64) ;  /* 0x00000020002c7944 */ /* 0x008fea0003c00000 */
        /* <DEDUP_REMOVED lines=9> */
.L_x_2146:
        /* <DEDUP_REMOVED lines=13> */
.L_x_2130:
        /* <DEDUP_REMOVED lines=33> */
.L_x_2149:
[----:B------:R-:W-:Y:S01]  /*1d00*/  MOV R30, R32 ;  /* 0x00000020001e7202 */ /* 0x000fe20000000f00 */
[----:B------:R-:W-:Y:S01]  /*1d10*/  IMAD.MOV.U32 R0, RZ, RZ, R16 ;  /* 0x000000ffff007224 */ /* 0x000fe200078e0010 */
[----:B------:R-:W-:Y:S02]  /*1d20*/  MOV R3, R17 ;  /* 0x0000001100037202 */ /* 0x000fe40000000f00 */
[----:B------:R-:W-:-:S07]  /*1d30*/  MOV R8, 0x1d50 ;  /* 0x00001d5000087802 */ /* 0x000fce0000000f00 */
[----:B------:R-:W-:Y:S05]  /*1d40*/  CALL.REL.NOINC `($__internal_48_$__cuda_sm20_div_s64) ;  /* 0x0000001c003c7944 */ /* 0x000fea0003c00000 */
        /* <DEDUP_REMOVED lines=9> */
.L_x_2150:
        /* <DEDUP_REMOVED lines=35> */
.L_x_2151:
        /* <DEDUP_REMOVED lines=13> */
.L_x_2152:
        /* <DEDUP_REMOVED lines=36> */
.L_x_2153:
[----:B------:R-:W-:Y:S01]  /*2320*/  MOV R30, R20 ;  /* 0x00000014001e7202 */ /* 0x000fe20000000f00 */
[----:B------:R-:W-:Y:S01]  /*2330*/  IMAD.MOV.U32 R0, RZ, RZ, R18 ;  /* 0x000000ffff007224 */ /* 0x000fe200078e0012 */
[----:B------:R-:W-:Y:S02]  /*2340*/  MOV R3, R19 ;  /* 0x0000001300037202 */ /* 0x000fe40000000f00 */
[----:B------:R-:W-:-:S07]  /*2350*/  MOV R8, 0x2370 ;  /* 0x0000237000087802 */ /* 0x000fce0000000f00 */
[----:B------:R-:W-:Y:S05]  /*2360*/  CALL.REL.NOINC `($__internal_48_$__cuda_sm20_div_s64) ;  /* 0x0000001400b47944 */ /* 0x000fea0003c00000 */
        /* <DEDUP_REMOVED lines=10> */
.L_x_2154:
        /* <DEDUP_REMOVED lines=37> */
.L_x_2155:
[----:B------:R-:W-:Y:S01]  /*2660*/  MOV R0, R18 ;  /* 0x0000001200007202 */ /* 0x000fe20000000f00 */
[----:B------:R-:W-:Y:S01]  /*2670*/  IMAD.MOV.U32 R3, RZ, RZ, R19 ;  /* 0x000000ffff037224 */ /* 0x000fe200078e0013 */
[----:B------:R-:W-:-:S07]  /*2680*/  MOV R8, 0x26a0 ;  /* 0x000026a000087802 */ /* 0x000fce0000000f00 */
[----:B------:R-:W-:Y:S05]  /*2690*/  CALL.REL.NOINC `($__internal_48_$__cuda_sm20_div_s64) ;  /* 0x0000001000e87944 */ /* 0x000fea0003c00000 */
        /* <DEDUP_REMOVED lines=8> */
.L_x_2156:
        /* <DEDUP_REMOVED lines=10> */
.L_x_2148:
        /* <DEDUP_REMOVED lines=31> */
.L_x_2158:
[----:B------:R-:W-:Y:S01]  /*29b0*/  IMAD.MOV.U32 R30, RZ, RZ, R32 ;  /* 0x000000ffff1e7224 */ /* 0x000fe200078e0020 */
[----:B------:R-:W-:Y:S01]  /*29c0*/  MOV R0, R16 ;  /* 0x0000001000007202 */ /* 0x000fe20000000f00 */
[----:B------:R-:W-:Y:S01]  /*29d0*/  IMAD.MOV.U32 R3, RZ, RZ, R17 ;  /* 0x000000ffff037224 */ /* 0x000fe200078e0011 */
[----:B------:R-:W-:-:S07]  /*29e0*/  MOV R8, 0x2a00 ;  /* 0x00002a0000087802 */ /* 0x000fce0000000f00 */
[----:B------:R-:W-:Y:S05]  /*29f0*/  CALL.REL.NOINC `($__internal_48_$__cuda_sm20_div_s64) ;  /* 0x0000001000107944 */ /* 0x000fea0003c00000 */
        /* <DEDUP_REMOVED lines=9> */
.L_x_2159:
        /* <DEDUP_REMOVED lines=36> */
.L_x_2160:
[----:B------:R-:W-:Y:S01]  /*2cd0*/  IMAD.MOV.U32 R0, RZ, RZ, R18 ;  /* 0x000000ffff007224 */ /* 0x000fe200078e0012 */
[----:B------:R-:W-:Y:S02]  /*2ce0*/  MOV R3, R19 ;  /* 0x0000001300037202 */ /* 0x000fe40000000f00 */
[----:B------:R-:W-:-:S07]  /*2cf0*/  MOV R8, 0x2d10 ;  /* 0x00002d1000087802 */ /* 0x000fce0000000f00 */
[----:B------:R-:W-:Y:S05]  /*2d00*/  CALL.REL.NOINC `($__internal_48_$__cuda_sm20_div_s64) ;  /* 0x0000000c004c7944 */ /* 0x000fea0003c00000 */
        /* <DEDUP_REMOVED lines=8> */
.L_x_2161:
        /* <DEDUP_REMOVED lines=10> */
.L_x_2157:
        /* <DEDUP_REMOVED lines=29> */
.L_x_2162:
[----:B------:R-:W-:-:S07]  /*3000*/  MOV R0, 0x3020 ;  /* 0x0000302000007802 */ /* 0x000fce0000000f00 */
[----:B------:R-:W-:Y:S05]  /*3010*/  CALL.REL.NOINC `($__internal_49_$__cuda_sm20_rem_s64) ;  /* 0x0000000c00d47944 */ /* 0x000fea0003c00000 */
[----:B------:R-:W-:Y:S01]  /*3020*/  IMAD.MOV.U32 R8, RZ, RZ, R3 ;  /* 0x000000ffff087224 */ /* 0x000fe200078e0003 */
[----:B------:R-:W-:-:S07]  /*3030*/  MOV R9, R10 ;  /* 0x0000000a00097202 */ /* 0x000fce0000000f00 */
.L_x_2163:
[----:B------:R-:W0:Y:S02]  /*3040*/  LDC.64 R10, c[0x0][0x398] ;  /* 0x0000e600ff0a7b82 */ /* 0x000e240000000a00 */
[----:B0-----:R-:W-:-:S06]  /*3050*/  IMAD.WIDE.U32 R2, R2, 0x8, R10 ;  /* 0x0000000802027825 */ /* 0x001fcc00078e000a */
[----:B------:R-:W2:Y:S02]  /*3060*/  LDG.E.64 R2, desc[UR10][R2.64] ;  /* 0x0000000a02027981 */ /* 0x000ea4000c1e1b00 */
[-C--:B--2---:R-:W-:Y:S02]  /*3070*/  IMAD R11, R3, R8.reuse, RZ ;  /* 0x00000008030b7224 */ /* 0x084fe400078e02ff */
[----:B------:R-:W-:-:S04]  /*3080*/  IMAD.WIDE.U32 R28, R2, R8, R28 ;  /* 0x00000008021c7225 */ /* 0x000fc800078e001c */
[----:B------:R-:W-:-:S04]  /*3090*/  IMAD R11, R2, R9, R11 ;  /* 0x00000009020b7224 */ /* 0x000fc800078e020b */
[----:B------:R-:W-:-:S07]  /*30a0*/  IMAD.IADD R29, R29, 0x1, R11 ;  /* 0x000000011d1d7824 */ /* 0x000fce00078e020b */
.L_x_2129:
        /* <DEDUP_REMOVED lines=28> */
[----:B------:R-:W-:Y:S02]  /*3270*/  HFMA2 R18, -RZ, RZ, 0, 5.9604644775390625e-08 ;  /* 0x00000001ff127431 */ /* 0x000fe400000001ff */
[----:B------:R-:W-:Y:S02]  /*3280*/  IMAD.MOV.U32 R4, RZ, RZ, RZ ;  /* 0x000000ffff047224 */ /* 0x000fe400078e00ff */
[----:B------:R-:W-:Y:S02]  /*3290*/  LEA R8, R6, UR5, 0x2 ;  /* 0x0000000506087c11 */ /* 0x000fe4000f8e10ff */
[----:B------:R-:W-:-:S03]  /*32a0*/  IADD3 R6, PT, PT, -R7, RZ, RZ ;  /* 0x000000ff07067210 */ /* 0x000fc60007ffe1ff */
[----:B------:R-:W-:-:S07]  /*32b0*/  VIADD R7, R8, UR4 ;  /* 0x0000000408077c36 */ /* 0x000fce0008000000 */
.L_x_2166:
[----:B------:R-:W-:Y:S01]  /*32c0*/  IMAD R9, R18, UR7, RZ ;  /* 0x0000000712097c24 */ /* 0x000fe2000f8e02ff */
[----:B------:R-:W2:Y:S01]  /*32d0*/  LDS R8, [R7] ;  /* 0x0000000007087984 */ /* 0x000ea20000000800 */
[----:B-1----:R-:W-:Y:S01]  /*32e0*/  IABS R19, R3 ;  /* 0x0000000300137213 */ /* 0x002fe20000000000 */
[----:B------:R-:W-:Y:S01]  /*32f0*/  VIADD R4, R4, 0x8 ;  /* 0x0000000804047836 */ /* 0x000fe20000000000 */
[----:B------:R-:W-:Y:S02]  /*3300*/  IADD3 R6, PT, PT, R6, 0x8, RZ ;  /* 0x0000000806067810 */ /* 0x000fe40007ffe0ff */
[----:B------:R-:W-:Y:S02]  /*3310*/  LEA R9, R9, R0, 0x2 ;  /* 0x0000000009097211 */ /* 0x000fe400078e10ff */
[----:B------:R-:W-:Y:S02]  /*3320*/  ISETP.NE.AND P0, PT, R6, RZ, PT ;  /* 0x000000ff0600720c */ /* 0x000fe40003f05270 */
[----:B------:R-:W-:Y:S01]  /*3330*/  IADD3 R18, PT, PT, R18, 0x8, RZ ;  /* 0x0000000812127810 */ /* 0x000fe20007ffe0ff */
[----:B------:R1:W3:Y:S01]  /*3340*/  LDS R11, [R9+UR5] ;  /* 0x00000005090b7984 */ /* 0x0002e20008000800 */
[----:B------:R-:W-:-:S05]  /*3350*/  VIADD R10, R9, UR5 ;  /* 0x00000005090a7c36 */ /* 0x000fca0008000000 */
[----:B------:R4:W5:Y:S01]  /*3360*/  LDS R13, [R10+UR5] ;  /* 0x000000050a0d7984 */ /* 0x0009620008000800 */
[----:B------:R-:W-:-:S05]  /*3370*/  IADD3 R12, PT, PT, R10, UR5, RZ ;  /* 0x000000050a0c7c10 */ /* 0x000fca000fffe0ff */
[----:B------:R-:W0:Y:S01]  /*3380*/  LDS R17, [R12+UR5] ;  /* 0x000000050c117984 */ /* 0x000e220008000800 */
[----:B------:R-:W-:-:S04]  /*3390*/  VIADD R16, R12, UR5 ;  /* 0x000000050c107c36 */ /* 0x000fc80008000000 */
[----:B-1----:R-:W-:Y:S01]  /*33a0*/  VIADD R9, R16, UR5 ;  /* 0x0000000510097c36 */ /* 0x002fe20008000000 */
[----:B------:R-:W1:Y:S04]  /*33b0*/  LDS R3, [R16+UR5] ;  /* 0x0000000510037984 */ /* 0x000e680008000800 */
[----:B----4-:R-:W-:Y:S02]  /*33c0*/  IADD3 R10, PT, PT, R9, UR5, RZ ;  /* 0x00000005090a7c10 */ /* 0x010fe4000fffe0ff */
[----:B--2---:R-:W-:-:S04]  /*33d0*/  IABS R8, R8 ;  /* 0x0000000800087213 */ /* 0x004fc80000000000 */
[----:B------:R-:W-:-:S04]  /*33e0*/  IADD3 R8, PT, PT, R8, R19, RZ ;  /* 0x0000001308087210 */ /* 0x000fc80007ffe0ff */
[----:B------:R-:W-:Y:S02]  /*33f0*/  IABS R19, R8 ;  /* 0x0000000800137213 */ /* 0x000fe40000000000 */
[----:B---3--:R-:W-:-:S04]  /*3400*/  IABS R11, R11 ;  /* 0x0000000b000b7213 */ /* 0x008fc80000000000 */
[----:B------:R-:W-:Y:S02]  /*3410*/  MOV R8, R11 ;  /* 0x0000000b00087202 */ /* 0x000fe40000000f00 */
[----:B------:R2:W3:Y:S01]  /*3420*/  LDS R11, [R9+UR5] ;  /* 0x00000005090b7984 */ /* 0x0004e20008000800 */
[----:B-----5:R-:W-:Y:S02]  /*3430*/  IABS R13, R13 ;  /* 0x0000000d000d7213 */ /* 0x020fe40000000000 */
[----:B------:R-:W-:Y:S01]  /*3440*/  IMAD.IADD R8, R8, 0x1, R19 ;  /* 0x0000000108087824 */ /* 0x000fe200078e0213 */
[----:B0-----:R-:W-:-:S04]  /*3450*/  IABS R17, R17 ;  /* 0x0000001100117213 */ /* 0x001fc80000000000 */
[----:B------:R-:W-:Y:S01]  /*3460*/  IABS R12, R8 ;  /* 0x00000008000c7213 */ /* 0x000fe20000000000 */
[----:B------:R-:W-:Y:S01]  /*3470*/  IMAD.MOV.U32 R8, RZ, RZ, R13 ;  /* 0x000000ffff087224 */ /* 0x000fe200078e000d */
[----:B--2---:R-:W-:Y:S02]  /*3480*/  IADD3 R9, PT, PT, R10, UR5, RZ ;  /* 0x000000050a097c10 */ /* 0x004fe4000fffe0ff */
[----:B------:R-:W-:Y:S02]  /*3490*/  MOV R13, R12 ;  /* 0x0000000c000d7202 */ /* 0x000fe40000000f00 */
[----:B------:R0:W2:Y:S01]  /*34a0*/  LDS R12, [R10+UR5] ;  /* 0x000000050a0c7984 */ /* 0x0000a20008000800 */
[----:B-1----:R-:W-:Y:S02]  /*34b0*/  IABS R3, R3 ;  /* 0x0000000300037213 */ /* 0x002fe40000000000 */
[----:B------:R-:W-:Y:S01]  /*34c0*/  IMAD.IADD R8, R8, 0x1, R13 ;  /* 0x0000000108087824 */ /* 0x000fe200078e020d */
[----:B------:R-:W1:Y:S04]  /*34d0*/  LDS R9, [R9+UR5] ;  /* 0x0000000509097984 */ /* 0x000e680008000800 */
[----:B------:R-:W-:Y:S01]  /*34e0*/  IABS R13, R8 ;  /* 0x00000008000d7213 */ /* 0x000fe20000000000 */
[----:B------:R-:W-:Y:S01]  /*34f0*/  IMAD.MOV.U32 R8, RZ, RZ, R17 ;  /* 0x000000ffff087224 */ /* 0x000fe200078e0011 */
[----:B0-----:R-:W0:Y:S04]  /*3500*/  LDC R10, c[0x0][0x360] ;  /* 0x0000d800ff0a7b82 */ /* 0x001e280000000800 */
[----:B------:R-:W-:-:S04]  /*3510*/  IADD3 R8, PT, PT, R8, R13, RZ ;  /* 0x0000000d08087210 */ /* 0x000fc80007ffe0ff */
[----:B------:R-:W-:-:S05]  /*3520*/  IABS R8, R8 ;  /* 0x0000000800087213 */ /* 0x000fca0000000000 */
[----:B------:R-:W-:Y:S01]  /*3530*/  IMAD.IADD R3, R3, 0x1, R8 ;  /* 0x0000000103037824 */ /* 0x000fe200078e0208 */
[----:B---3--:R-:W-:-:S04]  /*3540*/  IABS R11, R11 ;  /* 0x0000000b000b7213 */ /* 0x008fc80000000000 */
[----:B------:R-:W-:Y:S02]  /*3550*/  IABS R8, R3 ;  /* 0x0000000300087213 */ /* 0x000fe40000000000 */
[----:B------:R-:W-:Y:S02]  /*3560*/  MOV R3, R11 ;  /* 0x0000000b00037202 */ /* 0x000fe40000000f00 */
[----:B0-----:R-:W-:-:S03]  /*3570*/  LEA R7, R10, R7, 0x5 ;  /* 0x000000070a077211 */ /* 0x001fc600078e28ff */
[----:B------:R-:W-:Y:S01]  /*3580*/  IMAD.IADD R3, R3, 0x1, R8 ;  /* 0x0000000103037824 */ /* 0x000fe200078e0208 */
[----:B--2---:R-:W-:-:S04]  /*3590*/  IABS R12, R12 ;  /* 0x0000000c000c7213 */ /* 0x004fc80000000000 */
[----:B------:R-:W-:Y:S02]  /*35a0*/  IABS R8, R3 ;  /* 0x0000000300087213 */ /* 0x000fe40000000000 */
[----:B------:R-:W-:Y:S02]  /*35b0*/  MOV R3, R12 ;  /* 0x0000000c00037202 */ /* 0x000fe40000000f00 */
[----:B-1----:R-:W-:-:S03]  /*35c0*/  IABS R9, R9 ;  /* 0x0000000900097213 */ /* 0x002fc60000000000 */
[----:B------:R-:W-:-:S05]  /*35d0*/  IMAD.IADD R3, R3, 0x1, R8 ;  /* 0x0000000103037824 */ /* 0x000fca00078e0208 */
[----:B------:R-:W-:Y:S01]  /*35e0*/  IABS R8, R3 ;  /* 0x0000000300087213 */ /* 0x000fe20000000000 */
[----:B------:R-:W-:-:S05]  /*35f0*/  IMAD.MOV.U32 R3, RZ, RZ, R9 ;  /* 0x000000ffff037224 */ /* 0x000fca00078e0009 */
[----:B------:R-:W-:Y:S01]  /*3600*/  IADD3 R3, PT, PT, R3, R8, RZ ;  /* 0x0000000803037210 */ /* 0x000fe20007ffe0ff */
[----:B------:R-:W-:Y:S06]  /*3610*/  @P0 BRA `(.L_x_2166) ;  /* 0xfffffffc00280947 */ /* 0x000fec000383ffff */
[----:B------:R-:W-:-:S07]  /*3620*/  IADD3 R4, PT, PT, R4, 0x1, RZ ;  /* 0x0000000104047810 */ /* 0x000fce0007ffe0ff */
.L_x_2165:
        /* <DEDUP_REMOVED lines=8> */
[----:B-1----:R-:W-:Y:S01]  /*36b0*/  IABS R3, R3 ;  /* 0x0000000300037213 */ /* 0x002fe20000000000 */
[----:B------:R-:W-:Y:S02]  /*36c0*/  VIADD R4, R4, 0x4 ;  /* 0x0000000404047836 */ /* 0x000fe40000000000 */
[----:B------:R-:W-:-:S05]  /*36d0*/  IMAD R7, R7, 0x4, R0 ;  /* 0x0000000407077824 */ /* 0x000fca00078e0200 */
[----:B------:R-:W1:Y:S01]  /*36e0*/  LDS R2, [R7] ;  /* 0x0000000007027984 */ /* 0x000e620000000800 */
[----:B--2---:R-:W-:-:S04]  /*36f0*/  LEA R6, R12, R7, 0x2 ;  /* 0x000000070c067211 */ /* 0x004fc800078e10ff */
[C---:B------:R-:W-:Y:S01]  /*3700*/  LEA R9, R12.reuse, R6, 0x2 ;  /* 0x000000060c097211 */ /* 0x040fe200078e10ff */
[----:B------:R-:W2:Y:S04]  /*3710*/  LDS R8, [R6] ;  /* 0x0000000006087984 */ /* 0x000ea80000000800 */
[----:B------:R-:W3:Y:S01]  /*3720*/  LDS R10, [R9] ;  /* 0x00000000090a7984 */ /* 0x000ee20000000800 */
[----:B------:R-:W-:-:S06]  /*3730*/  IMAD R11, R12, 0x4, R9 ;  /* 0x000000040c0b7824 */ /* 0x000fcc00078e0209 */
[----:B------:R-:W4:Y:S01]  /*3740*/  LDS R11, [R11] ;  /* 0x000000000b0b7984 */ /* 0x000f220000000800 */
[----:B-1----:R-:W-:-:S04]  /*3750*/  IABS R2, R2 ;  /* 0x0000000200027213 */ /* 0x002fc80000000000 */
[----:B------:R-:W-:-:S04]  /*3760*/  IADD3 R2, PT, PT, R2, R3, RZ ;  /* 0x0000000302027210 */ /* 0x000fc80007ffe0ff */
[----:B------:R-:W-:Y:S02]  /*3770*/  IABS R3, R2 ;  /* 0x0000000200037213 */ /* 0x000fe40000000000 */
[----:B--2---:R-:W-:-:S04]  /*3780*/  IABS R8, R8 ;  /* 0x0000000800087213 */ /* 0x004fc80000000000 */
[----:B------:R-:W-:Y:S02]  /*3790*/  MOV R2, R8 ;  /* 0x0000000800027202 */ /* 0x000fe40000000f00 */
[----:B---3--:R-:W-:-:S03]  /*37a0*/  IABS R10, R10 ;  /* 0x0000000a000a7213 */ /* 0x008fc60000000000 */
[----:B------:R-:W-:-:S05]  /*37b0*/  IMAD.IADD R2, R2, 0x1, R3 ;  /* 0x0000000102027824 */ /* 0x000fca00078e0203 */
[----:B------:R-:W-:Y:S02]  /*37c0*/  IABS R3, R2 ;  /* 0x0000000200037213 */ /* 0x000fe40000000000 */
[----:B------:R-:W-:-:S04]  /*37d0*/  MOV R2, R10 ;  /* 0x0000000a00027202 */ /* 0x000fc80000000f00 */
[----:B------:R-:W-:Y:S02]  /*37e0*/  IADD3 R2, PT, PT, R2, R3, RZ ;  /* 0x0000000302027210 */ /* 0x000fe40007ffe0ff */
[----:B----4-:R-:W-:Y:S02]  /*37f0*/  IABS R3, R11 ;  /* 0x0000000b00037213 */ /* 0x010fe40000000000 */
[----:B------:R-:W-:-:S04]  /*3800*/  IABS R2, R2 ;  /* 0x0000000200027213 */ /* 0x000fc80000000000 */
[----:B------:R-:W-:-:S07]  /*3810*/  IADD3 R3, PT, PT, R3, R2, RZ ;  /* 0x0000000203037210 */ /* 0x000fce0007ffe0ff */
.L_x_2168:
[----:B------:R-:W-:Y:S05]  /*3820*/  @!P1 BRA `(.L_x_2167) ;  /* 0x00000000005c9947 */ /* 0x000fea0003800000 */
[----:B------:R-:W-:Y:S02]  /*3830*/  ISETP.NE.AND P0, PT, R13, 0x1, PT ;  /* 0x000000010d00780c */ /* 0x000fe40003f05270 */
[----:B------:R-:W-:-:S04]  /*3840*/  LOP3.LUT R5, R5, 0x1, RZ, 0xc0, !PT ;  /* 0x0000000105057812 */ /* 0x000fc800078ec0ff */
[----:B------:R-:W-:-:S07]  /*3850*/  ISETP.NE.U32.AND P1, PT, R5, 0x1, PT ;  /* 0x000000010500780c */ /* 0x000fce0003f25070 */
[----:B------:R-:W-:Y:S06]  /*3860*/  @!P0 BRA `(.L_x_2169) ;  /* 0x0000000000348947 */ /* 0x000fec0003800000 */
[----:B------:R-:W2:Y:S01]  /*3870*/  LDC R6, c[0x0][0x360] ;  /* 0x0000d800ff067b82 */ /* 0x000ea20000000800 */
[C---:B------:R-:W-:Y:S01]  /*3880*/  IMAD R5, R4.reuse, UR7, RZ ;  /* 0x0000000704057c24 */ /* 0x040fe2000f8e02ff */
[----:B-1----:R-:W-:Y:S02]  /*3890*/  IABS R3, R3 ;  /* 0x0000000300037213 */ /* 0x002fe40000000000 */
[----:B------:R-:W-:Y:S02]  /*38a0*/  IADD3 R4, PT, PT, R4, 0x2, RZ ;  /* 0x0000000204047810 */ /* 0x000fe40007ffe0ff */
[----:B------:R-:W-:-:S05]  /*38b0*/  LEA R5, R5, R0, 0x2 ;  /* 0x0000000005057211 */ /* 0x000fca00078e10ff */
[----:B------:R-:W1:Y:S01]  /*38c0*/  LDS R2, [R5] ;  /* 0x0000000005027984 */ /* 0x000e620000000800 */
[----:B--2---:R-:W-:-:S06]  /*38d0*/  IMAD R6, R6, 0x4, R5 ;  /* 0x0000000406067824 */ /* 0x004fcc00078e0205 */
[----:B------:R-:W2:Y:S01]  /*38e0*/  LDS R6, [R6] ;  /* 0x0000000006067984 */ /* 0x000ea20000000800 */
[----:B-1----:R-:W-:-:S04]  /*38f0*/  IABS R2, R2 ;  /* 0x0000000200027213 */ /* 0x002fc80000000000 */
[----:B------:R-:W-:-:S04]  /*3900*/  IADD3 R2, PT, PT, R2, R3, RZ ;  /* 0x0000000302027210 */ /* 0x000fc80007ffe0ff */
[----:B------:R-:W-:Y:S02]  /*3910*/  IABS R2, R2 ;  /* 0x0000000200027213 */ /* 0x000fe40000000000 */
[----:B--2---:R-:W-:-:S05]  /*3920*/  IABS R3, R6 ;  /* 0x0000000600037213 */ /* 0x004fca0000000000 */
[----:B------:R-:W-:-:S07]  /*3930*/  IMAD.IADD R3, R3, 0x1, R2 ;  /* 0x0000000103037824 */ /* 0x000fce00078e0202 */
.L_x_2169:
[----:B------:R-:W-:Y:S01]  /*3940*/  @!P1 IMAD R5, R4, UR7, RZ ;  /* 0x0000000704059c24 */ /* 0x000fe2000f8e02ff */
[----:B-1----:R-:W-:-:S04]  /*3950*/  @!P1 IABS R7, R3 ;  /* 0x0000000300079213 */ /* 0x002fc80000000000 */
[----:B------:R-:W-:-:S06]  /*3960*/  @!P1 LEA R5, R5, R0, 0x2 ;  /* 0x0000000005059211 */ /* 0x000fcc00078e10ff */
[----:B------:R-:W1:Y:S02]  /*3970*/  @!P1 LDS R5, [R5] ;  /* 0x0000000005059984 */ /* 0x000e640000000800 */
[----:B-1----:R-:W-:-:S04]  /*3980*/  @!P1 IABS R2, R5 ;  /* 0x0000000500029213 */ /* 0x002fc80000000000 */
[----:B------:R-:W-:-:S07]  /*3990*/  @!P1 IADD3 R3, PT, PT, R7, R2, RZ ;  /* 0x0000000207039210 */ /* 0x000fce0007ffe0ff */
.L_x_2167:
[----:B-1----:R1:W-:Y:S02]  /*39a0*/  STS [R0], R3 ;  /* 0x0000000300007388 */ /* 0x0023e40000000800 */
.L_x_2164:
        /* <DEDUP_REMOVED lines=9> */
        .weak           $__internal_48_$__cuda_sm20_div_s64
        .type           $__internal_48_$__cuda_sm20_div_s64,@function
        .size           $__internal_48_$__cuda_sm20_div_s64,($__internal_49_$__cuda_sm20_rem_s64 - $__internal_48_$__cuda_sm20_div_s64)
$__internal_48_$__cuda_sm20_div_s64:
        /* <DEDUP_REMOVED lines=82> */
[----:B------:R-:W-:Y:S06]  /*3f60*/  RET.REL.NODEC R8 `(contiguous_reduce3_i32) ;  /* 0xffffffc008247950 */ /* 0x000fec0003c3ffff */
        .weak           $__internal_49_$__cuda_sm20_rem_s64
        .type           $__internal_49_$__cuda_sm20_rem_s64,@function
        .size           $__internal_49_$__cuda_sm20_rem_s64,(.L_x_3226 - $__internal_49_$__cuda_sm20_rem_s64)
$__internal_49_$__cuda_sm20_rem_s64:
        /* <DEDUP_REMOVED lines=66> */
[----:B------:R-:W-:Y:S06]  /*4390*/  RET.REL.NODEC R8 `(contiguous_reduce3_i32) ;  /* 0xffffffbc08187950 */ /* 0x000fec0003c3ffff */
.L_x_2170:
        /* <DEDUP_REMOVED lines=14> */
.L_x_3226:


//--------------------- .text.contiguous_reduce22_i32 --------------------------
	.section	.text.contiguous_reduce22_i32,"ax",@progbits
	.align	128
        .global         contiguous_reduce22_i32
        .type           contiguous_reduce22_i32,@function
        .size           contiguous_reduce22_i32,(.L_x_3299 - contiguous_reduce22_i32)
        .other          contiguous_reduce22_i32,@"STO_CUDA_ENTRY STV_DEFAULT"
contiguous_reduce22_i32:
.text.contiguous_reduce22_i32:
        /* <DEDUP_REMOVED lines=15> */
[----:B------:R0:W-:Y:S01]  /*00f0*/  STS [R0], RZ ;  /* 0x000000ff00007388 */ /* 0x0001e20000000800 */
        /* <DEDUP_REMOVED lines=15> */
[----:B------:R-:W2:Y:S04]  /*01f0*/  LDG.E R6, desc[UR12][R6.64] ;  /* 0x0000000c06067981 */ /* 0x000ea8000c1e1900 */
[----:B------:R-:W3:Y:S01]  /*0200*/  LDG.E R10, desc[UR12][R10.64] ;  /* 0x0000000c0a0a7981 */ /* 0x000ee2000c1e1900 */
[----:B--2---:R-:W-:Y:S02]  /*0210*/  IABS R4, R6 ;  /* 0x0000000600047213 */ /* 0x004fe40000000000 */
[----:B---3--:R-:W-:-:S05]  /*0220*/  IABS R5, R10 ;  /* 0x0000000a00057213 */ /* 0x008fca0000000000 */
[----:B------:R-:W-:-:S05]  /*0230*/  IMAD.IADD R5, R5, 0x1, R4 ;  /* 0x0000000105057824 */ /* 0x000fca00078e0204 */
[----:B------:R1:W-:Y:S01]  /*0240*/  STS [R0], R5 ;  /* 0x0000000500007388 */ /* 0x0003e20000000800 */
[----:B------:R-:W-:Y:S05]  /*0250*/  BRA `(.L_x_2173) ;  /* 0x0000000000307947 */ /* 0x000fea0003800000 */
.L_x_2172:
        /* <DEDUP_REMOVED lines=10> */
[----:B------:R-:W2:Y:S04]  /*0300*/  LDG.E R7, desc[UR12][R6.64] ;  /* 0x0000000c06077981 */ /* 0x000ea8000c1e1900 */
[----:B--2---:R0:W-:Y:S02]  /*0310*/  STS [R0], R7 ;  /* 0x0000000700007388 */ /* 0x0041e40000000800 */
.L_x_2173:
[----:B------:R-:W-:Y:S05]  /*0320*/  BSYNC.RECONVERGENT B0 ;  /* 0x0000000000007941 */ /* 0x000fea0003800200 */
.L_x_2171:
[----:B------:R-:W-:Y:S01]  /*0330*/  BAR.SYNC.DEFER_BLOCKING 0x0 ;  /* 0x0000000000007b1d */ /* 0x000fe20000010000 */
[----:B------:R-:W-:Y:S02]  /*0340*/  ISETP.GE.U32.AND P1, PT, R3, 0x42, PT ;  /* 0x000000420300780c */ /* 0x000fe40003f26070 */
[----:B------:R-:W-:-:S11]  /*0350*/  ISETP.GT.U32.AND P0, PT, R2, 0x1f, PT ;  /* 0x0000001f0200780c */ /* 0x000fd60003f04070 */
[----:B------:R-:W-:Y:S05]  /*0360*/  @!P1 BRA `(.L_x_2174) ;  /* 0x0000000000349947 */ /* 0x000fea0003800000 */
.L_x_2175:
[----:B------:R-:W-:-:S04]  /*0370*/  SHF.R.U32.HI R9, RZ, 0x1, R3 ;  /* 0x00000001ff097819 */ /* 0x000fc80000011603 */
[----:B------:R-:W-:-:S13]  /*0380*/  ISETP.GE.U32.AND P1, PT, R2, R9, PT ;  /* 0x000000090200720c */ /* 0x000fda0003f26070 */
[----:B-1----:R-:W-:Y:S01]  /*0390*/  @!P1 IMAD R5, R9, 0x4, R0 ;  /* 0x0000000409059824 */ /* 0x002fe200078e0200 */
[----:B------:R-:W1:Y:S05]  /*03a0*/  @!P1 LDS R4, [R0] ;  /* 0x0000000000049984 */ /* 0x000e6a0000000800 */
[----:B------:R-:W0:Y:S01]  /*03b0*/  @!P1 LDS R5, [R5] ;  /* 0x0000000005059984 */ /* 0x000e220000000800 */
[----:B-1----:R-:W-:Y:S02]  /*03c0*/  @!P1 IABS R4, R4 ;  /* 0x0000000400049213 */ /* 0x002fe40000000000 */
[----:B0-----:R-:W-:-:S05]  /*03d0*/  @!P1 IABS R7, R5 ;  /* 0x0000000500079213 */ /* 0x001fca0000000000 */
[----:B------:R-:W-:-:S05]  /*03e0*/  @!P1 IMAD.IADD R7, R7, 0x1, R4 ;  /* 0x0000000107079824 */ /* 0x000fca00078e0204 */
[----:B------:R2:W-:Y:S01]  /*03f0*/  @!P1 STS [R0], R7 ;  /* 0x0000000700009388 */ /* 0x0005e20000000800 */
[----:B------:R-:W-:Y:S01]  /*0400*/  BAR.SYNC.DEFER_BLOCKING 0x0 ;  /* 0x0000000000007b1d */ /* 0x000fe20000010000 */
[----:B------:R-:W-:Y:S01]  /*0410*/  ISETP.GT.U32.AND P1, PT, R3, 0x83, PT ;  /* 0x000000830300780c */ /* 0x000fe20003f24070 */
[----:B------:R-:W-:-:S12]  /*0420*/  IMAD.MOV.U32 R3, RZ, RZ, R9 ;  /* 0x000000ffff037224 */ /* 0x000fd800078e0009 */
[----:B--2---:R-:W-:Y:S05]  /*0430*/  @P1 BRA `(.L_x_2175) ;  /* 0xfffffffc00cc1947 */ /* 0x004fea000383ffff */
.L_x_2174:
[----:B------:R-:W-:Y:S05]  /*0440*/  @P0 EXIT ;  /* 0x000000000000094d */ /* 0x000fea0003800000 */
[----:B------:R-:W1:Y:S01]  /*0450*/  LDS R3, [R0] ;  /* 0x0000000000037984 */ /* 0x000e620000000800 */
[----:B------:R-:W-:-:S03]  /*0460*/  ISETP.NE.AND P0, PT, R2, RZ, PT ;  /* 0x000000ff0200720c */ /* 0x000fc60003f05270 */
[----:B------:R-:W2:Y:S01]  /*0470*/  LDS R4, [R0+0x80] ;  /* 0x0000800000047984 */ /* 0x000ea20000000800 */
[----:B-1----:R-:W-:Y:S02]  /*0480*/  IABS R5, R3 ;  /* 0x0000000300057213 */ /* 0x002fe40000000000 */
[----:B--2---:R-:W-:-:S03]  /*0490*/  IABS R3, R4 ;  /* 0x0000000400037213 */ /* 0x004fc60000000000 */
[----:B------:R-:W-:-:S04]  /*04a0*/  IMAD.MOV.U32 R4, RZ, RZ, R5 ;  /* 0x000000ffff047224 */ /* 0x000fc800078e0005 */
[----:B------:R-:W-:-:S05]  /*04b0*/  IMAD.IADD R3, R3, 0x1, R4 ;  /* 0x0000000103037824 */ /* 0x000fca00078e0204 */
[----:B------:R-:W-:Y:S04]  /*04c0*/  STS [R0], R3 ;  /* 0x0000000300007388 */ /* 0x000fe80000000800 */
[----:B------:R-:W1:Y:S04]  /*04d0*/  LDS R4, [R0] ;  /* 0x0000000000047984 */ /* 0x000e680000000800 */
[----:B------:R-:W2:Y:S01]  /*04e0*/  LDS R5, [R0+0x40] ;  /* 0x0000400000057984 */ /* 0x000ea20000000800 */
[----:B-1----:R-:W-:Y:S02]  /*04f0*/  IABS R4, R4 ;  /* 0x0000000400047213 */ /* 0x002fe40000000000 */
[----:B--2---:R-:W-:-:S05]  /*0500*/  IABS R5, R5 ;  /* 0x0000000500057213 */ /* 0x004fca0000000000 */
        /* <DEDUP_REMOVED lines=25> */
[----:B------:R1:W-:Y:S01]  /*06a0*/  STS [R0], R5 ;  /* 0x0000000500007388 */ /* 0x0003e20000000800 */
        /* <DEDUP_REMOVED lines=8> */
[----:B-1----:R-:W1:Y:S01]  /*0730*/  LDS R5, [UR4] ;  /* 0x00000004ff057984 */ /* 0x002e620008000800 */
[----:B------:R-:W-:Y:S02]  /*0740*/  UMOV UR4, UR6 ;  /* 0x0000000600047c82 */ /* 0x000fe40008000000 */
[----:B---3--:R-:W-:-:S04]  /*0750*/  UIMAD.WIDE.U32 UR4, UR7, UR8, UR4 ;  /* 0x00000008070472a5 */ /* 0x008fc8000f8e0004 */
[----:B------:R-:W-:Y:S02]  /*0760*/  UIMAD UR7, UR7, UR9, UR5 ;  /* 0x00000009070772a4 */ /* 0x000fe4000f8e0205 */
[----:B----4-:R-:W-:-:S04]  /*0770*/  ULEA UR5, UP0, UR4, UR10, 0x2 ;  /* 0x0000000a04057291 */ /* 0x010fc8000f8010ff */
[----:B------:R-:W-:Y:S02]  /*0780*/  ULEA.HI.X UR4, UR4, UR11, UR7, 0x2, UP0 ;  /* 0x0000000b04047291 */ /* 0x000fe400080f1407 */
[----:B------:R-:W-:-:S04]  /*0790*/  IMAD.U32 R2, RZ, RZ, UR5 ;  /* 0x00000005ff027e24 */ /* 0x000fc8000f8e00ff */
[----:B------:R-:W-:-:S05]  /*07a0*/  IMAD.U32 R3, RZ, RZ, UR4 ;  /* 0x00000004ff037e24 */ /* 0x000fca000f8e00ff */
[----:B-1----:R-:W-:Y:S01]  /*07b0*/  STG.E desc[UR12][R2.64], R5 ;  /* 0x0000000502007986 */ /* 0x002fe2000c10190c */
[----:B------:R-:W-:Y:S05]  /*07c0*/  EXIT ;  /* 0x000000000000794d */ /* 0x000fea0003800000 */
.L_x_2176:
        /* <DEDUP_REMOVED lines=11> */
.L_x_3299:


//--------------------- .text.contiguous_reduce2_i32 --------------------------
	.section	.text.contiguous_reduce2_i32,"ax",@progbits
	.align	128
        .global         contiguous_reduce2_i32
        .type           contiguous_reduce2_i32,@function
        .size           contiguous_reduce2_i32,(.L_x_3228 - contiguous_reduce2_i32)
        .other          contiguous_reduce2_i32,@"STO_CUDA_ENTRY STV_DEFAULT"
contiguous_reduce2_i32:
.text.contiguous_reduce2_i32:
        /* <DEDUP_REMOVED lines=46> */
.L_x_2205:
        /* <DEDUP_REMOVED lines=32> */
.L_x_2182:
[----:B------:R-:W-:Y:S01]  /*04e0*/  MOV R26, R6 ;  /* 0x00000006001a7202 */ /* 0x000fe20000000f00 */
[----:B------:R-:W-:Y:S01]  /*04f0*/  IMAD.MOV.U32 R13, RZ, RZ, R7 ;  /* 0x000000ffff0d7224 */ /* 0x000fe200078e0007 */
[----:B------:R-:W-:Y:S01]  /*0500*/  MOV R14, R34 ;  /* 0x00000022000e7202 */ /* 0x000fe20000000f00 */
[----:B------:R-:W-:Y:S01]  /*0510*/  IMAD.MOV.U32 R11, RZ, RZ, R35 ;  /* 0x000000ffff0b7224 */ /* 0x000fe200078e0023 */
[----:B------:R-:W-:-:S07]  /*0520*/  MOV R12, 0x540 ;  /* 0x00000540000c7802 */ /* 0x000fce0000000f00 */
[----:B-1----:R-:W-:Y:S05]  /*0530*/  CALL.REL.NOINC `($__internal_50_$__cuda_sm20_div_s64) ;  /* 0x00000064009c7944 */ /* 0x002fea0003c00000 */
        /* <DEDUP_REMOVED lines=9> */
.L_x_2183:
[----:B------:R-:W-:Y:S05]  /*05d0*/  BSYNC.RECONVERGENT B1 ;  /* 0x0000000000017941 */ /* 0x000fea0003800200 */
.L_x_2181:
        /* <DEDUP_REMOVED lines=34> */
.L_x_2185:
[----:B------:R-:W-:Y:S01]  /*0800*/  IMAD.MOV.U32 R26, RZ, RZ, R20 ;  /* 0x000000ffff1a7224 */ /* 0x000fe200078e0014 */
[----:B------:R-:W-:Y:S01]  /*0810*/  MOV R13, R9 ;  /* 0x00000009000d7202 */ /* 0x000fe20000000f00 */
[----:B------:R-:W-:Y:S01]  /*0820*/  IMAD.MOV.U32 R14, RZ, RZ, R34 ;  /* 0x000000ffff0e7224 */ /* 0x000fe200078e0022 */
[----:B------:R-:W-:Y:S02]  /*0830*/  MOV R11, R35 ;  /* 0x00000023000b7202 */ /* 0x000fe40000000f00 */
[----:B------:R-:W-:-:S07]  /*0840*/  MOV R12, 0x860 ;  /* 0x00000860000c7802 */ /* 0x000fce0000000f00 */
[----:B------:R-:W-:Y:S05]  /*0850*/  CALL.REL.NOINC `($__internal_50_$__cuda_sm20_div_s64) ;  /* 0x0000006000d47944 */ /* 0x000fea0003c00000 */
        /* <DEDUP_REMOVED lines=9> */
.L_x_2186:
[----:B------:R-:W-:Y:S05]  /*08f0*/  BSYNC.RECONVERGENT B1 ;  /* 0x0000000000017941 */ /* 0x000fea0003800200 */
.L_x_2184:
        /* <DEDUP_REMOVED lines=33> */
.L_x_2188:
[----:B------:R-:W-:Y:S01]  /*0b10*/  IMAD.MOV.U32 R26, RZ, RZ, R36 ;  /* 0x000000ffff1a7224 */ /* 0x000fe200078e0024 */
[----:B------:R-:W-:Y:S01]  /*0b20*/  MOV R13, R37 ;  /* 0x00000025000d7202 */ /* 0x000fe20000000f00 */
[----:B------:R-:W-:Y:S01]  /*0b30*/  IMAD.MOV.U32 R14, RZ, RZ, R20 ;  /* 0x000000ffff0e7224 */ /* 0x000fe200078e0014 */
[----:B------:R-:W-:Y:S02]  /*0b40*/  MOV R11, R21 ;  /* 0x00000015000b7202 */ /* 0x000fe40000000f00 */
[----:B------:R-:W-:-:S07]  /*0b50*/  MOV R12, 0xb70 ;  /* 0x00000b70000c7802 */ /* 0x000fce0000000f00 */
[----:B------:R-:W-:Y:S05]  /*0b60*/  CALL.REL.NOINC `($__internal_50_$__cuda_sm20_div_s64) ;  /* 0x0000006000107944 */ /* 0x000fea0003c00000 */
        /* <DEDUP_REMOVED lines=10> */
.L_x_2189:
[----:B------:R-:W-:Y:S05]  /*0c10*/  BSYNC.RECONVERGENT B1 ;  /* 0x0000000000017941 */ /* 0x000fea0003800200 */
.L_x_2187:
        /* <DEDUP_REMOVED lines=35> */
.L_x_2191:
[----:B------:R-:W-:Y:S01]  /*0e50*/  MOV R26, R34 ;  /* 0x00000022001a7202 */ /* 0x000fe20000000f00 */
[----:B------:R-:W-:Y:S01]  /*0e60*/  IMAD.MOV.U32 R13, RZ, RZ, R35 ;  /* 0x000000ffff0d7224 */ /* 0x000fe200078e0023 */
[----:B------:R-:W-:Y:S01]  /*0e70*/  MOV R14, R20 ;  /* 0x00000014000e7202 */ /* 0x000fe20000000f00 */
[----:B------:R-:W-:Y:S01]  /*0e80*/  IMAD.MOV.U32 R11, RZ, RZ, R21 ;  /* 0x000000ffff0b7224 */ /* 0x000fe200078e0015 */
[----:B------:R-:W-:-:S07]  /*0e90*/  MOV R12, 0xeb0 ;  /* 0x00000eb0000c7802 */ /* 0x000fce0000000f00 */
[----:B------:R-:W-:Y:S05]  /*0ea0*/  CALL.REL.NOINC `($__internal_50_$__cuda_sm20_div_s64) ;  /* 0x0000005c00407944 */ /* 0x000fea0003c00000 */
        /* <DEDUP_REMOVED lines=11> */
.L_x_2192:
[----:B------:R-:W-:Y:S05]  /*0f60*/  BSYNC.RECONVERGENT B1 ;  /* 0x0000000000017941 */ /* 0x000fea0003800200 */
.L_x_2190:
        /* <DEDUP_REMOVED lines=36> */
.L_x_2194:
        /* <DEDUP_REMOVED lines=16> */
.L_x_2195:
[----:B------:R-:W-:Y:S05]  /*12b0*/  BSYNC.RECONVERGENT B1 ;  /* 0x0000000000017941 */ /* 0x000fea0003800200 */
.L_x_2193:
        /* <DEDUP_REMOVED lines=35> */
.L_x_2197:
        /* <DEDUP_REMOVED lines=17> */
.L_x_2198:
[----:B------:R-:W-:Y:S05]  /*1600*/  BSYNC.RECONVERGENT B1 ;  /* 0x0000000000017941 */ /* 0x000fea0003800200 */
.L_x_2196:
        /* <DEDUP_REMOVED lines=35> */
.L_x_2200:
        /* <DEDUP_REMOVED lines=16> */
.L_x_2201:
[----:B------:R-:W-:Y:S05]  /*1940*/  BSYNC.RECONVERGENT B1 ;  /* 0x0000000000017941 */ /* 0x000fea0003800200 */
.L_x_2199:
        /* <DEDUP_REMOVED lines=35> */
.L_x_2203:
        /* <DEDUP_REMOVED lines=16> */
.L_x_2204:
[----:B------:R-:W-:Y:S05]  /*1c80*/  BSYNC.RECONVERGENT B1 ;  /* 0x0000000000017941 */ /* 0x000fea0003800200 */
.L_x_2202:
        /* <DEDUP_REMOVED lines=8> */
.L_x_2180:
        /* <DEDUP_REMOVED lines=36> */
.L_x_2208:
[----:B------:R-:W-:Y:S01]  /*1f50*/  MOV R26, R6 ;  /* 0x00000006001a7202 */ /* 0x000fe20000000f00 */
[----:B------:R-:W-:Y:S01]  /*1f60*/  IMAD.MOV.U32 R13, RZ, RZ, R7 ;  /* 0x000000ffff0d7224 */ /* 0x000fe200078e0007 */
[----:B------:R-:W-:Y:S01]  /*1f70*/  MOV R14, R16 ;  /* 0x00000010000e7202 */ /* 0x000fe20000000f00 */
[----:B------:R-:W-:Y:S01]  /*1f80*/  IMAD.MOV.U32 R11, RZ, RZ, R17 ;  /* 0x000000ffff0b7224 */ /* 0x000fe200078e0011 */
[----:B------:R-:W-:-:S07]  /*1f90*/  MOV R12, 0x1fb0 ;  /* 0x00001fb0000c7802 */ /* 0x000fce0000000f00 */
[----:B------:R-:W-:Y:S05]  /*1fa0*/  CALL.REL.NOINC `($__internal_50_$__cuda_sm20_div_s64) ;  /* 0x0000004c00007944 */ /* 0x000fea0003c00000 */
        /* <DEDUP_REMOVED lines=9> */
.L_x_2209:
[----:B------:R-:W-:Y:S05]  /*2040*/  BSYNC.RECONVERGENT B1 ;  /* 0x0000000000017941 */ /* 0x000fea0003800200 */
.L_x_2207:
        /* <DEDUP_REMOVED lines=34> */
.L_x_2211:
        /* <DEDUP_REMOVED lines=17> */
.L_x_2212:
[----:B------:R-:W-:Y:S05]  /*2380*/  BSYNC.RECONVERGENT B1 ;  /* 0x0000000000017941 */ /* 0x000fea0003800200 */
.L_x_2210:
        /* <DEDUP_REMOVED lines=36> */
.L_x_2214:
        /* <DEDUP_REMOVED lines=16> */
.L_x_2215:
[----:B------:R-:W-:Y:S05]  /*26d0*/  BSYNC.RECONVERGENT B1 ;  /* 0x0000000000017941 */ /* 0x000fea0003800200 */
.L_x_2213:
        /* <DEDUP_REMOVED lines=35> */
.L_x_2217:
[----:B------:R-:W-:Y:S01]  /*2910*/  MOV R26, R18 ;  /* 0x00000012001a7202 */ /* 0x000fe20000000f00 */
[----:B------:R-:W-:Y:S01]  /*2920*/  IMAD.MOV.U32 R13, RZ, RZ, R19 ;  /* 0x000000ffff0d7224 */ /* 0x000fe200078e0013 */
[----:B------:R-:W-:Y:S01]  /*2930*/  MOV R14, R16 ;  /* 0x00000010000e7202 */ /* 0x000fe20000000f00 */
[----:B------:R-:W-:Y:S01]  /*2940*/  IMAD.MOV.U32 R11, RZ, RZ, R17 ;  /* 0x000000ffff0b7224 */ /* 0x000fe200078e0011 */
[----:B------:R-:W-:-:S07]  /*2950*/  MOV R12, 0x2970 ;  /* 0x00002970000c7802 */ /* 0x000fce0000000f00 */
[----:B------:R-:W-:Y:S05]  /*2960*/  CALL.REL.NOINC `($__internal_50_$__cuda_sm20_div_s64) ;  /* 0x0000004000907944 */ /* 0x000fea0003c00000 */
        /* <DEDUP_REMOVED lines=10> */
.L_x_2218:
[----:B------:R-:W-:Y:S05]  /*2a10*/  BSYNC.RECONVERGENT B1 ;  /* 0x0000000000017941 */ /* 0x000fea0003800200 */
.L_x_2216:
[----:B------:R-:W-:Y:S01]  /*2a20*/  MOV R36, R22 ;  /* 0x0000001600247202 */ /* 0x000fe20000000f00 */
[----:B------:R-:W-:Y:S02]  /*2a30*/  IMAD R11, R11, R38, RZ ;  /* 0x000000260b0b7224 */ /* 0x000fe400078e02ff */
[----:B------:R-:W-:Y:S02]  /*2a40*/  VIADD R8, R8, 0xfffffffe ;  /* 0xfffffffe08087836 */ /* 0x000fe40000000000 */
[----:B------:R-:W-:-:S04]  /*2a50*/  IMAD.WIDE.U32 R22, R38, R10, R36 ;  /* 0x0000000a26167225 */ /* 0x000fc800078e0024 */
[----:B------:R-:W-:-:S05]  /*2a60*/  IMAD R11, R39, R10, R11 ;  /* 0x0000000a270b7224 */ /* 0x000fca00078e020b */
[----:B------:R-:W-:-:S07]  /*2a70*/  IADD3 R23, PT, PT, R23, R11, RZ ;  /* 0x0000000b17177210 */ /* 0x000fce0007ffe0ff */
.L_x_2206:
        /* <DEDUP_REMOVED lines=30> */
.L_x_2220:
[----:B------:R-:W-:Y:S01]  /*2c60*/  MOV R18, R6 ;  /* 0x0000000600127202 */ /* 0x000fe20000000f00 */
[----:B------:R-:W-:Y:S01]  /*2c70*/  IMAD.MOV.U32 R19, RZ, RZ, R7 ;  /* 0x000000ffff137224 */ /* 0x000fe200078e0007 */
[----:B------:R-:W-:Y:S01]  /*2c80*/  MOV R24, R10 ;  /* 0x0000000a00187202 */ /* 0x000fe20000000f00 */
[----:B------:R-:W-:Y:S01]  /*2c90*/  IMAD.MOV.U32 R21, RZ, RZ, R11 ;  /* 0x000000ffff157224 */ /* 0x000fe200078e000b */
[----:B------:R-:W-:-:S07]  /*2ca0*/  MOV R26, 0x2cc0 ;  /* 0x00002cc0001a7802 */ /* 0x000fce0000000f00 */
[----:B------:R-:W-:Y:S05]  /*2cb0*/  CALL.REL.NOINC `($__internal_51_$__cuda_sm20_rem_s64) ;  /* 0x0000004400087944 */ /* 0x000fea0003c00000 */
.L_x_2221:
[----:B------:R-:W-:Y:S05]  /*2cc0*/  BSYNC.RECONVERGENT B1 ;  /* 0x0000000000017941 */ /* 0x000fea0003800200 */
.L_x_2219:
        /* <DEDUP_REMOVED lines=30> */
.L_x_2223:
[----:B------:R-:W-:Y:S01]  /*2eb0*/  MOV R24, R10 ;  /* 0x0000000a00187202 */ /* 0x000fe20000000f00 */
[----:B------:R-:W-:Y:S01]  /*2ec0*/  IMAD.MOV.U32 R21, RZ, RZ, R11 ;  /* 0x000000ffff157224 */ /* 0x000fe200078e000b */
[----:B------:R-:W-:Y:S01]  /*2ed0*/  MOV R18, R20 ;  /* 0x0000001400127202 */ /* 0x000fe20000000f00 */
[----:B------:R-:W-:Y:S01]  /*2ee0*/  IMAD.MOV.U32 R19, RZ, RZ, R9 ;  /* 0x000000ffff137224 */ /* 0x000fe200078e0009 */
[----:B------:R-:W-:-:S07]  /*2ef0*/  MOV R26, 0x2f10 ;  /* 0x00002f10001a7802 */ /* 0x000fce0000000f00 */
[----:B------:R-:W-:Y:S05]  /*2f00*/  CALL.REL.NOINC `($__internal_51_$__cuda_sm20_rem_s64) ;  /* 0x0000004000747944 */ /* 0x000fea0003c00000 */
.L_x_2224:
[----:B------:R-:W-:Y:S05]  /*2f10*/  BSYNC.RECONVERGENT B1 ;  /* 0x0000000000017941 */ /* 0x000fea0003800200 */
.L_x_2222:
[----:B------:R-:W-:Y:S02]  /*2f20*/  IMAD R7, R7, R16, RZ ;  /* 0x0000001007077224 */ /* 0x000fe400078e02ff */
[----:B------:R-:W-:-:S04]  /*2f30*/  IMAD.WIDE.U32 R22, R16, R6, R22 ;  /* 0x0000000610167225 */ /* 0x000fc800078e0016 */
[----:B------:R-:W-:-:S05]  /*2f40*/  IMAD R7, R17, R6, R7 ;  /* 0x0000000611077224 */ /* 0x000fca00078e0207 */
[----:B------:R-:W-:-:S07]  /*2f50*/  IADD3 R23, PT, PT, R23, R7, RZ ;  /* 0x0000000717177210 */ /* 0x000fce0007ffe0ff */
.L_x_2179:
[----:B------:R-:W0:Y:S02]  /*2f60*/  LDCU.64 UR4, c[0x0][0x388] ;  /* 0x00007100ff0477ac */ /* 0x000e240008000a00 */
[----:B0-----:R-:W-:Y:S02]  /*2f70*/  LEA R6, P0, R4, UR4, 0x2 ;  /* 0x0000000404067c11 */ /* 0x001fe4000f8010ff */
[----:B------:R-:W-:Y:S02]  /*2f80*/  LEA R8, P1, R22, UR4, 0x2 ;  /* 0x0000000416087c11 */ /* 0x000fe4000f8210ff */
        /* <DEDUP_REMOVED lines=9> */
.L_x_2178:
        /* <DEDUP_REMOVED lines=18> */
.L_x_2252:
        /* <DEDUP_REMOVED lines=30> */
.L_x_2229:
[----:B------:R-:W-:Y:S01]  /*3320*/  IMAD.MOV.U32 R26, RZ, RZ, R18 ;  /* 0x000000ffff1a7224 */ /* 0x000fe200078e0012 */
[----:B------:R-:W-:Y:S01]  /*3330*/  MOV R13, R19 ;  /* 0x00000013000d7202 */ /* 0x000fe20000000f00 */
[----:B------:R-:W-:Y:S01]  /*3340*/  IMAD.MOV.U32 R14, RZ, RZ, R20 ;  /* 0x000000ffff0e7224 */ /* 0x000fe200078e0014 */
[----:B------:R-:W-:Y:S02]  /*3350*/  MOV R11, R21 ;  /* 0x00000015000b7202 */ /* 0x000fe40000000f00 */
[----:B------:R-:W-:-:S07]  /*3360*/  MOV R12, 0x3380 ;  /* 0x00003380000c7802 */ /* 0x000fce0000000f00 */
[----:B-1----:R-:W-:Y:S05]  /*3370*/  CALL.REL.NOINC `($__internal_50_$__cuda_sm20_div_s64) ;  /* 0x00000038000c7944 */ /* 0x002fea0003c00000 */
        /* <DEDUP_REMOVED lines=9> */
.L_x_2230:
[----:B------:R-:W-:Y:S05]  /*3410*/  BSYNC.RECONVERGENT B1 ;  /* 0x0000000000017941 */ /* 0x000fea0003800200 */
.L_x_2228:
        /* <DEDUP_REMOVED lines=39> */
.L_x_2232:
[----:B------:R-:W-:Y:S01]  /*3690*/  IMAD.MOV.U32 R26, RZ, RZ, R36 ;  /* 0x000000ffff1a7224 */ /* 0x000fe200078e0024 */
[----:B------:R-:W-:Y:S01]  /*36a0*/  MOV R13, R37 ;  /* 0x00000025000d7202 */ /* 0x000fe20000000f00 */
[----:B------:R-:W-:Y:S01]  /*36b0*/  IMAD.MOV.U32 R14, RZ, RZ, R38 ;  /* 0x000000ffff0e7224 */ /* 0x000fe200078e0026 */
[----:B------:R-:W-:Y:S02]  /*36c0*/  MOV R11, R39 ;  /* 0x00000027000b7202 */ /* 0x000fe40000000f00 */
[----:B------:R-:W-:-:S07]  /*36d0*/  MOV R12, 0x36f0 ;  /* 0x000036f0000c7802 */ /* 0x000fce0000000f00 */
[----:B-1----:R-:W-:Y:S05]  /*36e0*/  CALL.REL.NOINC `($__internal_50_$__cuda_sm20_div_s64) ;  /* 0x0000003400307944 */ /* 0x002fea0003c00000 */
        /* <DEDUP_REMOVED lines=11> */
.L_x_2233:
[----:B------:R-:W-:Y:S05]  /*37a0*/  BSYNC.RECONVERGENT B1 ;  /* 0x0000000000017941 */ /* 0x000fea0003800200 */
.L_x_2231:
        /* <DEDUP_REMOVED lines=37> */
.L_x_2235:
        /* <DEDUP_REMOVED lines=17> */
.L_x_2236:
[----:B------:R-:W-:Y:S05]  /*3b10*/  BSYNC.RECONVERGENT B1 ;  /* 0x0000000000017941 */ /* 0x000fea0003800200 */
.L_x_2234:
        /* <DEDUP_REMOVED lines=38> */
.L_x_2238:
        /* <DEDUP_REMOVED lines=17> */
.L_x_2239:
[----:B------:R-:W-:Y:S05]  /*3e90*/  BSYNC.RECONVERGENT B1 ;  /* 0x0000000000017941 */ /* 0x000fea0003800200 */
.L_x_2237:
        /* <DEDUP_REMOVED lines=38> */
.L_x_2241:
        /* <DEDUP_REMOVED lines=17> */
.L_x_2242:
[----:B------:R-:W-:Y:S05]  /*4210*/  BSYNC.RECONVERGENT B1 ;  /* 0x0000000000017941 */ /* 0x000fea0003800200 */
.L_x_2240:
        /* <DEDUP_REMOVED lines=40> */
.L_x_2244:
        /* <DEDUP_REMOVED lines=17> */
.L_x_2245:
[----:B------:R-:W-:Y:S05]  /*45b0*/  BSYNC.RECONVERGENT B1 ;  /* 0x0000000000017941 */ /* 0x000fea0003800200 */
.L_x_2243:
        /* <DEDUP_REMOVED lines=40> */
.L_x_2247:
        /* <DEDUP_REMOVED lines=17> */
.L_x_2248:
[----:B------:R-:W-:Y:S05]  /*4950*/  BSYNC.RECONVERGENT B1 ;  /* 0x0000000000017941 */ /* 0x000fea0003800200 */
.L_x_2246:
        /* <DEDUP_REMOVED lines=38> */
.L_x_2250:
        /* <DEDUP_REMOVED lines=17> */
.L_x_2251:
[----:B------:R-:W-:Y:S05]  /*4cd0*/  BSYNC.RECONVERGENT B1 ;  /* 0x0000000000017941 */ /* 0x000fea0003800200 */
.L_x_2249:
        /* <DEDUP_REMOVED lines=15> */
.L_x_2227:
        /* <DEDUP_REMOVED lines=37> */
.L_x_2255:
        /* <DEDUP_REMOVED lines=15> */
.L_x_2256:
[----:B------:R-:W-:Y:S05]  /*5110*/  BSYNC.RECONVERGENT B1 ;  /* 0x0000000000017941 */ /* 0x000fea0003800200 */
.L_x_2254:
        /* <DEDUP_REMOVED lines=39> */
.L_x_2258:
        /* <DEDUP_REMOVED lines=17> */
.L_x_2259:
[----:B------:R-:W-:Y:S05]  /*54a0*/  BSYNC.RECONVERGENT B1 ;  /* 0x0000000000017941 */ /* 0x000fea0003800200 */
.L_x_2257:
        /* <DEDUP_REMOVED lines=40> */
.L_x_2261:
[----:B------:R-:W-:Y:S01]  /*5730*/  IMAD.MOV.U32 R26, RZ, RZ, R18 ;  /* 0x000000ffff1a7224 */ /* 0x000fe200078e0012 */
[----:B------:R-:W-:Y:S01]  /*5740*/  MOV R13, R19 ;  /* 0x00000013000d7202 */ /* 0x000fe20000000f00 */
[----:B------:R-:W-:Y:S01]  /*5750*/  IMAD.MOV.U32 R14, RZ, RZ, R20 ;  /* 0x000000ffff0e7224 */ /* 0x000fe200078e0014 */
[----:B------:R-:W-:Y:S02]  /*5760*/  MOV R11, R21 ;  /* 0x00000015000b7202 */ /* 0x000fe40000000f00 */
[----:B------:R-:W-:-:S07]  /*5770*/  MOV R12, 0x5790 ;  /* 0x00005790000c7802 */ /* 0x000fce0000000f00 */
[----:B------:R-:W-:Y:S05]  /*5780*/  CALL.REL.NOINC `($__internal_50_$__cuda_sm20_div_s64) ;  /* 0x0000001400087944 */ /* 0x000fea0003c00000 */
        /* <DEDUP_REMOVED lines=11> */
.L_x_2262:
[----:B------:R-:W-:Y:S05]  /*5840*/  BSYNC.RECONVERGENT B1 ;  /* 0x0000000000017941 */ /* 0x000fea0003800200 */
.L_x_2260:
        /* <DEDUP_REMOVED lines=40> */
.L_x_2264:
        /* <DEDUP_REMOVED lines=17> */
.L_x_2265:
[----:B------:R-:W-:Y:S05]  /*5be0*/  BSYNC.RECONVERGENT B1 ;  /* 0x0000000000017941 */ /* 0x000fea0003800200 */
.L_x_2263:
        /* <DEDUP_REMOVED lines=11> */
.L_x_2253:
        /* <DEDUP_REMOVED lines=35> */
.L_x_2268:
[----:B------:R-:W-:Y:S01]  /*5ed0*/  MOV R26, R18 ;  /* 0x00000012001a7202 */ /* 0x000fe20000000f00 */
[----:B------:R-:W-:Y:S01]  /*5ee0*/  IMAD.MOV.U32 R14, RZ, RZ, R4 ;  /* 0x000000ffff0e7224 */ /* 0x000fe200078e0004 */
[----:B------:R-:W-:Y:S02]  /*5ef0*/  MOV R13, R19 ;  /* 0x00000013000d7202 */ /* 0x000fe40000000f00 */
[----:B------:R-:W-:Y:S02]  /*5f00*/  MOV R11, R5 ;  /* 0x00000005000b7202 */ /* 0x000fe40000000f00 */
[----:B------:R-:W-:-:S07]  /*5f10*/  MOV R12, 0x5f30 ;  /* 0x00005f30000c7802 */ /* 0x000fce0000000f00 */
[----:B------:R-:W-:Y:S05]  /*5f20*/  CALL.REL.NOINC `($__internal_50_$__cuda_sm20_div_s64) ;  /* 0x0000000c00207944 */ /* 0x000fea0003c00000 */
[----:B------:R-:W-:-:S04]  /*5f30*/  IADD3 R13, P0, PT, RZ, -R24, RZ ;  /* 0x80000018ff0d7210 */ /* 0x000fc80007f1e0ff */
[----:B------:R-:W-:Y:S01]  /*5f40*/  IADD3.X R11, PT, PT, RZ, ~R25, RZ, P0, !PT ;  /* 0x80000019ff0b7210 */ /* 0x000fe200007fe4ff */
[----:B------:R-:W-:Y:S01]  /*5f50*/  IMAD.WIDE.U32 R6, R4, R13, R18 ;  /* 0x0000000d04067225 */ /* 0x000fe200078e0012 */
[----:B------:R-:W-:Y:S02]  /*5f60*/  MOV R18, R24 ;  /* 0x0000001800127202 */ /* 0x000fe40000000f00 */
[----:B------:R-:W-:Y:S01]  /*5f70*/  MOV R19, R25 ;  /* 0x0000001900137202 */ /* 0x000fe20000000f00 */
[----:B------:R-:W-:-:S04]  /*5f80*/  IMAD R11, R11, R4, RZ ;  /* 0x000000040b0b7224 */ /* 0x000fc800078e02ff */
[----:B------:R-:W-:-:S04]  /*5f90*/  IMAD R11, R5, R13, R11 ;  /* 0x0000000d050b7224 */ /* 0x000fc800078e020b */
[----:B------:R-:W-:-:S07]  /*5fa0*/  IMAD.IADD R11, R7, 0x1, R11 ;  /* 0x00000001070b7824 */ /* 0x000fce00078e020b */
.L_x_2269:
[----:B------:R-:W-:Y:S05]  /*5fb0*/  BSYNC.RECONVERGENT B1 ;  /* 0x0000000000017941 */ /* 0x000fea0003800200 */
.L_x_2267:
        /* <DEDUP_REMOVED lines=39> */
.L_x_2271:
[----:B------:R-:W-:Y:S01]  /*6230*/  MOV R26, R18 ;  /* 0x00000012001a7202 */ /* 0x000fe20000000f00 */
[----:B------:R-:W-:Y:S01]  /*6240*/  IMAD.MOV.U32 R14, RZ, RZ, R16 ;  /* 0x000000ffff0e7224 */ /* 0x000fe200078e0010 */
[----:B------:R-:W-:Y:S02]  /*6250*/  MOV R13, R19 ;  /* 0x00000013000d7202 */ /* 0x000fe40000000f00 */
[----:B------:R-:W-:Y:S02]  /*6260*/  MOV R11, R17 ;  /* 0x00000011000b7202 */ /* 0x000fe40000000f00 */
[----:B------:R-:W-:-:S07]  /*6270*/  MOV R12, 0x6290 ;  /* 0x00006290000c7802 */ /* 0x000fce0000000f00 */
[----:B------:R-:W-:Y:S05]  /*6280*/  CALL.REL.NOINC `($__internal_50_$__cuda_sm20_div_s64) ;  /* 0x0000000800487944 */ /* 0x000fea0003c00000 */
        /* <DEDUP_REMOVED lines=11> */
.L_x_2272:
[----:B------:R-:W-:Y:S05]  /*6340*/  BSYNC.RECONVERGENT B1 ;  /* 0x0000000000017941 */ /* 0x000fea0003800200 */
.L_x_2270:
        /* <DEDUP_REMOVED lines=11> */
.L_x_2266:
        /* <DEDUP_REMOVED lines=27> */
[----:B------:R-:W-:Y:S02]  /*65b0*/  @P0 IADD3 R7, PT, PT, -R20, R7, RZ ;  /* 0x0000000714070210 */ /* 0x000fe40007ffe1ff */
[----:B------:R-:W-:-:S05]  /*65c0*/  @!P1 LOP3.LUT R7, RZ, R20, RZ, 0x33, !PT ;  /* 0x00000014ff079212 */ /* 0x000fca00078e33ff */
[----:B------:R-:W-:Y:S01]  /*65d0*/  IMAD.MOV.U32 R4, RZ, RZ, R7 ;  /* 0x000000ffff047224 */ /* 0x000fe200078e0007 */
[----:B------:R-:W-:Y:S06]  /*65e0*/  BRA `(.L_x_2275) ;  /* 0x0000000000147947 */ /* 0x000fec0003800000 */
.L_x_2274:
[----:B------:R-:W-:Y:S02]  /*65f0*/  MOV R24, R20 ;  /* 0x0000001400187202 */ /* 0x000fe40000000f00 */
[----:B------:R-:W-:-:S07]  /*6600*/  MOV R26, 0x6620 ;  /* 0x00006620001a7802 */ /* 0x000fce0000000f00 */
[----:B------:R-:W-:Y:S05]  /*6610*/  CALL.REL.NOINC `($__internal_51_$__cuda_sm20_rem_s64) ;  /* 0x0000000800b07944 */ /* 0x000fea0003c00000 */
[----:B------:R-:W-:Y:S01]  /*6620*/  IMAD.MOV.U32 R4, RZ, RZ, R6 ;  /* 0x000000ffff047224 */ /* 0x000fe200078e0006 */
[----:B------:R-:W-:-:S07]  /*6630*/  MOV R5, R7 ;  /* 0x0000000700057202 */ /* 0x000fce0000000f00 */
.L_x_2275:
[----:B------:R-:W-:Y:S05]  /*6640*/  BSYNC.RECONVERGENT B1 ;  /* 0x0000000000017941 */ /* 0x000fea0003800200 */
.L_x_2273:
        /* <DEDUP_REMOVED lines=9> */
.L_x_2226:
[----:B------:R-:W2:Y:S04]  /*66e0*/  LDG.E R8, desc[UR12][R8.64] ;  /* 0x0000000c08087981 */ /* 0x000ea8000c1e1900 */
[----:B--2---:R1:W-:Y:S02]  /*66f0*/  STS [R3], R8 ;  /* 0x0000000803007388 */ /* 0x0043e40000000800 */
.L_x_2225:
[----:B------:R-:W-:Y:S05]  /*6700*/  BSYNC.RECONVERGENT B0 ;  /* 0x0000000000007941 */ /* 0x000fea0003800200 */
.L_x_2177:
[----:B------:R-:W-:Y:S01]  /*6710*/  BAR.SYNC.DEFER_BLOCKING 0x0 ;  /* 0x0000000000007b1d */ /* 0x000fe20000010000 */
[----:B------:R-:W-:Y:S02]  /*6720*/  ISETP.GE.U32.AND P0, PT, R2, 0x42, PT ;  /* 0x000000420200780c */ /* 0x000fe40003f06070 */
[----:B------:R-:W-:-:S11]  /*6730*/  ISETP.GT.U32.AND P1, PT, R0, 0x1f, PT ;  /* 0x0000001f0000780c */ /* 0x000fd60003f24070 */
[----:B------:R-:W-:Y:S05]  /*6740*/  @!P0 BRA `(.L_x_2276) ;  /* 0x0000000000348947 */ /* 0x000fea0003800000 */
.L_x_2277:
[----:B------:R-:W-:-:S04]  /*6750*/  SHF.R.U32.HI R6, RZ, 0x1, R2 ;  /* 0x00000001ff067819 */ /* 0x000fc80000011602 */
[----:B------:R-:W-:-:S13]  /*6760*/  ISETP.GE.U32.AND P0, PT, R0, R6, PT ;  /* 0x000000060000720c */ /* 0x000fda0003f06070 */
[----:B------:R-:W-:Y:S01]  /*6770*/  @!P0 IMAD R5, R6, 0x4, R3 ;  /* 0x0000000406058824 */ /* 0x000fe200078e0203 */
[----:B0-----:R-:W0:Y:S05]  /*6780*/  @!P0 LDS R4, [R3] ;  /* 0x0000000003048984 */ /* 0x001e2a0000000800 */
[----:B------:R-:W2:Y:S01]  /*6790*/  @!P0 LDS R5, [R5] ;  /* 0x0000000005058984 */ /* 0x000ea20000000800 */
[----:B0-----:R-:W-:Y:S02]  /*67a0*/  @!P0 IABS R7, R4 ;  /* 0x0000000400078213 */ /* 0x001fe40000000000 */
[----:B--2---:R-:W-:-:S04]  /*67b0*/  @!P0 IABS R4, R5 ;  /* 0x0000000500048213 */ /* 0x004fc80000000000 */
[----:B------:R-:W-:-:S05]  /*67c0*/  @!P0 IADD3 R4, PT, PT, R4, R7, RZ ;  /* 0x0000000704048210 */ /* 0x000fca0007ffe0ff */
[----:B------:R2:W-:Y:S01]  /*67d0*/  @!P0 STS [R3], R4 ;  /* 0x0000000403008388 */ /* 0x0005e20000000800 */
[----:B------:R-:W-:Y:S01]  /*67e0*/  BAR.SYNC.DEFER_BLOCKING 0x0 ;  /* 0x0000000000007b1d */ /* 0x000fe20000010000 */
[----:B------:R-:W-:Y:S02]  /*67f0*/  ISETP.GT.U32.AND P0, PT, R2, 0x83, PT ;  /* 0x000000830200780c */ /* 0x000fe40003f04070 */
[----:B------:R-:W-:-:S11]  /*6800*/  MOV R2, R6 ;  /* 0x0000000600027202 */ /* 0x000fd60000000f00 */
[----:B--2---:R-:W-:Y:S05]  /*6810*/  @P0 BRA `(.L_x_2277) ;  /* 0xfffffffc00cc0947 */ /* 0x004fea000383ffff */
.L_x_2276:
[----:B------:R-:W-:Y:S05]  /*6820*/  @P1 EXIT ;  /* 0x000000000000194d */ /* 0x000fea0003800000 */
[----:B------:R-:W2:Y:S01]  /*6830*/  LDS R2, [R3] ;  /* 0x0000000003027984 */ /* 0x000ea20000000800 */
[----:B------:R-:W-:-:S03]  /*6840*/  ISETP.NE.AND P0, PT, R0, RZ, PT ;  /* 0x000000ff0000720c */ /* 0x000fc60003f05270 */
[----:B0-----:R-:W0:Y:S01]  /*6850*/  LDS R4, [R3+0x80] ;  /* 0x0000800003047984 */ /* 0x001e220000000800 */
[----:B--2---:R-:W-:Y:S02]  /*6860*/  IABS R5, R2 ;  /* 0x0000000200057213 */ /* 0x004fe40000000000 */
[----:B0-----:R-:W-:-:S05]  /*6870*/  IABS R2, R4 ;  /* 0x0000000400027213 */ /* 0x001fca0000000000 */
[----:B------:R-:W-:-:S05]  /*6880*/  IMAD.IADD R2, R2, 0x1, R5 ;  /* 0x0000000102027824 */ /* 0x000fca00078e0205 */
[----:B------:R-:W-:Y:S04]  /*6890*/  STS [R3], R2 ;  /* 0x0000000203007388 */ /* 0x000fe80000000800 */
[----:B------:R-:W0:Y:S04]  /*68a0*/  LDS R4, [R3] ;  /* 0x0000000003047984 */ /* 0x000e280000000800 */
[----:B------:R-:W2:Y:S01]  /*68b0*/  LDS R5, [R3+0x40] ;  /* 0x0000400003057984 */ /* 0x000ea20000000800 */
[----:B0-----:R-:W-:Y:S02]  /*68c0*/  IABS R6, R4 ;  /* 0x0000000400067213 */ /* 0x001fe40000000000 */
[----:B--2---:R-:W-:-:S02]  /*68d0*/  IABS R4, R5 ;  /* 0x0000000500047213 */ /* 0x004fc40000000000 */
[----:B------:R-:W-:-:S04]  /*68e0*/  MOV R5, R6 ;  /* 0x0000000600057202 */ /* 0x000fc80000000f00 */
[----:B------:R-:W-:-:S05]  /*68f0*/  IADD3 R4, PT, PT, R4, R5, RZ ;  /* 0x0000000504047210 */ /* 0x000fca0007ffe0ff */
[----:B------:R-:W-:Y:S04]  /*6900*/  STS [R3], R4 ;  /* 0x0000000403007388 */ /* 0x000fe80000000800 */
[----:B------:R-:W0:Y:S04]  /*6910*/  LDS R5, [R3] ;  /* 0x0000000003057984 */ /* 0x000e280000000800 */
[----:B------:R-:W2:Y:S01]  /*6920*/  LDS R6, [R3+0x20] ;  /* 0x0000200003067984 */ /* 0x000ea20000000800 */
[----:B0-----:R-:W-:Y:S02]  /*6930*/  IABS R5, R5 ;  /* 0x0000000500057213 */ /* 0x001fe40000000000 */
[----:B--2---:R-:W-:-:S05]  /*6940*/  IABS R2, R6 ;  /* 0x0000000600027213 */ /* 0x004fca0000000000 */
[----:B------:R-:W-:-:S05]  /*6950*/  IMAD.IADD R2, R2, 0x1, R5 ;  /* 0x0000000102027824 */ /* 0x000fca00078e0205 */
[----:B------:R-:W-:Y:S04]  /*6960*/  STS [R3], R2 ;  /* 0x0000000203007388 */ /* 0x000fe80000000800 */
[----:B------:R-:W0:Y:S04]  /*6970*/  LDS R5, [R3] ;  /* 0x0000000003057984 */ /* 0x000e280000000800 */
[----:B------:R-:W2:Y:S01]  /*6980*/  LDS R6, [R3+0x10] ;  /* 0x0000100003067984 */ /* 0x000ea20000000800 */
[----:B0-----:R-:W-:Y:S02]  /*6990*/  IABS R5, R5 ;  /* 0x0000000500057213 */ /* 0x001fe40000000000 */
[----:B--2---:R-:W-:-:S04]  /*69a0*/  IABS R4, R6 ;  /* 0x0000000600047213 */ /* 0x004fc80000000000 */
[----:B------:R-:W-:-:S05]  /*69b0*/  IADD3 R4, PT, PT, R4, R5, RZ ;  /* 0x0000000504047210 */ /* 0x000fca0007ffe0ff */
        /* <DEDUP_REMOVED lines=21> */
[----:B------:R-:W2:Y:S01]  /*6b10*/  LDS R5, [UR4] ;  /* 0x00000004ff057984 */ /* 0x000ea20008000800 */
[----:B------:R-:W-:Y:S02]  /*6b20*/  UMOV UR4, UR6 ;  /* 0x0000000600047c82 */ /* 0x000fe40008000000 */
[----:B---3--:R-:W-:-:S04]  /*6b30*/  UIMAD.WIDE.U32 UR4, UR7, UR8, UR4 ;  /* 0x00000008070472a5 */ /* 0x008fc8000f8e0004 */
[----:B------:R-:W-:Y:S02]  /*6b40*/  UIMAD UR7, UR7, UR9, UR5 ;  /* 0x00000009070772a4 */ /* 0x000fe4000f8e0205 */
[----:B----4-:R-:W-:-:S04]  /*6b50*/  ULEA UR5, UP0, UR4, UR10, 0x2 ;  /* 0x0000000a04057291 */ /* 0x010fc8000f8010ff */
[----:B------:R-:W-:Y:S02]  /*6b60*/  ULEA.HI.X UR4, UR4, UR11, UR7, 0x2, UP0 ;  /* 0x0000000b04047291 */ /* 0x000fe400080f1407 */
[----:B------:R-:W-:-:S04]  /*6b70*/  MOV R2, UR5 ;  /* 0x0000000500027c02 */ /* 0x000fc80008000f00 */
[----:B01----:R-:W-:-:S05]  /*6b80*/  MOV R3, UR4 ;  /* 0x0000000400037c02 */ /* 0x003fca0008000f00 */
[----:B--2---:R-:W-:Y:S01]  /*6b90*/  STG.E desc[UR12][R2.64], R5 ;  /* 0x0000000502007986 */ /* 0x004fe2000c10190c */
[----:B------:R-:W-:Y:S05]  /*6ba0*/  EXIT ;  /* 0x000000000000794d */ /* 0x000fea0003800000 */
        .weak           $__internal_50_$__cuda_sm20_div_s64
        .type           $__internal_50_$__cuda_sm20_div_s64,@function
        .size           $__internal_50_$__cuda_sm20_div_s64,($__internal_51_$__cuda_sm20_rem_s64 - $__internal_50_$__cuda_sm20_div_s64)
$__internal_50_$__cuda_sm20_div_s64:
        /* <DEDUP_REMOVED lines=82> */
[----:B------:R-:W-:Y:S06]  /*70d0*/  RET.REL.NODEC R12 `(contiguous_reduce2_i32) ;  /* 0xffffff8c0cc87950 */ /* 0x000fec0003c3ffff */
        .weak           $__internal_51_$__cuda_sm20_rem_s64
        .type           $__internal_51_$__cuda_sm20_rem_s64,@function
        .size           $__internal_51_$__cuda_sm20_rem_s64,(.L_x_3228 - $__internal_51_$__cuda_sm20_rem_s64)
$__internal_51_$__cuda_sm20_rem_s64:
        /* <DEDUP_REMOVED lines=76> */
[----:B------:R-:W-:Y:S06]  /*75a0*/  RET.REL.NODEC R26 `(contiguous_reduce2_i32) ;  /* 0xffffff881a947950 */ /* 0x000fec0003c3ffff */
.L_x_2278:
        /* <DEDUP_REMOVED lines=13> */
.L_x_3228:


//--------------------- .text.uncontiguous_reduce_i32 --------------------------
	.section	.text.uncontiguous_reduce_i32,"ax",@progbits
	.align	128
        .global         uncontiguous_reduce_i32
        .type           uncontiguous_reduce_i32,@function
        .size           uncontiguous_reduce_i32,(.L_x_3230 - uncontiguous_reduce_i32)
        .other          uncontiguous_reduce_i32,@"STO_CUDA_ENTRY STV_DEFAULT"
uncontiguous_reduce_i32:
.text.uncontiguous_reduce_i32:
        /* <DEDUP_REMOVED lines=41> */
.L_x_2307:
        /* <DEDUP_REMOVED lines=33> */
.L_x_2284:
[----:B------:R-:W-:Y:S01]  /*04a0*/  IMAD.MOV.U32 R29, RZ, RZ, R14 ;  /* 0x000000ffff1d7224 */ /* 0x000fe200078e000e */
[----:B------:R-:W-:Y:S01]  /*04b0*/  MOV R26, R15 ;  /* 0x0000000f001a7202 */ /* 0x000fe20000000f00 */
[----:B------:R-:W-:Y:S01]  /*04c0*/  IMAD.MOV.U32 R13, RZ, RZ, R16 ;  /* 0x000000ffff0d7224 */ /* 0x000fe200078e0010 */
[----:B------:R-:W-:Y:S02]  /*04d0*/  MOV R12, R17 ;  /* 0x00000011000c7202 */ /* 0x000fe40000000f00 */
[----:B------:R-:W-:-:S07]  /*04e0*/  MOV R11, 0x500 ;  /* 0x00000500000b7802 */ /* 0x000fce0000000f00 */
[----:B------:R-:W-:Y:S05]  /*04f0*/  CALL.REL.NOINC `($__internal_52_$__cuda_sm20_div_s64) ;  /* 0x0000006800147944 */ /* 0x000fea0003c00000 */
        /* <DEDUP_REMOVED lines=9> */
.L_x_2285:
[----:B------:R-:W-:Y:S05]  /*0590*/  BSYNC.RECONVERGENT B1 ;  /* 0x0000000000017941 */ /* 0x000fea0003800200 */
.L_x_2283:
        /* <DEDUP_REMOVED lines=36> */
.L_x_2287:
[----:B------:R-:W-:Y:S01]  /*07e0*/  IMAD.MOV.U32 R29, RZ, RZ, R7 ;  /* 0x000000ffff1d7224 */ /* 0x000fe200078e0007 */
[----:B------:R-:W-:Y:S01]  /*07f0*/  MOV R26, R8 ;  /* 0x00000008001a7202 */ /* 0x000fe20000000f00 */
[----:B------:R-:W-:Y:S01]  /*0800*/  IMAD.MOV.U32 R13, RZ, RZ, R16 ;  /* 0x000000ffff0d7224 */ /* 0x000fe200078e0010 */
[----:B------:R-:W-:Y:S02]  /*0810*/  MOV R12, R17 ;  /* 0x00000011000c7202 */ /* 0x000fe40000000f00 */
[----:B------:R-:W-:-:S07]  /*0820*/  MOV R11, 0x840 ;  /* 0x00000840000b7802 */ /* 0x000fce0000000f00 */
[----:B------:R-:W-:Y:S05]  /*0830*/  CALL.REL.NOINC `($__internal_52_$__cuda_sm20_div_s64) ;  /* 0x0000006400447944 */ /* 0x000fea0003c00000 */
        /* <DEDUP_REMOVED lines=10> */
.L_x_2288:
[----:B------:R-:W-:Y:S05]  /*08e0*/  BSYNC.RECONVERGENT B1 ;  /* 0x0000000000017941 */ /* 0x000fea0003800200 */
.L_x_2286:
        /* <DEDUP_REMOVED lines=37> */
.L_x_2290:
[----:B------:R-:W-:Y:S01]  /*0b40*/  MOV R29, R14 ;  /* 0x0000000e001d7202 */ /* 0x000fe20000000f00 */
[----:B------:R-:W-:Y:S01]  /*0b50*/  IMAD.MOV.U32 R26, RZ, RZ, R15 ;  /* 0x000000ffff1a7224 */ /* 0x000fe200078e000f */
[----:B------:R-:W-:Y:S01]  /*0b60*/  MOV R13, R16 ;  /* 0x00000010000d7202 */ /* 0x000fe20000000f00 */
[----:B------:R-:W-:Y:S01]  /*0b70*/  IMAD.MOV.U32 R12, RZ, RZ, R17 ;  /* 0x000000ffff0c7224 */ /* 0x000fe200078e0011 */
[----:B------:R-:W-:-:S07]  /*0b80*/  MOV R11, 0xba0 ;  /* 0x00000ba0000b7802 */ /* 0x000fce0000000f00 */
[----:B------:R-:W-:Y:S05]  /*0b90*/  CALL.REL.NOINC `($__internal_52_$__cuda_sm20_div_s64) ;  /* 0x00000060006c7944 */ /* 0x000fea0003c00000 */
        /* <DEDUP_REMOVED lines=10> */
.L_x_2291:
[----:B------:R-:W-:Y:S05]  /*0c40*/  BSYNC.RECONVERGENT B1 ;  /* 0x0000000000017941 */ /* 0x000fea0003800200 */
.L_x_2289:
        /* <DEDUP_REMOVED lines=34> */
.L_x_2293:
        /* <DEDUP_REMOVED lines=16> */
.L_x_2294:
[----:B------:R-:W-:Y:S05]  /*0f70*/  BSYNC.RECONVERGENT B1 ;  /* 0x0000000000017941 */ /* 0x000fea0003800200 */
.L_x_2292:
        /* <DEDUP_REMOVED lines=37> */
.L_x_2296:
        /* <DEDUP_REMOVED lines=17> */
.L_x_2297:
[----:B------:R-:W-:Y:S05]  /*12e0*/  BSYNC.RECONVERGENT B1 ;  /* 0x0000000000017941 */ /* 0x000fea0003800200 */
.L_x_2295:
        /* <DEDUP_REMOVED lines=35> */
.L_x_2299:
        /* <DEDUP_REMOVED lines=16> */
.L_x_2300:
[----:B------:R-:W-:Y:S05]  /*1620*/  BSYNC.RECONVERGENT B1 ;  /* 0x0000000000017941 */ /* 0x000fea0003800200 */
.L_x_2298:
        /* <DEDUP_REMOVED lines=36> */
.L_x_2302:
[----:B------:R-:W-:Y:S01]  /*1870*/  MOV R29, R14 ;  /* 0x0000000e001d7202 */ /* 0x000fe20000000f00 */
[----:B------:R-:W-:Y:S01]  /*1880*/  IMAD.MOV.U32 R26, RZ, RZ, R15 ;  /* 0x000000ffff1a7224 */ /* 0x000fe200078e000f */
[----:B------:R-:W-:Y:S01]  /*1890*/  MOV R13, R16 ;  /* 0x00000010000d7202 */ /* 0x000fe20000000f00 */
[----:B------:R-:W-:Y:S01]  /*18a0*/  IMAD.MOV.U32 R12, RZ, RZ, R17 ;  /* 0x000000ffff0c7224 */ /* 0x000fe200078e0011 */
[----:B------:R-:W-:-:S07]  /*18b0*/  MOV R11, 0x18d0 ;  /* 0x000018d0000b7802 */ /* 0x000fce0000000f00 */
[----:B------:R-:W-:Y:S05]  /*18c0*/  CALL.REL.NOINC `($__internal_52_$__cuda_sm20_div_s64) ;  /* 0x0000005400207944 */ /* 0x000fea0003c00000 */
        /* <DEDUP_REMOVED lines=11> */
.L_x_2303:
[----:B------:R-:W-:Y:S05]  /*1980*/  BSYNC.RECONVERGENT B1 ;  /* 0x0000000000017941 */ /* 0x000fea0003800200 */
.L_x_2301:
        /* <DEDUP_REMOVED lines=36> */
.L_x_2305:
        /* <DEDUP_REMOVED lines=17> */
.L_x_2306:
[----:B------:R-:W-:Y:S05]  /*1ce0*/  BSYNC.RECONVERGENT B1 ;  /* 0x0000000000017941 */ /* 0x000fea0003800200 */
.L_x_2304:
        /* <DEDUP_REMOVED lines=10> */
.L_x_2282:
        /* <DEDUP_REMOVED lines=36> */
.L_x_2310:
[----:B------:R-:W-:Y:S01]  /*1fd0*/  MOV R29, R14 ;  /* 0x0000000e001d7202 */ /* 0x000fe20000000f00 */
[----:B------:R-:W-:Y:S01]  /*1fe0*/  IMAD.MOV.U32 R26, RZ, RZ, R15 ;  /* 0x000000ffff1a7224 */ /* 0x000fe200078e000f */
[----:B------:R-:W-:Y:S01]  /*1ff0*/  MOV R13, R16 ;  /* 0x00000010000d7202 */ /* 0x000fe20000000f00 */
[----:B------:R-:W-:Y:S01]  /*2000*/  IMAD.MOV.U32 R12, RZ, RZ, R17 ;  /* 0x000000ffff0c7224 */ /* 0x000fe200078e0011 */
[----:B------:R-:W-:-:S07]  /*2010*/  MOV R11, 0x2030 ;  /* 0x00002030000b7802 */ /* 0x000fce0000000f00 */
[----:B------:R-:W-:Y:S05]  /*2020*/  CALL.REL.NOINC `($__internal_52_$__cuda_sm20_div_s64) ;  /* 0x0000004c00487944 */ /* 0x000fea0003c00000 */
        /* <DEDUP_REMOVED lines=9> */
.L_x_2311:
[----:B------:R-:W-:Y:S05]  /*20c0*/  BSYNC.RECONVERGENT B1 ;  /* 0x0000000000017941 */ /* 0x000fea0003800200 */
.L_x_2309:
        /* <DEDUP_REMOVED lines=36> */
.L_x_2313:
        /* <DEDUP_REMOVED lines=17> */
.L_x_2314:
[----:B------:R-:W-:Y:S05]  /*2420*/  BSYNC.RECONVERGENT B1 ;  /* 0x0000000000017941 */ /* 0x000fea0003800200 */
.L_x_2312:
        /* <DEDUP_REMOVED lines=38> */
.L_x_2316:
        /* <DEDUP_REMOVED lines=16> */
.L_x_2317:
[----:B------:R-:W-:Y:S05]  /*2790*/  BSYNC.RECONVERGENT B1 ;  /* 0x0000000000017941 */ /* 0x000fea0003800200 */
.L_x_2315:
        /* <DEDUP_REMOVED lines=36> */
.L_x_2319:
        /* <DEDUP_REMOVED lines=16> */
.L_x_2320:
[----:B------:R-:W-:Y:S05]  /*2ae0*/  BSYNC.RECONVERGENT B1 ;  /* 0x0000000000017941 */ /* 0x000fea0003800200 */
.L_x_2318:
[----:B------:R-:W-:Y:S01]  /*2af0*/  IMAD R5, R5, R38, RZ ;  /* 0x0000002605057224 */ /* 0x000fe200078e02ff */
[----:B------:R-:W-:Y:S01]  /*2b00*/  IADD3 R9, PT, PT, R9, -0x2, RZ ;  /* 0xfffffffe09097810 */ /* 0x000fe20007ffe0ff */
[----:B------:R-:W-:Y:S02]  /*2b10*/  IMAD.MOV.U32 R34, RZ, RZ, R20 ;  /* 0x000000ffff227224 */ /* 0x000fe400078e0014 */
[-C--:B------:R-:W-:Y:S02]  /*2b20*/  IMAD R5, R39, R10.reuse, R5 ;  /* 0x0000000a27057224 */ /* 0x080fe400078e0205 */
[----:B------:R-:W-:-:S04]  /*2b30*/  IMAD.WIDE.U32 R34, R38, R10, R34 ;  /* 0x0000000a26227225 */ /* 0x000fc800078e0022 */
[----:B------:R-:W-:Y:S01]  /*2b40*/  IMAD.IADD R6, R35, 0x1, R5 ;  /* 0x0000000123067824 */ /* 0x000fe200078e0205 */
[----:B------:R-:W-:-:S07]  /*2b50*/  MOV R5, R34 ;  /* 0x0000002200057202 */ /* 0x000fce0000000f00 */
.L_x_2308:
        /* <DEDUP_REMOVED lines=31> */
.L_x_2322:
[----:B------:R-:W-:Y:S01]  /*2d50*/  IMAD.MOV.U32 R20, RZ, RZ, R14 ;  /* 0x000000ffff147224 */ /* 0x000fe200078e000e */
[----:B------:R-:W-:Y:S01]  /*2d60*/  MOV R24, R15 ;  /* 0x0000000f00187202 */ /* 0x000fe20000000f00 */
[----:B------:R-:W-:Y:S01]  /*2d70*/  IMAD.MOV.U32 R21, RZ, RZ, R16 ;  /* 0x000000ffff157224 */ /* 0x000fe200078e0010 */
[----:B------:R-:W-:Y:S02]  /*2d80*/  MOV R22, R17 ;  /* 0x0000001100167202 */ /* 0x000fe40000000f00 */
[----:B------:R-:W-:-:S07]  /*2d90*/  MOV R23, 0x2db0 ;  /* 0x00002db000177802 */ /* 0x000fce0000000f00 */
[----:B------:R-:W-:Y:S05]  /*2da0*/  CALL.REL.NOINC `($__internal_53_$__cuda_sm20_rem_s64) ;  /* 0x0000004400387944 */ /* 0x000fea0003c00000 */
[----:B------:R-:W-:Y:S01]  /*2db0*/  IMAD.MOV.U32 R10, RZ, RZ, R12 ;  /* 0x000000ffff0a7224 */ /* 0x000fe200078e000c */
[----:B------:R-:W-:-:S07]  /*2dc0*/  MOV R11, R13 ;  /* 0x0000000d000b7202 */ /* 0x000fce0000000f00 */
.L_x_2323:
[----:B------:R-:W-:Y:S05]  /*2dd0*/  BSYNC.RECONVERGENT B1 ;  /* 0x0000000000017941 */ /* 0x000fea0003800200 */
.L_x_2321:
        /* <DEDUP_REMOVED lines=33> */
.L_x_2325:
[----:B------:R-:W-:Y:S01]  /*2ff0*/  MOV R21, R16 ;  /* 0x0000001000157202 */ /* 0x000fe20000000f00 */
[----:B------:R-:W-:Y:S01]  /*3000*/  IMAD.MOV.U32 R22, RZ, RZ, R17 ;  /* 0x000000ffff167224 */ /* 0x000fe200078e0011 */
[----:B------:R-:W-:Y:S01]  /*3010*/  MOV R20, R7 ;  /* 0x0000000700147202 */ /* 0x000fe20000000f00 */
[----:B------:R-:W-:Y:S01]  /*3020*/  IMAD.MOV.U32 R24, RZ, RZ, R8 ;  /* 0x000000ffff187224 */ /* 0x000fe200078e0008 */
[----:B------:R-:W-:-:S07]  /*3030*/  MOV R23, 0x3050 ;  /* 0x0000305000177802 */ /* 0x000fce0000000f00 */
[----:B------:R-:W-:Y:S05]  /*3040*/  CALL.REL.NOINC `($__internal_53_$__cuda_sm20_rem_s64) ;  /* 0x0000004000907944 */ /* 0x000fea0003c00000 */
[----:B------:R-:W-:Y:S01]  /*3050*/  MOV R8, R12 ;  /* 0x0000000c00087202 */ /* 0x000fe20000000f00 */
[----:B------:R-:W-:-:S07]  /*3060*/  IMAD.MOV.U32 R9, RZ, RZ, R13 ;  /* 0x000000ffff097224 */ /* 0x000fce00078e000d */
.L_x_2326:
[----:B------:R-:W-:Y:S05]  /*3070*/  BSYNC.RECONVERGENT B1 ;  /* 0x0000000000017941 */ /* 0x000fea0003800200 */
.L_x_2324:
[----:B------:R-:W-:Y:S01]  /*3080*/  MOV R10, R5 ;  /* 0x00000005000a7202 */ /* 0x000fe20000000f00 */
[----:B------:R-:W-:Y:S02]  /*3090*/  IMAD R7, R9, R18, RZ ;  /* 0x0000001209077224 */ /* 0x000fe400078e02ff */
[----:B------:R-:W-:Y:S02]  /*30a0*/  IMAD.MOV.U32 R11, RZ, RZ, R6 ;  /* 0x000000ffff0b7224 */ /* 0x000fe400078e0006 */
[-C--:B------:R-:W-:Y:S02]  /*30b0*/  IMAD R7, R19, R8.reuse, R7 ;  /* 0x0000000813077224 */ /* 0x080fe400078e0207 */
[----:B------:R-:W-:-:S04]  /*30c0*/  IMAD.WIDE.U32 R10, R18, R8, R10 ;  /* 0x00000008120a7225 */ /* 0x000fc800078e000a */
[----:B------:R-:W-:Y:S01]  /*30d0*/  IMAD.MOV.U32 R5, RZ, RZ, R10 ;  /* 0x000000ffff057224 */ /* 0x000fe200078e000a */
[----:B------:R-:W-:-:S07]  /*30e0*/  IADD3 R6, PT, PT, R11, R7, RZ ;  /* 0x000000070b067210 */ /* 0x000fce0007ffe0ff */
.L_x_2281:
        /* <DEDUP_REMOVED lines=8> */
[----:B---3--:R-:W-:-:S04]  /*3170*/  IABS R6, R10 ;  /* 0x0000000a00067213 */ /* 0x008fc80000000000 */
[----:B------:R-:W-:-:S05]  /*3180*/  IADD3 R6, PT, PT, R6, R5, RZ ;  /* 0x0000000506067210 */ /* 0x000fca0007ffe0ff */
[----:B------:R1:W-:Y:S01]  /*3190*/  STS [R3], R6 ;  /* 0x0000000603007388 */ /* 0x0003e20000000800 */
[----:B------:R-:W-:Y:S05]  /*31a0*/  BRA `(.L_x_2327) ;  /* 0x0000003400e07947 */ /* 0x000fea0003800000 */
.L_x_2280:
        /* <DEDUP_REMOVED lines=20> */
.L_x_2354:
        /* <DEDUP_REMOVED lines=33> */
.L_x_2331:
[----:B------:R-:W-:Y:S01]  /*3500*/  MOV R29, R15 ;  /* 0x0000000f001d7202 */ /* 0x000fe20000000f00 */
[----:B------:R-:W-:Y:S01]  /*3510*/  IMAD.MOV.U32 R26, RZ, RZ, R14 ;  /* 0x000000ffff1a7224 */ /* 0x000fe200078e000e */
[----:B------:R-:W-:Y:S01]  /*3520*/  MOV R13, R34 ;  /* 0x00000022000d7202 */ /* 0x000fe20000000f00 */
[----:B------:R-:W-:Y:S01]  /*3530*/  IMAD.MOV.U32 R12, RZ, RZ, R35 ;  /* 0x000000ffff0c7224 */ /* 0x000fe200078e0023 */
[----:B------:R-:W-:-:S07]  /*3540*/  MOV R11, 0x3560 ;  /* 0x00003560000b7802 */ /* 0x000fce0000000f00 */
[----:B-123--:R-:W-:Y:S05]  /*3550*/  CALL.REL.NOINC `($__internal_52_$__cuda_sm20_div_s64) ;  /* 0x0000003400fc7944 */ /* 0x00efea0003c00000 */
        /* <DEDUP_REMOVED lines=11> */
.L_x_2332:
[----:B------:R-:W-:Y:S05]  /*3610*/  BSYNC.RECONVERGENT B1 ;  /* 0x0000000000017941 */ /* 0x000fea0003800200 */
.L_x_2330:
        /* <DEDUP_REMOVED lines=39> */
.L_x_2334:
[----:B------:R-:W-:Y:S01]  /*3890*/  MOV R29, R34 ;  /* 0x00000022001d7202 */ /* 0x000fe20000000f00 */
[----:B------:R-:W-:Y:S01]  /*38a0*/  IMAD.MOV.U32 R26, RZ, RZ, R35 ;  /* 0x000000ffff1a7224 */ /* 0x000fe200078e0023 */
[----:B------:R-:W-:Y:S01]  /*38b0*/  MOV R13, R36 ;  /* 0x00000024000d7202 */ /* 0x000fe20000000f00 */
[----:B------:R-:W-:Y:S01]  /*38c0*/  IMAD.MOV.U32 R12, RZ, RZ, R37 ;  /* 0x000000ffff0c7224 */ /* 0x000fe200078e0025 */
[----:B------:R-:W-:-:S07]  /*38d0*/  MOV R11, 0x38f0 ;  /* 0x000038f0000b7802 */ /* 0x000fce0000000f00 */
[----:B-1----:R-:W-:Y:S05]  /*38e0*/  CALL.REL.NOINC `($__internal_52_$__cuda_sm20_div_s64) ;  /* 0x0000003400187944 */ /* 0x002fea0003c00000 */
        /* <DEDUP_REMOVED lines=11> */
.L_x_2335:
[----:B------:R-:W-:Y:S05]  /*39a0*/  BSYNC.RECONVERGENT B1 ;  /* 0x0000000000017941 */ /* 0x000fea0003800200 */
.L_x_2333:
        /* <DEDUP_REMOVED lines=38> */
.L_x_2337:
[----:B------:R-:W-:Y:S01]  /*3c10*/  IMAD.MOV.U32 R29, RZ, RZ, R34 ;  /* 0x000000ffff1d7224 */ /* 0x000fe200078e0022 */
[----:B------:R-:W-:Y:S01]  /*3c20*/  MOV R26, R35 ;  /* 0x00000023001a7202 */ /* 0x000fe20000000f00 */
[----:B------:R-:W-:Y:S01]  /*3c30*/  IMAD.MOV.U32 R13, RZ, RZ, R36 ;  /* 0x000000ffff0d7224 */ /* 0x000fe200078e0024 */
[----:B------:R-:W-:Y:S02]  /*3c40*/  MOV R12, R37 ;  /* 0x00000025000c7202 */ /* 0x000fe40000000f00 */
[----:B------:R-:W-:-:S07]  /*3c50*/  MOV R11, 0x3c70 ;  /* 0x00003c70000b7802 */ /* 0x000fce0000000f00 */
[----:B-1----:R-:W-:Y:S05]  /*3c60*/  CALL.REL.NOINC `($__internal_52_$__cuda_sm20_div_s64) ;  /* 0x0000003000387944 */ /* 0x002fea0003c00000 */
        /* <DEDUP_REMOVED lines=11> */
.L_x_2338:
[----:B------:R-:W-:Y:S05]  /*3d20*/  BSYNC.RECONVERGENT B1 ;  /* 0x0000000000017941 */ /* 0x000fea0003800200 */
.L_x_2336:
        /* <DEDUP_REMOVED lines=38> */
.L_x_2340:
        /* <DEDUP_REMOVED lines=17> */
.L_x_2341:
[----:B------:R-:W-:Y:S05]  /*40a0*/  BSYNC.RECONVERGENT B1 ;  /* 0x0000000000017941 */ /* 0x000fea0003800200 */
.L_x_2339:
        /* <DEDUP_REMOVED lines=39> */
.L_x_2343:
        /* <DEDUP_REMOVED lines=17> */
.L_x_2344:
[----:B------:R-:W-:Y:S05]  /*4430*/  BSYNC.RECONVERGENT B1 ;  /* 0x0000000000017941 */ /* 0x000fea0003800200 */
.L_x_2342:
        /* <DEDUP_REMOVED lines=38> */
.L_x_2346:
        /* <DEDUP_REMOVED lines=17> */
.L_x_2347:
[----:B------:R-:W-:Y:S05]  /*47b0*/  BSYNC.RECONVERGENT B1 ;  /* 0x0000000000017941 */ /* 0x000fea0003800200 */
.L_x_2345:
        /* <DEDUP_REMOVED lines=38> */
.L_x_2349:
        /* <DEDUP_REMOVED lines=17> */
.L_x_2350:
[----:B------:R-:W-:Y:S05]  /*4b30*/  BSYNC.RECONVERGENT B1 ;  /* 0x0000000000017941 */ /* 0x000fea0003800200 */
.L_x_2348:
        /* <DEDUP_REMOVED lines=36> */
.L_x_2352:
        /* <DEDUP_REMOVED lines=17> */
.L_x_2353:
[----:B------:R-:W-:Y:S05]  /*4e90*/  BSYNC.RECONVERGENT B1 ;  /* 0x0000000000017941 */ /* 0x000fea0003800200 */
.L_x_2351:
        /* <DEDUP_REMOVED lines=12> */
.L_x_2329:
        /* <DEDUP_REMOVED lines=35> */
.L_x_2357:
[----:B------:R-:W-:Y:S01]  /*5190*/  IMAD.MOV.U32 R29, RZ, RZ, R15 ;  /* 0x000000ffff1d7224 */ /* 0x000fe200078e000f */
[----:B------:R-:W-:Y:S01]  /*51a0*/  MOV R26, R14 ;  /* 0x0000000e001a7202 */ /* 0x000fe20000000f00 */
[----:B------:R-:W-:Y:S01]  /*51b0*/  IMAD.MOV.U32 R13, RZ, RZ, R16 ;  /* 0x000000ffff0d7224 */ /* 0x000fe200078e0010 */
[----:B------:R-:W-:Y:S02]  /*51c0*/  MOV R12, R17 ;  /* 0x00000011000c7202 */ /* 0x000fe40000000f00 */
[----:B------:R-:W-:-:S07]  /*51d0*/  MOV R11, 0x51f0 ;  /* 0x000051f0000b7802 */ /* 0x000fce0000000f00 */
[----:B------:R-:W-:Y:S05]  /*51e0*/  CALL.REL.NOINC `($__internal_52_$__cuda_sm20_div_s64) ;  /* 0x0000001800d87944 */ /* 0x000fea0003c00000 */
        /* <DEDUP_REMOVED lines=11> */
.L_x_2358:
[----:B------:R-:W-:Y:S05]  /*52a0*/  BSYNC.RECONVERGENT B1 ;  /* 0x0000000000017941 */ /* 0x000fea0003800200 */
.L_x_2356:
        /* <DEDUP_REMOVED lines=41> */
.L_x_2360:
        /* <DEDUP_REMOVED lines=17> */
.L_x_2361:
[----:B------:R-:W-:Y:S05]  /*5650*/  BSYNC.RECONVERGENT B1 ;  /* 0x0000000000017941 */ /* 0x000fea0003800200 */
.L_x_2359:
        /* <DEDUP_REMOVED lines=40> */
.L_x_2363:
        /* <DEDUP_REMOVED lines=17> */
.L_x_2364:
[----:B------:R-:W-:Y:S05]  /*59f0*/  BSYNC.RECONVERGENT B1 ;  /* 0x0000000000017941 */ /* 0x000fea0003800200 */
.L_x_2362:
        /* <DEDUP_REMOVED lines=39> */
.L_x_2366:
        /* <DEDUP_REMOVED lines=14> */
[----:B------:R-:W-:Y:S02]  /*5d50*/  MOV R15, R24 ;  /* 0x00000018000f7202 */ /* 0x000fe40000000f00 */
[----:B------:R-:W-:Y:S01]  /*5d60*/  MOV R13, R10 ;  /* 0x0000000a000d7202 */ /* 0x000fe20000000f00 */
[----:B------:R-:W-:-:S07]  /*5d70*/  IMAD.IADD R19, R11, 0x1, R19 ;  /* 0x000000010b137824 */ /* 0x000fce00078e0213 */
.L_x_2367:
[----:B------:R-:W-:Y:S05]  /*5d80*/  BSYNC.RECONVERGENT B1 ;  /* 0x0000000000017941 */ /* 0x000fea0003800200 */
.L_x_2365:
        /* <DEDUP_REMOVED lines=8> */
[----:B------:R-:W-:-:S04]  /*5e10*/  MOV R7, R12 ;  /* 0x0000000c00077202 */ /* 0x000fc80000000f00 */
[----:B------:R-:W-:-:S07]  /*5e20*/  IADD3 R6, PT, PT, R13, R19, RZ ;  /* 0x000000130d067210 */ /* 0x000fce0007ffe0ff */
.L_x_2355:
        /* <DEDUP_REMOVED lines=34> */
.L_x_2370:
[----:B------:R-:W-:Y:S01]  /*6050*/  MOV R29, R15 ;  /* 0x0000000f001d7202 */ /* 0x000fe20000000f00 */
[----:B------:R-:W-:Y:S01]  /*6060*/  IMAD.MOV.U32 R13, RZ, RZ, R16 ;  /* 0x000000ffff0d7224 */ /* 0x000fe200078e0010 */
[----:B------:R-:W-:Y:S02]  /*6070*/  MOV R26, R14 ;  /* 0x0000000e001a7202 */ /* 0x000fe40000000f00 */
[----:B------:R-:W-:Y:S02]  /*6080*/  MOV R12, R17 ;  /* 0x00000011000c7202 */ /* 0x000fe40000000f00 */
[----:B------:R-:W-:-:S07]  /*6090*/  MOV R11, 0x60b0 ;  /* 0x000060b0000b7802 */ /* 0x000fce0000000f00 */
[----:B------:R-:W-:Y:S05]  /*60a0*/  CALL.REL.NOINC `($__internal_52_$__cuda_sm20_div_s64) ;  /* 0x0000000c00287944 */ /* 0x000fea0003c00000 */
[----:B------:R-:W-:Y:S01]  /*60b0*/  IADD3 R13, P0, PT, RZ, -R24, RZ ;  /* 0x80000018ff0d7210 */ /* 0x000fe20007f1e0ff */
        /* <DEDUP_REMOVED lines=10> */
.L_x_2371:
[----:B------:R-:W-:Y:S05]  /*6160*/  BSYNC.RECONVERGENT B1 ;  /* 0x0000000000017941 */ /* 0x000fea0003800200 */
.L_x_2369:
        /* <DEDUP_REMOVED lines=41> */
.L_x_2373:
        /* <DEDUP_REMOVED lines=17> */
.L_x_2374:
[----:B------:R-:W-:Y:S05]  /*6510*/  BSYNC.RECONVERGENT B1 ;  /* 0x0000000000017941 */ /* 0x000fea0003800200 */
.L_x_2372:
        /* <DEDUP_REMOVED lines=10> */
.L_x_2368:
        /* <DEDUP_REMOVED lines=31> */
.L_x_2376:
[----:B------:R-:W-:Y:S01]  /*67b0*/  MOV R21, R10 ;  /* 0x0000000a00157202 */ /* 0x000fe20000000f00 */
[----:B------:R-:W-:Y:S01]  /*67c0*/  IMAD.MOV.U32 R22, RZ, RZ, R11 ;  /* 0x000000ffff167224 */ /* 0x000fe200078e000b */
[----:B------:R-:W-:Y:S02]  /*67d0*/  MOV R20, R15 ;  /* 0x0000000f00147202 */ /* 0x000fe40000000f00 */
[----:B------:R-:W-:Y:S02]  /*67e0*/  MOV R24, R14 ;  /* 0x0000000e00187202 */ /* 0x000fe40000000f00 */
[----:B------:R-:W-:-:S07]  /*67f0*/  MOV R23, 0x6810 ;  /* 0x0000681000177802 */ /* 0x000fce0000000f00 */
[----:B------:R-:W-:Y:S05]  /*6800*/  CALL.REL.NOINC `($__internal_53_$__cuda_sm20_rem_s64) ;  /* 0x0000000800a07944 */ /* 0x000fea0003c00000 */
[----:B------:R-:W-:Y:S01]  /*6810*/  IMAD.MOV.U32 R10, RZ, RZ, R12 ;  /* 0x000000ffff0a7224 */ /* 0x000fe200078e000c */
[----:B------:R-:W-:-:S07]  /*6820*/  MOV R11, R13 ;  /* 0x0000000d000b7202 */ /* 0x000fce0000000f00 */
.L_x_2377:
[----:B------:R-:W-:Y:S05]  /*6830*/  BSYNC.RECONVERGENT B1 ;  /* 0x0000000000017941 */ /* 0x000fea0003800200 */
.L_x_2375:
        /* <DEDUP_REMOVED lines=8> */
[----:B------:R-:W-:-:S04]  /*68c0*/  MOV R7, R12 ;  /* 0x0000000c00077202 */ /* 0x000fc80000000f00 */
[----:B------:R-:W-:-:S07]  /*68d0*/  IADD3 R6, PT, PT, R13, R5, RZ ;  /* 0x000000050d067210 */ /* 0x000fce0007ffe0ff */
.L_x_2328:
[----:B------:R-:W0:Y:S02]  /*68e0*/  LDCU.64 UR4, c[0x0][0x388] ;  /* 0x00007100ff0477ac */ /* 0x000e240008000a00 */
[----:B0-----:R-:W-:-:S04]  /*68f0*/  LEA R8, P0, R7, UR4, 0x2 ;  /* 0x0000000407087c11 */ /* 0x001fc8000f8010ff */
[----:B------:R-:W-:-:S05]  /*6900*/  LEA.HI.X R9, R7, UR5, R6, 0x2, P0 ;  /* 0x0000000507097c11 */ /* 0x000fca00080f1406 */
[----:B------:R-:W2:Y:S04]  /*6910*/  LDG.E R8, desc[UR6][R8.64] ;  /* 0x0000000608087981 */ /* 0x000ea8000c1e1900 */
[----:B--2---:R0:W-:Y:S02]  /*6920*/  STS [R3], R8 ;  /* 0x0000000803007388 */ /* 0x0041e40000000800 */
.L_x_2327:
[----:B------:R-:W-:Y:S05]  /*6930*/  BSYNC.RECONVERGENT B0 ;  /* 0x0000000000007941 */ /* 0x000fea0003800200 */
.L_x_2279:
[----:B------:R-:W-:Y:S01]  /*6940*/  BAR.SYNC.DEFER_BLOCKING 0x0 ;  /* 0x0000000000007b1d */ /* 0x000fe20000010000 */
[----:B------:R-:W-:Y:S02]  /*6950*/  ISETP.GE.U32.AND P0, PT, R4, 0x42, PT ;  /* 0x000000420400780c */ /* 0x000fe40003f06070 */
[----:B------:R-:W-:-:S11]  /*6960*/  ISETP.GT.U32.AND P1, PT, R2, 0x1f, PT ;  /* 0x0000001f0200780c */ /* 0x000fd60003f24070 */
[----:B------:R-:W-:Y:S05]  /*6970*/  @!P0 BRA `(.L_x_2378) ;  /* 0x0000000000348947 */ /* 0x000fea0003800000 */
.L_x_2379:
[----:B------:R-:W-:-:S04]  /*6980*/  SHF.R.U32.HI R7, RZ, 0x1, R4 ;  /* 0x00000001ff077819 */ /* 0x000fc80000011604 */
[----:B------:R-:W-:-:S13]  /*6990*/  ISETP.GE.U32.AND P0, PT, R2, R7, PT ;  /* 0x000000070200720c */ /* 0x000fda0003f06070 */
[----:B-1----:R-:W-:Y:S01]  /*69a0*/  @!P0 IMAD R6, R7, 0x4, R3 ;  /* 0x0000000407068824 */ /* 0x002fe200078e0203 */
[----:B------:R-:W1:Y:S05]  /*69b0*/  @!P0 LDS R5, [R3] ;  /* 0x0000000003058984 */ /* 0x000e6a0000000800 */
[----:B------:R-:W0:Y:S01]  /*69c0*/  @!P0 LDS R6, [R6] ;  /* 0x0000000006068984 */ /* 0x000e220000000800 */
[----:B-1----:R-:W-:Y:S02]  /*69d0*/  @!P0 IABS R5, R5 ;  /* 0x0000000500058213 */ /* 0x002fe40000000000 */
[----:B0-----:R-:W-:-:S04]  /*69e0*/  @!P0 IABS R8, R6 ;  /* 0x0000000600088213 */ /* 0x001fc80000000000 */
[----:B------:R-:W-:-:S05]  /*69f0*/  @!P0 IADD3 R8, PT, PT, R8, R5, RZ ;  /* 0x0000000508088210 */ /* 0x000fca0007ffe0ff */
[----:B------:R2:W-:Y:S01]  /*6a00*/  @!P0 STS [R3], R8 ;  /* 0x0000000803008388 */ /* 0x0005e20000000800 */
[----:B------:R-:W-:Y:S01]  /*6a10*/  BAR.SYNC.DEFER_BLOCKING 0x0 ;  /* 0x0000000000007b1d */ /* 0x000fe20000010000 */
[----:B------:R-:W-:Y:S02]  /*6a20*/  ISETP.GT.U32.AND P0, PT, R4, 0x83, PT ;  /* 0x000000830400780c */ /* 0x000fe40003f04070 */
[----:B------:R-:W-:-:S11]  /*6a30*/  MOV R4, R7 ;  /* 0x0000000700047202 */ /* 0x000fd60000000f00 */
[----:B--2---:R-:W-:Y:S05]  /*6a40*/  @P0 BRA `(.L_x_2379) ;  /* 0xfffffffc00cc0947 */ /* 0x004fea000383ffff */
.L_x_2378:
[----:B------:R-:W-:Y:S05]  /*6a50*/  @P1 EXIT ;  /* 0x000000000000194d */ /* 0x000fea0003800000 */
[----:B------:R-:W1:Y:S01]  /*6a60*/  LDS R4, [R3] ;  /* 0x0000000003047984 */ /* 0x000e620000000800 */
[----:B------:R-:W-:-:S03]  /*6a70*/  ISETP.NE.AND P0, PT, R2, RZ, PT ;  /* 0x000000ff0200720c */ /* 0x000fc60003f05270 */
[----:B------:R-:W2:Y:S01]  /*6a80*/  LDS R5, [R3+0x80] ;  /* 0x0000800003057984 */ /* 0x000ea20000000800 */
[----:B-1----:R-:W-:Y:S02]  /*6a90*/  IABS R6, R4 ;  /* 0x0000000400067213 */ /* 0x002fe40000000000 */
[----:B--2---:R-:W-:-:S03]  /*6aa0*/  IABS R4, R5 ;  /* 0x0000000500047213 */ /* 0x004fc60000000000 */
[----:B------:R-:W-:-:S05]  /*6ab0*/  IMAD.MOV.U32 R5, RZ, RZ, R6 ;  /* 0x000000ffff057224 */ /* 0x000fca00078e0006 */
[----:B------:R-:W-:-:S05]  /*6ac0*/  IADD3 R4, PT, PT, R4, R5, RZ ;  /* 0x0000000504047210 */ /* 0x000fca0007ffe0ff */
[----:B------:R-:W-:Y:S04]  /*6ad0*/  STS [R3], R4 ;  /* 0x0000000403007388 */ /* 0x000fe80000000800 */
[----:B------:R-:W1:Y:S04]  /*6ae0*/  LDS R5, [R3] ;  /* 0x0000000003057984 */ /* 0x000e680000000800 */
[----:B------:R-:W2:Y:S01]  /*6af0*/  LDS R6, [R3+0x40] ;  /* 0x0000400003067984 */ /* 0x000ea20000000800 */
[----:B-1----:R-:W-:Y:S02]  /*6b00*/  IABS R5, R5 ;  /* 0x0000000500057213 */ /* 0x002fe40000000000 */
[----:B--2---:R-:W-:-:S04]  /*6b10*/  IABS R6, R6 ;  /* 0x0000000600067213 */ /* 0x004fc80000000000 */
[----:B------:R-:W-:-:S05]  /*6b20*/  IADD3 R6, PT, PT, R6, R5, RZ ;  /* 0x0000000506067210 */ /* 0x000fca0007ffe0ff */
        /* <DEDUP_REMOVED lines=27> */
[----:B------:R-:W-:-:S07]  /*6ce0*/  UMOV UR4, 0x400 ;  /* 0x0000040000047882 */ /* 0x000fce0000000000 */
[----:B01----:R-:W0:Y:S01]  /*6cf0*/  LDC.64 R2, c[0x0][0x380] ;  /* 0x0000e000ff027b82 */ /* 0x003e220000000a00 */
[----:B--2---:R-:W-:Y:S01]  /*6d00*/  ULEA UR4, UR5, UR4, 0x18 ;  /* 0x0000000405047291 */ /* 0x004fe2000f8ec0ff */
[----:B0-----:R-:W-:-:S08]  /*6d10*/  IMAD.WIDE.U32 R2, R0, 0x4, R2 ;  /* 0x0000000400027825 */ /* 0x001fd000078e0002 */
[----:B------:R-:W0:Y:S04]  /*6d20*/  LDS R5, [UR4] ;  /* 0x00000004ff057984 */ /* 0x000e280008000800 */
[----:B0-----:R-:W-:Y:S01]  /*6d30*/  STG.E desc[UR6][R2.64], R5 ;  /* 0x0000000502007986 */ /* 0x001fe2000c101906 */
[----:B------:R-:W-:Y:S05]  /*6d40*/  EXIT ;  /* 0x000000000000794d */ /* 0x000fea0003800000 */
        .weak           $__internal_52_$__cuda_sm20_div_s64
        .type           $__internal_52_$__cuda_sm20_div_s64,@function
        .size           $__internal_52_$__cuda_sm20_div_s64,($__internal_53_$__cuda_sm20_rem_s64 - $__internal_52_$__cuda_sm20_div_s64)
$__internal_52_$__cuda_sm20_div_s64:
        /* <DEDUP_REMOVED lines=83> */
[----:B------:R-:W-:Y:S05]  /*7280*/  RET.REL.NODEC R12 `(uncontiguous_reduce_i32) ;  /* 0xffffff8c0c5c7950 */ /* 0x000fea0003c3ffff */
        .weak           $__internal_53_$__cuda_sm20_rem_s64
        .type           $__internal_53_$__cuda_sm20_rem_s64,@function
        .size           $__internal_53_$__cuda_sm20_rem_s64,(.L_x_3230 - $__internal_53_$__cuda_sm20_rem_s64)
$__internal_53_$__cuda_sm20_rem_s64:
        /* <DEDUP_REMOVED lines=77> */
[----:B------:R-:W-:Y:S06]  /*7760*/  RET.REL.NODEC R10 `(uncontiguous_reduce_i32) ;  /* 0xffffff880a247950 */ /* 0x000fec0003c3ffff */
.L_x_2380:
        /* <DEDUP_REMOVED lines=9> */
.L_x_3230:


//--------------------- .text.contiguous_reduce_i32 --------------------------
	.section	.text.contiguous_reduce_i32,"ax",@progbits
	.align	128
        .global         contiguous_reduce_i32
        .type           contiguous_reduce_i32,@function
        .size           contiguous_reduce_i32,(.L_x_3302 - contiguous_reduce_i32)
        .other          contiguous_reduce_i32,@"STO_CUDA_ENTRY STV_DEFAULT"
contiguous_reduce_i32:
.text.contiguous_reduce_i32:
        /* <DEDUP_REMOVED lines=16> */
[----:B---3--:R-:W2:Y:S04]  /*0100*/  @!P0 LDG.E R6, desc[UR6][R6.64] ;  /* 0x0000000606068981 */ /* 0x008ea8000c1e1900 */
[----:B------:R-:W3:Y:S01]  /*0110*/  @!P0 LDG.E R4, desc[UR6][R4.64] ;  /* 0x0000000604048981 */ /* 0x000ee2000c1e1900 */
        /* <DEDUP_REMOVED lines=8> */
[----:B------:R-:W-:Y:S02]  /*01a0*/  ISETP.GE.U32.AND P2, PT, R8, 0x42, PT ;  /* 0x000000420800780c */ /* 0x000fe40003f46070 */
[----:B--2---:R-:W-:Y:S02]  /*01b0*/  @!P0 IABS R10, R6 ;  /* 0x00000006000a8213 */ /* 0x004fe40000000000 */
[----:B---3--:R-:W-:-:S05]  /*01c0*/  @!P0 IABS R11, R4 ;  /* 0x00000004000b8213 */ /* 0x008fca0000000000 */
[----:B------:R-:W-:-:S05]  /*01d0*/  @!P0 IMAD.IADD R4, R10, 0x1, R11 ;  /* 0x000000010a048824 */ /* 0x000fca00078e020b */
[----:B------:R0:W-:Y:S01]  /*01e0*/  @!P0 STS [R3], R4 ;  /* 0x0000000403008388 */ /* 0x0001e20000000800 */
[----:B------:R-:W-:Y:S05]  /*01f0*/  @!P0 BRA `(.L_x_2382) ;  /* 0x0000000000208947 */ /* 0x000fea0003800000 */
[----:B------:R-:W-:-:S04]  /*0200*/  ISETP.GE.U32.AND P0, PT, R9, UR10, PT ;  /* 0x0000000a09007c0c */ /* 0x000fc8000bf06070 */
[----:B------:R-:W-:-:S13]  /*0210*/  ISETP.GE.U32.AND.EX P0, PT, RZ, UR11, PT, P0 ;  /* 0x0000000bff007c0c */ /* 0x000fda000bf06100 */
[----:B------:R-:W-:Y:S05]  /*0220*/  @P0 BRA `(.L_x_2382) ;  /* 0x0000000000140947 */ /* 0x000fea0003800000 */
[----:B------:R-:W0:Y:S02]  /*0230*/  LDCU.64 UR4, c[0x0][0x388] ;  /* 0x00007100ff0477ac */ /* 0x000e240008000a00 */
[----:B0-----:R-:W-:-:S04]  /*0240*/  LEA R4, P0, R9, UR4, 0x2 ;  /* 0x0000000409047c11 */ /* 0x001fc8000f8010ff */
[----:B------:R-:W-:-:S05]  /*0250*/  LEA.HI.X R5, R9, UR5, RZ, 0x2, P0 ;  /* 0x0000000509057c11 */ /* 0x000fca00080f14ff */
[----:B------:R-:W2:Y:S04]  /*0260*/  LDG.E R4, desc[UR6][R4.64] ;  /* 0x0000000604047981 */ /* 0x000ea8000c1e1900 */
[----:B--2---:R1:W-:Y:S02]  /*0270*/  STS [R3], R4 ;  /* 0x0000000403007388 */ /* 0x0043e40000000800 */
.L_x_2382:
[----:B------:R-:W-:Y:S05]  /*0280*/  BSYNC.RECONVERGENT B0 ;  /* 0x0000000000007941 */ /* 0x000fea0003800200 */
.L_x_2381:
[----:B------:R-:W-:Y:S06]  /*0290*/  BAR.SYNC.DEFER_BLOCKING 0x0 ;  /* 0x0000000000007b1d */ /* 0x000fec0000010000 */
[----:B------:R-:W-:Y:S05]  /*02a0*/  @!P2 BRA `(.L_x_2383) ;  /* 0x000000000034a947 */ /* 0x000fea0003800000 */
.L_x_2384:
[----:B------:R-:W-:-:S04]  /*02b0*/  SHF.R.U32.HI R6, RZ, 0x1, R8 ;  /* 0x00000001ff067819 */ /* 0x000fc80000011608 */
[----:B------:R-:W-:-:S13]  /*02c0*/  ISETP.GE.U32.AND P0, PT, R2, R6, PT ;  /* 0x000000060200720c */ /* 0x000fda0003f06070 */
[----:B------:R-:W-:Y:S01]  /*02d0*/  @!P0 IMAD R5, R6, 0x4, R3 ;  /* 0x0000000406058824 */ /* 0x000fe200078e0203 */
[----:B01----:R-:W0:Y:S05]  /*02e0*/  @!P0 LDS R4, [R3] ;  /* 0x0000000003048984 */ /* 0x003e2a0000000800 */
[----:B------:R-:W1:Y:S01]  /*02f0*/  @!P0 LDS R5, [R5] ;  /* 0x0000000005058984 */ /* 0x000e620000000800 */
[----:B0-----:R-:W-:Y:S02]  /*0300*/  @!P0 IABS R7, R4 ;  /* 0x0000000400078213 */ /* 0x001fe40000000000 */
[----:B-1----:R-:W-:-:S05]  /*0310*/  @!P0 IABS R4, R5 ;  /* 0x0000000500048213 */ /* 0x002fca0000000000 */
[----:B------:R-:W-:-:S05]  /*0320*/  @!P0 IMAD.IADD R4, R4, 0x1, R7 ;  /* 0x0000000104048824 */ /* 0x000fca00078e0207 */
[----:B------:R2:W-:Y:S01]  /*0330*/  @!P0 STS [R3], R4 ;  /* 0x0000000403008388 */ /* 0x0005e20000000800 */
[----:B------:R-:W-:Y:S01]  /*0340*/  BAR.SYNC.DEFER_BLOCKING 0x0 ;  /* 0x0000000000007b1d */ /* 0x000fe20000010000 */
[----:B------:R-:W-:Y:S01]  /*0350*/  ISETP.GT.U32.AND P0, PT, R8, 0x83, PT ;  /* 0x000000830800780c */ /* 0x000fe20003f04070 */
[----:B------:R-:W-:-:S12]  /*0360*/  IMAD.MOV.U32 R8, RZ, RZ, R6 ;  /* 0x000000ffff087224 */ /* 0x000fd800078e0006 */
[----:B--2---:R-:W-:Y:S05]  /*0370*/  @P0 BRA `(.L_x_2384) ;  /* 0xfffffffc00cc0947 */ /* 0x004fea000383ffff */
.L_x_2383:
[----:B------:R-:W-:Y:S05]  /*0380*/  @P1 EXIT ;  /* 0x000000000000194d */ /* 0x000fea0003800000 */
[----:B01----:R-:W0:Y:S01]  /*0390*/  LDS R4, [R3] ;  /* 0x0000000003047984 */ /* 0x003e220000000800 */
[----:B------:R-:W-:-:S03]  /*03a0*/  ISETP.NE.AND P0, PT, R2, RZ, PT ;  /* 0x000000ff0200720c */ /* 0x000fc60003f05270 */
[----:B------:R-:W1:Y:S01]  /*03b0*/  LDS R5, [R3+0x80] ;  /* 0x0000800003057984 */ /* 0x000e620000000800 */
[----:B0-----:R-:W-:Y:S02]  /*03c0*/  IABS R6, R4 ;  /* 0x0000000400067213 */ /* 0x001fe40000000000 */
[----:B-1----:R-:W-:-:S03]  /*03d0*/  IABS R4, R5 ;  /* 0x0000000500047213 */ /* 0x002fc60000000000 */
[----:B------:R-:W-:-:S04]  /*03e0*/  IMAD.MOV.U32 R5, RZ, RZ, R6 ;  /* 0x000000ffff057224 */ /* 0x000fc800078e0006 */
[----:B------:R-:W-:-:S05]  /*03f0*/  IMAD.IADD R4, R4, 0x1, R5 ;  /* 0x0000000104047824 */ /* 0x000fca00078e0205 */
[----:B------:R-:W-:Y:S04]  /*0400*/  STS [R3], R4 ;  /* 0x0000000403007388 */ /* 0x000fe80000000800 */
[----:B------:R-:W0:Y:S04]  /*0410*/  LDS R5, [R3] ;  /* 0x0000000003057984 */ /* 0x000e280000000800 */
[----:B------:R-:W1:Y:S01]  /*0420*/  LDS R6, [R3+0x40] ;  /* 0x0000400003067984 */ /* 0x000e620000000800 */
[----:B0-----:R-:W-:Y:S02]  /*0430*/  IABS R5, R5 ;  /* 0x0000000500057213 */ /* 0x001fe40000000000 */
[----:B-1----:R-:W-:-:S05]  /*0440*/  IABS R6, R6 ;  /* 0x0000000600067213 */ /* 0x002fca0000000000 */
        /* <DEDUP_REMOVED lines=35> */
.L_x_2385:
        /* <DEDUP_REMOVED lines=16> */
.L_x_3302:


//--------------------- .text.contiguous_reduce33_i16 --------------------------
	.section	.text.contiguous_reduce33_i16,"ax",@progbits
	.align	128
        .global         contiguous_reduce33_i16
        .type           contiguous_reduce33_i16,@function
        .size           contiguous_reduce33_i16,(.L_x_3303 - contiguous_reduce33_i16)
        .other          contiguous_reduce33_i16,@"STO_CUDA_ENTRY STV_DEFAULT"
contiguous_reduce33_i16:
.text.contiguous_reduce33_i16:
        /* <DEDUP_REMOVED lines=37> */
[C---:B------:R-:W-:Y:S02]  /*0250*/  VIADD R6, R15.reuse, 0xfffffffe ;  /* 0xfffffffe0f067836 */ /* 0x040fe40000000000 */
[----:B------:R-:W-:Y:S02]  /*0260*/  IMAD.MOV.U32 R8, RZ, RZ, 0x1 ;  /* 0x00000001ff087424 */ /* 0x000fe400078e00ff */
[----:B------:R0:W1:Y:S01]  /*0270*/  LDS.U16 R11, [R0] ;  /* 0x00000000000b7984 */ /* 0x0000620000000400 */
[----:B------:R-:W-:Y:S01]  /*0280*/  ISETP.GE.U32.AND P0, PT, R6, 0x7, PT ;  /* 0x000000070600780c */ /* 0x000fe20003f06070 */
[----:B------:R-:W-:-:S05]  /*0290*/  VIADD R6, R15, 0xffffffff ;  /* 0xffffffff0f067836 */ /* 0x000fca0000000000 */
[----:B------:R-:W-:-:S07]  /*02a0*/  LOP3.LUT R7, R6, 0x7, RZ, 0xc0, !PT ;  /* 0x0000000706077812 */ /* 0x000fce00078ec0ff */
        /* <DEDUP_REMOVED lines=8> */
.L_x_2388:
[----:B------:R-:W0:Y:S01]  /*0330*/  LDS.U16 R14, [R10] ;  /* 0x000000000a0e7984 */ /* 0x000e220000000400 */
[----:B------:R-:W-:Y:S01]  /*0340*/  IMAD R13, R17, UR8, RZ ;  /* 0x00000008110d7c24 */ /* 0x000fe2000f8e02ff */
[----:B-1----:R-:W-:Y:S01]  /*0350*/  PRMT R11, R11, 0x9910, RZ ;  /* 0x000099100b0b7816 */ /* 0x002fe200000000ff */
[----:B------:R-:W-:Y:S02]  /*0360*/  VIADD R9, R9, 0x8 ;  /* 0x0000000809097836 */ /* 0x000fe40000000000 */
[----:B------:R-:W-:Y:S01]  /*0370*/  IMAD R13, R13, 0x2, R0 ;  /* 0x000000020d0d7824 */ /* 0x000fe200078e0200 */
[----:B------:R-:W-:Y:S01]  /*0380*/  IABS R11, R11 ;  /* 0x0000000b000b7213 */ /* 0x000fe20000000000 */
[----:B------:R-:W-:Y:S01]  /*0390*/  VIADD R8, R8, 0x8 ;  /* 0x0000000808087836 */ /* 0x000fe20000000000 */
[----:B------:R-:W-:Y:S01]  /*03a0*/  ISETP.NE.AND P0, PT, R9, RZ, PT ;  /* 0x000000ff0900720c */ /* 0x000fe20003f05270 */
[----:B------:R-:W-:Y:S01]  /*03b0*/  VIADD R15, R13, UR5 ;  /* 0x000000050d0f7c36 */ /* 0x000fe20008000000 */
[----:B------:R-:W1:Y:S01]  /*03c0*/  LDS.U16 R16, [R13+UR5] ;  /* 0x000000050d107984 */ /* 0x000e620008000400 */
[----:B------:R-:W-:-:S03]  /*03d0*/  VIADD R17, R17, 0x8 ;  /* 0x0000000811117836 */ /* 0x000fc60000000000 */
[----:B------:R2:W3:Y:S01]  /*03e0*/  LDS.U16 R12, [R15+UR5] ;  /* 0x000000050f0c7984 */ /* 0x0004e20008000400 */
[----:B0-----:R-:W-:Y:S01]  /*03f0*/  PRMT R18, R14, 0x9910, RZ ;  /* 0x000099100e127816 */ /* 0x001fe200000000ff */
[----:B------:R-:W-:-:S03]  /*0400*/  VIADD R14, R15, UR5 ;  /* 0x000000050f0e7c36 */ /* 0x000fc60008000000 */
[----:B------:R-:W-:Y:S01]  /*0410*/  IABS R19, R18 ;  /* 0x0000001200137213 */ /* 0x000fe20000000000 */
[----:B--2---:R-:W-:Y:S01]  /*0420*/  VIADD R15, R14, UR5 ;  /* 0x000000050e0f7c36 */ /* 0x004fe20008000000 */
[----:B------:R-:W-:Y:S02]  /*0430*/  PRMT R18, R11, 0x7710, RZ ;  /* 0x000077100b127816 */ /* 0x000fe400000000ff */
[----:B------:R-:W-:Y:S01]  /*0440*/  PRMT R19, R19, 0x7710, RZ ;  /* 0x0000771013137816 */ /* 0x000fe200000000ff */
[----:B------:R0:W2:Y:S01]  /*0450*/  LDS.U16 R11, [R14+UR5] ;  /* 0x000000050e0b7984 */ /* 0x0000a20008000400 */
[----:B-1----:R-:W-:-:S03]  /*0460*/  PRMT R16, R16, 0x9910, RZ ;  /* 0x0000991010107816 */ /* 0x002fc600000000ff */
[----:B------:R-:W-:Y:S01]  /*0470*/  IMAD.IADD R13, R18, 0x1, R19 ;  /* 0x00000001120d7824 */ /* 0x000fe200078e0213 */
[----:B------:R-:W-:Y:S02]  /*0480*/  IABS R19, R16 ;  /* 0x0000001000137213 */ /* 0x000fe40000000000 */
[----:B---3--:R-:W-:Y:S02]  /*0490*/  PRMT R12, R12, 0x9910, RZ ;  /* 0x000099100c0c7816 */ /* 0x008fe400000000ff */
[----:B------:R-:W-:Y:S02]  /*04a0*/  PRMT R13, R13, 0x9910, RZ ;  /* 0x000099100d0d7816 */ /* 0x000fe400000000ff */
[----:B------:R-:W-:Y:S02]  /*04b0*/  PRMT R19, R19, 0x7710, RZ ;  /* 0x0000771013137816 */ /* 0x000fe400000000ff */
[----:B------:R-:W-:Y:S02]  /*04c0*/  IABS R16, R13 ;  /* 0x0000000d00107213 */ /* 0x000fe40000000000 */
[----:B------:R1:W3:Y:S02]  /*04d0*/  LDS.U16 R13, [R15+UR5] ;  /* 0x000000050f0d7984 */ /* 0x0002e40008000400 */
[----:B------:R-:W-:-:S05]  /*04e0*/  PRMT R16, R16, 0x7710, RZ ;  /* 0x0000771010107816 */ /* 0x000fca00000000ff */
[----:B0-----:R-:W-:Y:S01]  /*04f0*/  IMAD.IADD R14, R16, 0x1, R19 ;  /* 0x00000001100e7824 */ /* 0x001fe200078e0213 */
[----:B------:R-:W-:Y:S01]  /*0500*/  IABS R19, R12 ;  /* 0x0000000c00137213 */ /* 0x000fe20000000000 */
[----:B------:R-:W-:-:S03]  /*0510*/  VIADD R16, R15, UR5 ;  /* 0x000000050f107c36 */ /* 0x000fc60008000000 */
[----:B------:R-:W-:Y:S01]  /*0520*/  PRMT R14, R14, 0x9910, RZ ;  /* 0x000099100e0e7816 */ /* 0x000fe200000000ff */
[----:B-1----:R-:W-:Y:S01]  /*0530*/  VIADD R15, R16, UR5 ;  /* 0x00000005100f7c36 */ /* 0x002fe20008000000 */
[----:B------:R-:W-:Y:S01]  /*0540*/  PRMT R19, R19, 0x7710, RZ ;  /* 0x0000771013137816 */ /* 0x000fe200000000ff */
[----:B------:R3:W0:Y:S01]  /*0550*/  LDS.U16 R12, [R16+UR5] ;  /* 0x00000005100c7984 */ /* 0x0006220008000400 */
[----:B------:R-:W-:-:S04]  /*0560*/  IABS R14, R14 ;  /* 0x0000000e000e7213 */ /* 0x000fc80000000000 */
[----:B------:R-:W-:-:S05]  /*0570*/  PRMT R14, R14, 0x7710, RZ ;  /* 0x000077100e0e7816 */ /* 0x000fca00000000ff */
[----:B------:R-:W-:Y:S01]  /*0580*/  IMAD.IADD R14, R14, 0x1, R19 ;  /* 0x000000010e0e7824 */ /* 0x000fe200078e0213 */
[----:B--2---:R-:W-:-:S04]  /*0590*/  PRMT R11, R11, 0x9910, RZ ;  /* 0x000099100b0b7816 */ /* 0x004fc800000000ff */
[----:B------:R-:W-:Y:S02]  /*05a0*/  PRMT R14, R14, 0x9910, RZ ;  /* 0x000099100e0e7816 */ /* 0x000fe400000000ff */
[----:B------:R-:W-:Y:S02]  /*05b0*/  IABS R19, R11 ;  /* 0x0000000b00137213 */ /* 0x000fe40000000000 */
[----:B------:R-:W-:Y:S01]  /*05c0*/  IABS R14, R14 ;  /* 0x0000000e000e7213 */ /* 0x000fe20000000000 */
[----:B------:R1:W2:Y:S01]  /*05d0*/  LDS.U16 R11, [R15+UR5] ;  /* 0x000000050f0b7984 */ /* 0x0002a20008000400 */
[----:B------:R-:W-:Y:S02]  /*05e0*/  PRMT R19, R19, 0x7710, RZ ;  /* 0x0000771013137816 */ /* 0x000fe400000000ff */
[----:B------:R-:W-:Y:S02]  /*05f0*/  PRMT R14, R14, 0x7710, RZ ;  /* 0x000077100e0e7816 */ /* 0x000fe400000000ff */
[----:B---3--:R-:W-:Y:S01]  /*0600*/  PRMT R16, R13, 0x9910, RZ ;  /* 0x000099100d107816 */ /* 0x008fe200000000ff */
[----:B------:R-:W-:-:S02]  /*0610*/  VIADD R13, R15, UR5 ;  /* 0x000000050f0d7c36 */ /* 0x000fc40008000000 */
[----:B------:R-:W-:Y:S01]  /*0620*/  IMAD.IADD R14, R14, 0x1, R19 ;  /* 0x000000010e0e7824 */ /* 0x000fe200078e0213 */
[----:B------:R-:W-:-:S03]  /*0630*/  IABS R16, R16 ;  /* 0x0000001000107213 */ /* 0x000fc60000000000 */
[----:B------:R-:W3:Y:S01]  /*0640*/  LDS.U16 R13, [R13+UR5] ;  /* 0x000000050d0d7984 */ /* 0x000ee20008000400 */
[----:B------:R-:W-:Y:S02]  /*0650*/  PRMT R14, R14, 0x9910, RZ ;  /* 0x000099100e0e7816 */ /* 0x000fe400000000ff */
[----:B------:R-:W-:Y:S02]  /*0660*/  PRMT R19, R16, 0x7710, RZ ;  /* 0x0000771010137816 */ /* 0x000fe400000000ff */
[----:B------:R-:W-:Y:S02]  /*0670*/  IABS R14, R14 ;  /* 0x0000000e000e7213 */ /* 0x000fe40000000000 */
[----:B0-----:R-:W-:Y:S02]  /*0680*/  PRMT R12, R12, 0x9910, RZ ;  /* 0x000099100c0c7816 */ /* 0x001fe400000000ff */
[----:B------:R-:W-:Y:S02]  /*0690*/  PRMT R14, R14, 0x7710, RZ ;  /* 0x000077100e0e7816 */ /* 0x000fe400000000ff */
[----:B-1----:R-:W-:-:S03]  /*06a0*/  IABS R15, R12 ;  /* 0x0000000c000f7213 */ /* 0x002fc60000000000 */
[----:B------:R-:W-:Y:S01]  /*06b0*/  IMAD.IADD R14, R14, 0x1, R19 ;  /* 0x000000010e0e7824 */ /* 0x000fe200078e0213 */
[----:B------:R-:W-:-:S04]  /*06c0*/  PRMT R15, R15, 0x7710, RZ ;  /* 0x000077100f0f7816 */ /* 0x000fc800000000ff */
[----:B------:R-:W-:-:S04]  /*06d0*/  PRMT R14, R14, 0x9910, RZ ;  /* 0x000099100e0e7816 */ /* 0x000fc800000000ff */
[----:B------:R-:W-:-:S04]  /*06e0*/  IABS R12, R14 ;  /* 0x0000000e000c7213 */ /* 0x000fc80000000000 */
[----:B------:R-:W-:Y:S02]  /*06f0*/  PRMT R12, R12, 0x7710, RZ ;  /* 0x000077100c0c7816 */ /* 0x000fe400000000ff */
[----:B--2---:R-:W-:-:S03]  /*0700*/  PRMT R11, R11, 0x9910, RZ ;  /* 0x000099100b0b7816 */ /* 0x004fc600000000ff */
[----:B------:R-:W-:Y:S01]  /*0710*/  IMAD.IADD R12, R12, 0x1, R15 ;  /* 0x000000010c0c7824 */ /* 0x000fe200078e020f */
[----:B------:R-:W-:Y:S01]  /*0720*/  IABS R14, R11 ;  /* 0x0000000b000e7213 */ /* 0x000fe20000000000 */
[----:B------:R-:W0:Y:S03]  /*0730*/  LDC R15, c[0x0][0x360] ;  /* 0x0000d800ff0f7b82 */ /* 0x000e260000000800 */
[----:B------:R-:W-:Y:S02]  /*0740*/  PRMT R12, R12, 0x9910, RZ ;  /* 0x000099100c0c7816 */ /* 0x000fe400000000ff */
[----:B---3--:R-:W-:Y:S02]  /*0750*/  PRMT R13, R13, 0x9910, RZ ;  /* 0x000099100d0d7816 */ /* 0x008fe400000000ff */
[----:B------:R-:W-:Y:S02]  /*0760*/  IABS R11, R12 ;  /* 0x0000000c000b7213 */ /* 0x000fe40000000000 */
[----:B------:R-:W-:-:S02]  /*0770*/  PRMT R12, R14, 0x7710, RZ ;  /* 0x000077100e0c7816 */ /* 0x000fc400000000ff */
[----:B------:R-:W-:-:S05]  /*0780*/  PRMT R11, R11, 0x7710, RZ ;  /* 0x000077100b0b7816 */ /* 0x000fca00000000ff */
[----:B------:R-:W-:Y:S01]  /*0790*/  IMAD.IADD R11, R11, 0x1, R12 ;  /* 0x000000010b0b7824 */ /* 0x000fe200078e020c */
[----:B------:R-:W-:-:S04]  /*07a0*/  IABS R12, R13 ;  /* 0x0000000d000c7213 */ /* 0x000fc80000000000 */
[----:B------:R-:W-:Y:S02]  /*07b0*/  PRMT R11, R11, 0x9910, RZ ;  /* 0x000099100b0b7816 */ /* 0x000fe400000000ff */
[----:B------:R-:W-:Y:S01]  /*07c0*/  PRMT R12, R12, 0x7710, RZ ;  /* 0x000077100c0c7816 */ /* 0x000fe200000000ff */
[----:B0-----:R-:W-:Y:S01]  /*07d0*/  IMAD R10, R15, 0x10, R10 ;  /* 0x000000100f0a7824 */ /* 0x001fe200078e020a */
[----:B------:R-:W-:-:S04]  /*07e0*/  IABS R11, R11 ;  /* 0x0000000b000b7213 */ /* 0x000fc80000000000 */
[----:B------:R-:W-:-:S05]  /*07f0*/  PRMT R11, R11, 0x7710, RZ ;  /* 0x000077100b0b7816 */ /* 0x000fca00000000ff */
[----:B------:R-:W-:Y:S01]  /*0800*/  IMAD.IADD R11, R11, 0x1, R12 ;  /* 0x000000010b0b7824 */ /* 0x000fe200078e020c */
[----:B------:R-:W-:Y:S06]  /*0810*/  @P0 BRA `(.L_x_2388) ;  /* 0xfffffff800c40947 */ /* 0x000fec000383ffff */
[----:B------:R-:W-:-:S07]  /*0820*/  VIADD R8, R8, 0x1 ;  /* 0x0000000108087836 */ /* 0x000fce0000000000 */
.L_x_2387:
        /* <DEDUP_REMOVED lines=8> */
[----:B-1----:R-:W-:Y:S01]  /*08b0*/  PRMT R11, R11, 0x9910, RZ ;  /* 0x000099100b0b7816 */ /* 0x002fe200000000ff */
[----:B------:R-:W-:Y:S02]  /*08c0*/  VIADD R8, R8, 0x4 ;  /* 0x0000000408087836 */ /* 0x000fe40000000000 */
[----:B------:R-:W-:Y:S01]  /*08d0*/  IMAD R9, R7, 0x2, R0 ;  /* 0x0000000207097824 */ /* 0x000fe200078e0200 */
[----:B------:R-:W-:-:S04]  /*08e0*/  IABS R11, R11 ;  /* 0x0000000b000b7213 */ /* 0x000fc80000000000 */
[----:B------:R-:W1:Y:S01]  /*08f0*/  LDS.U16 R10, [R9] ;  /* 0x00000000090a7984 */ /* 0x000e620000000400 */
[----:B------:R-:W-:Y:S01]  /*0900*/  PRMT R11, R11, 0x7710, RZ ;  /* 0x000077100b0b7816 */ /* 0x000fe200000000ff */
[----:B0-----:R-:W-:-:S04]  /*0910*/  IMAD R12, R17, 0x2, R9 ;  /* 0x00000002110c7824 */ /* 0x001fc800078e0209 */
[C---:B------:R-:W-:Y:S01]  /*0920*/  IMAD R14, R17.reuse, 0x2, R12 ;  /* 0x00000002110e7824 */ /* 0x040fe200078e020c */
[----:B------:R-:W0:Y:S04]  /*0930*/  LDS.U16 R13, [R12] ;  /* 0x000000000c0d7984 */ /* 0x000e280000000400 */
[----:B------:R-:W2:Y:S01]  /*0940*/  LDS.U16 R7, [R14] ;  /* 0x000000000e077984 */ /* 0x000ea20000000400 */
[----:B-1----:R-:W-:Y:S01]  /*0950*/  PRMT R16, R10, 0x9910, RZ ;  /* 0x000099100a107816 */ /* 0x002fe200000000ff */
[----:B------:R-:W-:-:S03]  /*0960*/  IMAD R10, R17, 0x2, R14 ;  /* 0x00000002110a7824 */ /* 0x000fc600078e020e */
[----:B------:R-:W-:-:S03]  /*0970*/  IABS R16, R16 ;  /* 0x0000001000107213 */ /* 0x000fc60000000000 */
[----:B------:R-:W1:Y:S01]  /*0980*/  LDS.U16 R10, [R10] ;  /* 0x000000000a0a7984 */ /* 0x000e620000000400 */
[----:B------:R-:W-:-:S05]  /*0990*/  PRMT R16, R16, 0x7710, RZ ;  /* 0x0000771010107816 */ /* 0x000fca00000000ff */
[----:B------:R-:W-:-:S05]  /*09a0*/  IMAD.IADD R9, R11, 0x1, R16 ;  /* 0x000000010b097824 */ /* 0x000fca00078e0210 */
[----:B------:R-:W-:Y:S02]  /*09b0*/  PRMT R9, R9, 0x9910, RZ ;  /* 0x0000991009097816 */ /* 0x000fe400000000ff */
[----:B0-----:R-:W-:Y:S02]  /*09c0*/  PRMT R13, R13, 0x9910, RZ ;  /* 0x000099100d0d7816 */ /* 0x001fe400000000ff */
[----:B------:R-:W-:Y:S02]  /*09d0*/  IABS R9, R9 ;  /* 0x0000000900097213 */ /* 0x000fe40000000000 */
[----:B------:R-:W-:Y:S02]  /*09e0*/  IABS R12, R13 ;  /* 0x0000000d000c7213 */ /* 0x000fe40000000000 */
[----:B------:R-:W-:Y:S02]  /*09f0*/  PRMT R9, R9, 0x7710, RZ ;  /* 0x0000771009097816 */ /* 0x000fe400000000ff */
[----:B------:R-:W-:-:S02]  /*0a00*/  PRMT R12, R12, 0x7710, RZ ;  /* 0x000077100c0c7816 */ /* 0x000fc400000000ff */
[----:B--2---:R-:W-:-:S03]  /*0a10*/  PRMT R7, R7, 0x9910, RZ ;  /* 0x0000991007077816 */ /* 0x004fc600000000ff */
[----:B------:R-:W-:Y:S01]  /*0a20*/  IMAD.IADD R9, R9, 0x1, R12 ;  /* 0x0000000109097824 */ /* 0x000fe200078e020c */
[----:B------:R-:W-:-:S04]  /*0a30*/  IABS R12, R7 ;  /* 0x00000007000c7213 */ /* 0x000fc80000000000 */
[----:B------:R-:W-:Y:S02]  /*0a40*/  PRMT R9, R9, 0x9910, RZ ;  /* 0x0000991009097816 */ /* 0x000fe400000000ff */
[----:B------:R-:W-:Y:S02]  /*0a50*/  PRMT R12, R12, 0x7710, RZ ;  /* 0x000077100c0c7816 */ /* 0x000fe400000000ff */
[----:B------:R-:W-:-:S04]  /*0a60*/  IABS R7, R9 ;  /* 0x0000000900077213 */ /* 0x000fc80000000000 */
[----:B------:R-:W-:Y:S02]  /*0a70*/  PRMT R7, R7, 0x7710, RZ ;  /* 0x0000771007077816 */ /* 0x000fe400000000ff */
[----:B-1----:R-:W-:-:S03]  /*0a80*/  PRMT R10, R10, 0x9910, RZ ;  /* 0x000099100a0a7816 */ /* 0x002fc600000000ff */
[----:B------:R-:W-:Y:S01]  /*0a90*/  IMAD.IADD R7, R7, 0x1, R12 ;  /* 0x0000000107077824 */ /* 0x000fe200078e020c */
[----:B------:R-:W-:-:S04]  /*0aa0*/  IABS R10, R10 ;  /* 0x0000000a000a7213 */ /* 0x000fc80000000000 */
[----:B------:R-:W-:Y:S02]  /*0ab0*/  PRMT R7, R7, 0x9910, RZ ;  /* 0x0000991007077816 */ /* 0x000fe400000000ff */
[----:B------:R-:W-:Y:S02]  /*0ac0*/  PRMT R10, R10, 0x7710, RZ ;  /* 0x000077100a0a7816 */ /* 0x000fe400000000ff */
[----:B------:R-:W-:-:S04]  /*0ad0*/  IABS R7, R7 ;  /* 0x0000000700077213 */ /* 0x000fc80000000000 */
[----:B------:R-:W-:-:S05]  /*0ae0*/  PRMT R11, R7, 0x7710, RZ ;  /* 0x00007710070b7816 */ /* 0x000fca00000000ff */
[----:B------:R-:W-:-:S07]  /*0af0*/  IMAD.IADD R11, R11, 0x1, R10 ;  /* 0x000000010b0b7824 */ /* 0x000fce00078e020a */
.L_x_2390:
[----:B------:R-:W-:Y:S05]  /*0b00*/  @!P1 BRA `(.L_x_2389) ;  /* 0x0000000000949947 */ /* 0x000fea0003800000 */
[----:B------:R-:W-:Y:S02]  /*0b10*/  ISETP.NE.AND P0, PT, R15, 0x1, PT ;  /* 0x000000010f00780c */ /* 0x000fe40003f05270 */
[----:B------:R-:W-:-:S04]  /*0b20*/  LOP3.LUT R6, R6, 0x1, RZ, 0xc0, !PT ;  /* 0x0000000106067812 */ /* 0x000fc800078ec0ff */
[----:B------:R-:W-:-:S07]  /*0b30*/  ISETP.NE.U32.AND P1, PT, R6, 0x1, PT ;  /* 0x000000010600780c */ /* 0x000fce0003f25070 */
[----:B------:R-:W-:Y:S06]  /*0b40*/  @!P0 BRA `(.L_x_2391) ;  /* 0x0000000000588947 */ /* 0x000fec0003800000 */
[----:B------:R-:W0:Y:S01]  /*0b50*/  LDC R10, c[0x0][0x360] ;  /* 0x0000d800ff0a7b82 */ /* 0x000e220000000800 */
[C---:B------:R-:W-:Y:S01]  /*0b60*/  IMAD R7, R8.reuse, UR8, RZ ;  /* 0x0000000808077c24 */ /* 0x040fe2000f8e02ff */
[----:B-1----:R-:W-:Y:S01]  /*0b70*/  PRMT R11, R11, 0x9910, RZ ;  /* 0x000099100b0b7816 */ /* 0x002fe200000000ff */
[----:B------:R-:W-:Y:S02]  /*0b80*/  VIADD R8, R8, 0x2 ;  /* 0x0000000208087836 */ /* 0x000fe40000000000 */
[----:B------:R-:W-:-:S05]  /*0b90*/  IMAD R7, R7, 0x2, R0 ;  /* 0x0000000207077824 */ /* 0x000fca00078e0200 */
[----:B------:R-:W1:Y:S01]  /*0ba0*/  LDS.U16 R6, [R7] ;  /* 0x0000000007067984 */ /* 0x000e620000000400 */
[----:B0-----:R-:W-:-:S06]  /*0bb0*/  IMAD R10, R10, 0x2, R7 ;  /* 0x000000020a0a7824 */ /* 0x001fcc00078e0207 */
[----:B------:R-:W0:Y:S01]  /*0bc0*/  LDS.U16 R10, [R10] ;  /* 0x000000000a0a7984 */ /* 0x000e220000000400 */
[----:B-1----:R-:W-:Y:S02]  /*0bd0*/  PRMT R9, R6, 0x9910, RZ ;  /* 0x0000991006097816 */ /* 0x002fe400000000ff */
[----:B------:R-:W-:Y:S02]  /*0be0*/  IABS R6, R11 ;  /* 0x0000000b00067213 */ /* 0x000fe40000000000 */
[----:B------:R-:W-:Y:S02]  /*0bf0*/  IABS R9, R9 ;  /* 0x0000000900097213 */ /* 0x000fe40000000000 */
[----:B------:R-:W-:Y:S02]  /*0c00*/  PRMT R6, R6, 0x7710, RZ ;  /* 0x0000771006067816 */ /* 0x000fe400000000ff */
[----:B------:R-:W-:-:S05]  /*0c10*/  PRMT R9, R9, 0x7710, RZ ;  /* 0x0000771009097816 */ /* 0x000fca00000000ff */
[----:B------:R-:W-:-:S05]  /*0c20*/  IMAD.IADD R6, R6, 0x1, R9 ;  /* 0x0000000106067824 */ /* 0x000fca00078e0209 */
[----:B------:R-:W-:Y:S02]  /*0c30*/  PRMT R6, R6, 0x9910, RZ ;  /* 0x0000991006067816 */ /* 0x000fe400000000ff */
[----:B0-----:R-:W-:Y:S02]  /*0c40*/  PRMT R9, R10, 0x9910, RZ ;  /* 0x000099100a097816 */ /* 0x001fe400000000ff */
[----:B------:R-:W-:Y:S02]  /*0c50*/  IABS R6, R6 ;  /* 0x0000000600067213 */ /* 0x000fe40000000000 */
[----:B------:R-:W-:Y:S02]  /*0c60*/  IABS R7, R9 ;  /* 0x0000000900077213 */ /* 0x000fe40000000000 */
[----:B------:R-:W-:Y:S02]  /*0c70*/  PRMT R6, R6, 0x7710, RZ ;  /* 0x0000771006067816 */ /* 0x000fe400000000ff */
[----:B------:R-:W-:-:S05]  /*0c80*/  PRMT R7, R7, 0x7710, RZ ;  /* 0x0000771007077816 */ /* 0x000fca00000000ff */
[----:B------:R-:W-:-:S05]  /*0c90*/  IMAD.IADD R6, R6, 0x1, R7 ;  /* 0x0000000106067824 */ /* 0x000fca00078e0207 */
[----:B------:R-:W-:-:S07]  /*0ca0*/  PRMT R11, R6, 0x7610, R11 ;  /* 0x00007610060b7816 */ /* 0x000fce000000000b */
.L_x_2391:
[----:B------:R-:W-:Y:S01]  /*0cb0*/  @!P1 IMAD R7, R8, UR8, RZ ;  /* 0x0000000808079c24 */ /* 0x000fe2000f8e02ff */
[----:B-1----:R-:W-:-:S03]  /*0cc0*/  @!P1 PRMT R6, R11, 0x9910, RZ ;  /* 0x000099100b069816 */ /* 0x002fc600000000ff */
[----:B------:R-:W-:Y:S01]  /*0cd0*/  @!P1 IMAD R7, R7, 0x2, R0 ;  /* 0x0000000207079824 */ /* 0x000fe200078e0200 */
[----:B------:R-:W-:-:S04]  /*0ce0*/  @!P1 IABS R6, R6 ;  /* 0x0000000600069213 */ /* 0x000fc80000000000 */
[----:B------:R-:W-:Y:S01]  /*0cf0*/  @!P1 PRMT R9, R6, 0x7710, RZ ;  /* 0x0000771006099816 */ /* 0x000fe200000000ff */
[----:B------:R-:W0:Y:S02]  /*0d00*/  @!P1 LDS.U16 R7, [R7] ;  /* 0x0000000007079984 */ /* 0x000e240000000400 */
[----:B0-----:R-:W-:-:S04]  /*0d10*/  @!P1 PRMT R8, R7, 0x9910, RZ ;  /* 0x0000991007089816 */ /* 0x001fc800000000ff */
[----:B------:R-:W-:-:S04]  /*0d20*/  @!P1 IABS R8, R8 ;  /* 0x0000000800089213 */ /* 0x000fc80000000000 */
[----:B------:R-:W-:-:S05]  /*0d30*/  @!P1 PRMT R6, R8, 0x7710, RZ ;  /* 0x0000771008069816 */ /* 0x000fca00000000ff */
[----:B------:R-:W-:-:S05]  /*0d40*/  @!P1 IMAD.IADD R6, R9, 0x1, R6 ;  /* 0x0000000109069824 */ /* 0x000fca00078e0206 */
[----:B------:R-:W-:-:S07]  /*0d50*/  @!P1 PRMT R11, R6, 0x7610, R11 ;  /* 0x00007610060b9816 */ /* 0x000fce000000000b */
.L_x_2389:
[----:B-1----:R0:W-:Y:S02]  /*0d60*/  STS.U16 [R0], R11 ;  /* 0x0000000b00007388 */ /* 0x0021e40000000400 */
.L_x_2386:
        /* <DEDUP_REMOVED lines=8> */
.L_x_2392:
        /* <DEDUP_REMOVED lines=9> */
.L_x_3303:


//--------------------- .text.contiguous_reduce3_i16 --------------------------
	.section	.text.contiguous_reduce3_i16,"ax",@progbits
	.align	128
        .global         contiguous_reduce3_i16
        .type           contiguous_reduce3_i16,@function
        .size           contiguous_reduce3_i16,(.L_x_3232 - contiguous_reduce3_i16)
        .other          contiguous_reduce3_i16,@"STO_CUDA_ENTRY STV_DEFAULT"
contiguous_reduce3_i16:
.text.contiguous_reduce3_i16:
        /* <DEDUP_REMOVED lines=43> */
.L_x_2411:
        /* <DEDUP_REMOVED lines=27> */
.L_x_2395:
[----:B------:R-:W-:Y:S01]  /*0460*/  IMAD.MOV.U32 R30, RZ, RZ, R32 ;  /* 0x000000ffff1e7224 */ /* 0x000fe200078e0020 */
[----:B------:R-:W-:Y:S01]  /*0470*/  MOV R3, R37 ;  /* 0x0000002500037202 */ /* 0x000fe20000000f00 */
[----:B------:R-:W-:Y:S01]  /*0480*/  IMAD.MOV.U32 R0, RZ, RZ, R36 ;  /* 0x000000ffff007224 */ /* 0x000fe200078e0024 */
[----:B------:R-:W-:-:S07]  /*0490*/  MOV R8, 0x4b0 ;  /* 0x000004b000087802 */ /* 0x000fce0000000f00 */
[----:B01-3--:R-:W-:Y:S05]  /*04a0*/  CALL.REL.NOINC `($__internal_54_$__cuda_sm20_div_s64) ;  /* 0x0000003800387944 */ /* 0x00bfea0003c00000 */
        /* <DEDUP_REMOVED lines=9> */
.L_x_2396:
        /* <DEDUP_REMOVED lines=33> */
.L_x_2397:
[----:B------:R-:W-:Y:S01]  /*0750*/  IMAD.MOV.U32 R0, RZ, RZ, R36 ;  /* 0x000000ffff007224 */ /* 0x000fe200078e0024 */
[----:B------:R-:W-:Y:S02]  /*0760*/  MOV R3, R37 ;  /* 0x0000002500037202 */ /* 0x000fe40000000f00 */
[----:B------:R-:W-:-:S07]  /*0770*/  MOV R8, 0x790 ;  /* 0x0000079000087802 */ /* 0x000fce0000000f00 */
[----:B---3--:R-:W-:Y:S05]  /*0780*/  CALL.REL.NOINC `($__internal_54_$__cuda_sm20_div_s64) ;  /* 0x0000003400807944 */ /* 0x008fea0003c00000 */
        /* <DEDUP_REMOVED lines=10> */
.L_x_2398:
        /* <DEDUP_REMOVED lines=34> */
.L_x_2399:
[----:B------:R-:W-:Y:S01]  /*0a50*/  IMAD.MOV.U32 R30, RZ, RZ, R28 ;  /* 0x000000ffff1e7224 */ /* 0x000fe200078e001c */
[----:B------:R-:W-:Y:S01]  /*0a60*/  MOV R3, R37 ;  /* 0x0000002500037202 */ /* 0x000fe20000000f00 */
[----:B------:R-:W-:Y:S01]  /*0a70*/  IMAD.MOV.U32 R0, RZ, RZ, R36 ;  /* 0x000000ffff007224 */ /* 0x000fe200078e0024 */
        /* <DEDUP_REMOVED lines=12> */
.L_x_2400:
        /* <DEDUP_REMOVED lines=33> */
.L_x_2401:
[----:B------:R-:W-:Y:S01]  /*0d50*/  MOV R0, R36 ;  /* 0x0000002400007202 */ /* 0x000fe20000000f00 */
[----:B------:R-:W-:Y:S01]  /*0d60*/  IMAD.MOV.U32 R3, RZ, RZ, R37 ;  /* 0x000000ffff037224 */ /* 0x000fe200078e0025 */
[----:B------:R-:W-:-:S07]  /*0d70*/  MOV R8, 0xd90 ;  /* 0x00000d9000087802 */ /* 0x000fce0000000f00 */
[----:B---3--:R-:W-:Y:S05]  /*0d80*/  CALL.REL.NOINC `($__internal_54_$__cuda_sm20_div_s64) ;  /* 0x0000003000007944 */ /* 0x008fea0003c00000 */
        /* <DEDUP_REMOVED lines=9> */
.L_x_2402:
        /* <DEDUP_REMOVED lines=34> */
.L_x_2403:
[----:B------:R-:W-:Y:S01]  /*1040*/  IMAD.MOV.U32 R30, RZ, RZ, R28 ;  /* 0x000000ffff1e7224 */ /* 0x000fe200078e001c */
[----:B------:R-:W-:Y:S01]  /*1050*/  MOV R3, R37 ;  /* 0x0000002500037202 */ /* 0x000fe20000000f00 */
[----:B------:R-:W-:Y:S01]  /*1060*/  IMAD.MOV.U32 R0, RZ, RZ, R36 ;  /* 0x000000ffff007224 */ /* 0x000fe200078e0024 */
[----:B------:R-:W-:-:S07]  /*1070*/  MOV R8, 0x1090 ;  /* 0x0000109000087802 */ /* 0x000fce0000000f00 */
[----:B---3--:R-:W-:Y:S05]  /*1080*/  CALL.REL.NOINC `($__internal_54_$__cuda_sm20_div_s64) ;  /* 0x0000002c00407944 */ /* 0x008fea0003c00000 */
        /* <DEDUP_REMOVED lines=9> */
.L_x_2404:
        /* <DEDUP_REMOVED lines=34> */
.L_x_2405:
[----:B------:R-:W-:Y:S01]  /*1340*/  MOV R0, R36 ;  /* 0x0000002400007202 */ /* 0x000fe20000000f00 */
[----:B------:R-:W-:Y:S01]  /*1350*/  IMAD.MOV.U32 R3, RZ, RZ, R37 ;  /* 0x000000ffff037224 */ /* 0x000fe200078e0025 */
[----:B------:R-:W-:-:S07]  /*1360*/  MOV R8, 0x1380 ;  /* 0x0000138000087802 */ /* 0x000fce0000000f00 */
[----:B---3--:R-:W-:Y:S05]  /*1370*/  CALL.REL.NOINC `($__internal_54_$__cuda_sm20_div_s64) ;  /* 0x0000002800847944 */ /* 0x008fea0003c00000 */
        /* <DEDUP_REMOVED lines=10> */
.L_x_2406:
        /* <DEDUP_REMOVED lines=34> */
.L_x_2407:
[----:B------:R-:W-:Y:S01]  /*1640*/  MOV R30, R28 ;  /* 0x0000001c001e7202 */ /* 0x000fe20000000f00 */
[----:B------:R-:W-:Y:S01]  /*1650*/  IMAD.MOV.U32 R0, RZ, RZ, R36 ;  /* 0x000000ffff007224 */ /* 0x000fe200078e0024 */
[----:B------:R-:W-:Y:S02]  /*1660*/  MOV R3, R37 ;  /* 0x0000002500037202 */ /* 0x000fe40000000f00 */
[----:B------:R-:W-:-:S07]  /*1670*/  MOV R8, 0x1690 ;  /* 0x0000169000087802 */ /* 0x000fce0000000f00 */
[----:B---3--:R-:W-:Y:S05]  /*1680*/  CALL.REL.NOINC `($__internal_54_$__cuda_sm20_div_s64) ;  /* 0x0000002400c07944 */ /* 0x008fea0003c00000 */
        /* <DEDUP_REMOVED lines=10> */
.L_x_2408:
        /* <DEDUP_REMOVED lines=34> */
.L_x_2409:
[----:B------:R-:W-:Y:S01]  /*1950*/  IMAD.MOV.U32 R0, RZ, RZ, R36 ;  /* 0x000000ffff007224 */ /* 0x000fe200078e0024 */
[----:B------:R-:W-:Y:S02]  /*1960*/  MOV R3, R37 ;  /* 0x0000002500037202 */ /* 0x000fe40000000f00 */
[----:B------:R-:W-:-:S07]  /*1970*/  MOV R8, 0x1990 ;  /* 0x0000199000087802 */ /* 0x000fce0000000f00 */
[----:B---3--:R-:W-:Y:S05]  /*1980*/  CALL.REL.NOINC `($__internal_54_$__cuda_sm20_div_s64) ;  /* 0x0000002400007944 */ /* 0x008fea0003c00000 */
        /* <DEDUP_REMOVED lines=9> */
.L_x_2410:
        /* <DEDUP_REMOVED lines=13> */
.L_x_2394:
        /* <DEDUP_REMOVED lines=33> */
.L_x_2413:
[----:B------:R-:W-:Y:S01]  /*1d00*/  MOV R30, R32 ;  /* 0x00000020001e7202 */ /* 0x000fe20000000f00 */
[----:B------:R-:W-:Y:S01]  /*1d10*/  IMAD.MOV.U32 R0, RZ, RZ, R16 ;  /* 0x000000ffff007224 */ /* 0x000fe200078e0010 */
[----:B------:R-:W-:Y:S02]  /*1d20*/  MOV R3, R17 ;  /* 0x0000001100037202 */ /* 0x000fe40000000f00 */
[----:B------:R-:W-:-:S07]  /*1d30*/  MOV R8, 0x1d50 ;  /* 0x00001d5000087802 */ /* 0x000fce0000000f00 */
[----:B------:R-:W-:Y:S05]  /*1d40*/  CALL.REL.NOINC `($__internal_54_$__cuda_sm20_div_s64) ;  /* 0x0000002000107944 */ /* 0x000fea0003c00000 */
        /* <DEDUP_REMOVED lines=9> */
.L_x_2414:
        /* <DEDUP_REMOVED lines=35> */
.L_x_2415:
        /* <DEDUP_REMOVED lines=13> */
.L_x_2416:
        /* <DEDUP_REMOVED lines=36> */
.L_x_2417:
[----:B------:R-:W-:Y:S01]  /*2320*/  MOV R30, R20 ;  /* 0x00000014001e7202 */ /* 0x000fe20000000f00 */
[----:B------:R-:W-:Y:S01]  /*2330*/  IMAD.MOV.U32 R0, RZ, RZ, R18 ;  /* 0x000000ffff007224 */ /* 0x000fe200078e0012 */
[----:B------:R-:W-:Y:S02]  /*2340*/  MOV R3, R19 ;  /* 0x0000001300037202 */ /* 0x000fe40000000f00 */
[----:B------:R-:W-:-:S07]  /*2350*/  MOV R8, 0x2370 ;  /* 0x0000237000087802 */ /* 0x000fce0000000f00 */
[----:B------:R-:W-:Y:S05]  /*2360*/  CALL.REL.NOINC `($__internal_54_$__cuda_sm20_div_s64) ;  /* 0x0000001800887944 */ /* 0x000fea0003c00000 */
        /* <DEDUP_REMOVED lines=10> */
.L_x_2418:
        /* <DEDUP_REMOVED lines=37> */
.L_x_2419:
[----:B------:R-:W-:Y:S01]  /*2660*/  MOV R0, R18 ;  /* 0x0000001200007202 */ /* 0x000fe20000000f00 */
[----:B------:R-:W-:Y:S01]  /*2670*/  IMAD.MOV.U32 R3, RZ, RZ, R19 ;  /* 0x000000ffff037224 */ /* 0x000fe200078e0013 */
[----:B------:R-:W-:-:S07]  /*2680*/  MOV R8, 0x26a0 ;  /* 0x000026a000087802 */ /* 0x000fce0000000f00 */
[----:B------:R-:W-:Y:S05]  /*2690*/  CALL.REL.NOINC `($__internal_54_$__cuda_sm20_div_s64) ;  /* 0x0000001400bc7944 */ /* 0x000fea0003c00000 */
        /* <DEDUP_REMOVED lines=8> */
.L_x_2420:
        /* <DEDUP_REMOVED lines=10> */
.L_x_2412:
        /* <DEDUP_REMOVED lines=31> */
.L_x_2422:
[----:B------:R-:W-:Y:S01]  /*29b0*/  IMAD.MOV.U32 R30, RZ, RZ, R32 ;  /* 0x000000ffff1e7224 */ /* 0x000fe200078e0020 */
[----:B------:R-:W-:Y:S01]  /*29c0*/  MOV R0, R16 ;  /* 0x0000001000007202 */ /* 0x000fe20000000f00 */
[----:B------:R-:W-:Y:S01]  /*29d0*/  IMAD.MOV.U32 R3, RZ, RZ, R17 ;  /* 0x000000ffff037224 */ /* 0x000fe200078e0011 */
[----:B------:R-:W-:-:S07]  /*29e0*/  MOV R8, 0x2a00 ;  /* 0x00002a0000087802 */ /* 0x000fce0000000f00 */
[----:B------:R-:W-:Y:S05]  /*29f0*/  CALL.REL.NOINC `($__internal_54_$__cuda_sm20_div_s64) ;  /* 0x0000001000e47944 */ /* 0x000fea0003c00000 */
        /* <DEDUP_REMOVED lines=9> */
.L_x_2423:
        /* <DEDUP_REMOVED lines=36> */
.L_x_2424:
[----:B------:R-:W-:Y:S01]  /*2cd0*/  IMAD.MOV.U32 R0, RZ, RZ, R18 ;  /* 0x000000ffff007224 */ /* 0x000fe200078e0012 */
[----:B------:R-:W-:Y:S02]  /*2ce0*/  MOV R3, R19 ;  /* 0x0000001300037202 */ /* 0x000fe40000000f00 */
[----:B------:R-:W-:-:S07]  /*2cf0*/  MOV R8, 0x2d10 ;  /* 0x00002d1000087802 */ /* 0x000fce0000000f00 */
[----:B------:R-:W-:Y:S05]  /*2d00*/  CALL.REL.NOINC `($__internal_54_$__cuda_sm20_div_s64) ;  /* 0x0000001000207944 */ /* 0x000fea0003c00000 */
        /* <DEDUP_REMOVED lines=8> */
.L_x_2425:
        /* <DEDUP_REMOVED lines=10> */
.L_x_2421:
        /* <DEDUP_REMOVED lines=29> */
.L_x_2426:
[----:B------:R-:W-:-:S07]  /*3000*/  MOV R0, 0x3020 ;  /* 0x0000302000007802 */ /* 0x000fce0000000f00 */
[----:B------:R-:W-:Y:S05]  /*3010*/  CALL.REL.NOINC `($__internal_55_$__cuda_sm20_rem_s64) ;  /* 0x0000001000a87944 */ /* 0x000fea0003c00000 */
[----:B------:R-:W-:Y:S01]  /*3020*/  IMAD.MOV.U32 R8, RZ, RZ, R3 ;  /* 0x000000ffff087224 */ /* 0x000fe200078e0003 */
[----:B------:R-:W-:-:S07]  /*3030*/  MOV R9, R10 ;  /* 0x0000000a00097202 */ /* 0x000fce0000000f00 */
.L_x_2427:
[----:B------:R-:W0:Y:S02]  /*3040*/  LDC.64 R10, c[0x0][0x398] ;  /* 0x0000e600ff0a7b82 */ /* 0x000e240000000a00 */
[----:B0-----:R-:W-:-:S06]  /*3050*/  IMAD.WIDE.U32 R2, R2, 0x8, R10 ;  /* 0x0000000802027825 */ /* 0x001fcc00078e000a */
[----:B------:R-:W2:Y:S02]  /*3060*/  LDG.E.64 R2, desc[UR10][R2.64] ;  /* 0x0000000a02027981 */ /* 0x000ea4000c1e1b00 */
[-C--:B--2---:R-:W-:Y:S02]  /*3070*/  IMAD R11, R3, R8.reuse, RZ ;  /* 0x00000008030b7224 */ /* 0x084fe400078e02ff */
[----:B------:R-:W-:-:S04]  /*3080*/  IMAD.WIDE.U32 R28, R2, R8, R28 ;  /* 0x00000008021c7225 */ /* 0x000fc800078e001c */
[----:B------:R-:W-:-:S04]  /*3090*/  IMAD R11, R2, R9, R11 ;  /* 0x00000009020b7224 */ /* 0x000fc800078e020b */
[----:B------:R-:W-:-:S07]  /*30a0*/  IMAD.IADD R29, R29, 0x1, R11 ;  /* 0x000000011d1d7824 */ /* 0x000fce00078e020b */
.L_x_2393:
        /* <DEDUP_REMOVED lines=18> */
[C---:B------:R-:W-:Y:S01]  /*31d0*/  VIADD R2, R5.reuse, 0xfffffffe ;  /* 0xfffffffe05027836 */ /* 0x040fe20000000000 */
[----:B------:R-:W-:Y:S01]  /*31e0*/  IADD3 R5, PT, PT, R5, -0x1, RZ ;  /* 0xffffffff05057810 */ /* 0x000fe20007ffe0ff */
[----:B------:R-:W-:-:S03]  /*31f0*/  IMAD.MOV.U32 R4, RZ, RZ, 0x1 ;  /* 0x00000001ff047424 */ /* 0x000fc600078e00ff */
        /* <DEDUP_REMOVED lines=13> */
.L_x_2430:
[----:B------:R-:W2:Y:S01]  /*32d0*/  LDS.U16 R8, [R7] ;  /* 0x0000000007087984 */ /* 0x000ea20000000400 */
[----:B------:R-:W-:Y:S01]  /*32e0*/  IMAD R9, R16, UR7, RZ ;  /* 0x0000000710097c24 */ /* 0x000fe2000f8e02ff */
[----:B-1----:R-:W-:Y:S01]  /*32f0*/  PRMT R3, R3, 0x9910, RZ ;  /* 0x0000991003037816 */ /* 0x002fe200000000ff */
[----:B------:R-:W-:Y:S01]  /*3300*/  VIADD R4, R4, 0x8 ;  /* 0x0000000804047836 */ /* 0x000fe20000000000 */
[----:B------:R-:W-:Y:S02]  /*3310*/  IADD3 R6, PT, PT, R6, 0x8, RZ ;  /* 0x0000000806067810 */ /* 0x000fe40007ffe0ff */
[----:B------:R-:W-:Y:S02]  /*3320*/  LEA R9, R9, R0, 0x1 ;  /* 0x0000000009097211 */ /* 0x000fe400078e08ff */
[----:B------:R-:W-:Y:S02]  /*3330*/  IABS R3, R3 ;  /* 0x0000000300037213 */ /* 0x000fe40000000000 */
[----:B------:R-:W-:Y:S01]  /*3340*/  ISETP.NE.AND P0, PT, R6, RZ, PT ;  /* 0x000000ff0600720c */ /* 0x000fe20003f05270 */
[----:B------:R1:W3:Y:S01]  /*3350*/  LDS.U16 R11, [R9+UR5] ;  /* 0x00000005090b7984 */ /* 0x0002e20008000400 */
[----:B------:R-:W-:Y:S01]  /*3360*/  VIADD R10, R9, UR5 ;  /* 0x00000005090a7c36 */ /* 0x000fe20008000000 */
[----:B------:R-:W-:-:S02]  /*3370*/  PRMT R3, R3, 0x7710, RZ ;  /* 0x0000771003037816 */ /* 0x000fc400000000ff */
[----:B------:R-:W-:Y:S02]  /*3380*/  IADD3 R16, PT, PT, R16, 0x8, RZ ;  /* 0x0000000810107810 */ /* 0x000fe40007ffe0ff */
[----:B------:R-:W4:Y:S01]  /*3390*/  LDS.U16 R12, [R10+UR5] ;  /* 0x000000050a0c7984 */ /* 0x000f220008000400 */
[----:B--2---:R-:W-:Y:S02]  /*33a0*/  PRMT R13, R8, 0x9910, RZ ;  /* 0x00009910080d7816 */ /* 0x004fe400000000ff */
[----:B------:R-:W-:Y:S02]  /*33b0*/  IADD3 R8, PT, PT, R10, UR5, RZ ;  /* 0x000000050a087c10 */ /* 0x000fe4000fffe0ff */
[----:B------:R-:W-:Y:S02]  /*33c0*/  IABS R18, R13 ;  /* 0x0000000d00127213 */ /* 0x000fe40000000000 */
[----:B-1----:R-:W-:Y:S01]  /*33d0*/  IADD3 R9, PT, PT, R8, UR5, RZ ;  /* 0x0000000508097c10 */ /* 0x002fe2000fffe0ff */
[----:B------:R1:W2:Y:S01]  /*33e0*/  LDS.U16 R13, [R8+UR5] ;  /* 0x00000005080d7984 */ /* 0x0002a20008000400 */
[----:B------:R-:W-:-:S02]  /*33f0*/  PRMT R18, R18, 0x7710, RZ ;  /* 0x0000771012127816 */ /* 0x000fc400000000ff */
[----:B---3--:R-:W-:Y:S01]  /*3400*/  PRMT R11, R11, 0x9910, RZ ;  /* 0x000099100b0b7816 */ /* 0x008fe200000000ff */
[----:B------:R3:W5:Y:S02]  /*3410*/  LDS.U16 R10, [R9+UR5] ;  /* 0x00000005090a7984 */ /* 0x0007640008000400 */
[----:B------:R-:W-:Y:S01]  /*3420*/  IMAD.IADD R3, R3, 0x1, R18 ;  /* 0x0000000103037824 */ /* 0x000fe200078e0212 */
[----:B------:R-:W-:Y:S02]  /*3430*/  IABS R11, R11 ;  /* 0x0000000b000b7213 */ /* 0x000fe40000000000 */
[----:B----4-:R-:W-:Y:S02]  /*3440*/  PRMT R12, R12, 0x9910, RZ ;  /* 0x000099100c0c7816 */ /* 0x010fe400000000ff */
[----:B------:R-:W-:Y:S02]  /*3450*/  PRMT R3, R3, 0x9910, RZ ;  /* 0x0000991003037816 */ /* 0x000fe400000000ff */
[----:B------:R-:W-:-:S02]  /*3460*/  PRMT R18, R11, 0x7710, RZ ;  /* 0x000077100b127816 */ /* 0x000fc400000000ff */
[----:B------:R-:W-:Y:S02]  /*3470*/  IABS R3, R3 ;  /* 0x0000000300037213 */ /* 0x000fe40000000000 */
[----:B------:R-:W-:Y:S02]  /*3480*/  IABS R12, R12 ;  /* 0x0000000c000c7213 */ /* 0x000fe40000000000 */
[----:B------:R-:W-:Y:S02]  /*3490*/  PRMT R3, R3, 0x7710, RZ ;  /* 0x0000771003037816 */ /* 0x000fe400000000ff */
[----:B------:R-:W-:Y:S02]  /*34a0*/  PRMT R12, R12, 0x7710, RZ ;  /* 0x000077100c0c7816 */ /* 0x000fe400000000ff */
[----:B-1----:R-:W-:Y:S01]  /*34b0*/  IADD3 R8, PT, PT, R9, UR5, RZ ;  /* 0x0000000509087c10 */ /* 0x002fe2000fffe0ff */
[----:B------:R-:W-:-:S03]  /*34c0*/  IMAD.IADD R3, R3, 0x1, R18 ;  /* 0x0000000103037824 */ /* 0x000fc600078e0212 */
[----:B---3--:R-:W-:Y:S01]  /*34d0*/  IADD3 R9, PT, PT, R8, UR5, RZ ;  /* 0x0000000508097c10 */ /* 0x008fe2000fffe0ff */
[----:B------:R1:W3:Y:S01]  /*34e0*/  LDS.U16 R11, [R8+UR5] ;  /* 0x00000005080b7984 */ /* 0x0002e20008000400 */
[----:B------:R-:W-:-:S04]  /*34f0*/  PRMT R3, R3, 0x9910, RZ ;  /* 0x0000991003037816 */ /* 0x000fc800000000ff */
[----:B------:R-:W-:Y:S02]  /*3500*/  IABS R3, R3 ;  /* 0x0000000300037213 */ /* 0x000fe40000000000 */
[----:B-1----:R-:W-:Y:S02]  /*3510*/  IADD3 R8, PT, PT, R9, UR5, RZ ;  /* 0x0000000509087c10 */ /* 0x002fe4000fffe0ff */
[----:B------:R-:W-:Y:S02]  /*3520*/  PRMT R3, R3, 0x7710, RZ ;  /* 0x0000771003037816 */ /* 0x000fe400000000ff */
[----:B--2---:R-:W-:Y:S02]  /*3530*/  PRMT R13, R13, 0x9910, RZ ;  /* 0x000099100d0d7816 */ /* 0x004fe400000000ff */
[----:B------:R-:W1:Y:S01]  /*3540*/  LDS.U16 R8, [R8+UR5] ;  /* 0x0000000508087984 */ /* 0x000e620008000400 */
[----:B------:R-:W-:Y:S01]  /*3550*/  IMAD.IADD R3, R3, 0x1, R12 ;  /* 0x0000000103037824 */ /* 0x000fe200078e020c */
[----:B------:R-:W-:-:S02]  /*3560*/  IABS R13, R13 ;  /* 0x0000000d000d7213 */ /* 0x000fc40000000000 */
[----:B------:R-:W2:Y:S01]  /*3570*/  LDS.U16 R12, [R9+UR5] ;  /* 0x00000005090c7984 */ /* 0x000ea20008000400 */
[----:B-----5:R-:W-:Y:S02]  /*3580*/  PRMT R10, R10, 0x9910, RZ ;  /* 0x000099100a0a7816 */ /* 0x020fe400000000ff */
[----:B------:R-:W-:Y:S02]  /*3590*/  PRMT R3, R3, 0x9910, RZ ;  /* 0x0000991003037816 */ /* 0x000fe400000000ff */
[----:B------:R-:W-:Y:S02]  /*35a0*/  PRMT R18, R13, 0x7710, RZ ;  /* 0x000077100d127816 */ /* 0x000fe400000000ff */
[----:B------:R-:W-:Y:S02]  /*35b0*/  IABS R3, R3 ;  /* 0x0000000300037213 */ /* 0x000fe40000000000 */
[----:B------:R-:W-:Y:S02]  /*35c0*/  IABS R10, R10 ;  /* 0x0000000a000a7213 */ /* 0x000fe40000000000 */
[----:B------:R-:W-:-:S02]  /*35d0*/  PRMT R3, R3, 0x7710, RZ ;  /* 0x0000771003037816 */ /* 0x000fc400000000ff */
[----:B------:R-:W-:-:S03]  /*35e0*/  PRMT R10, R10, 0x7710, RZ ;  /* 0x000077100a0a7816 */ /* 0x000fc600000000ff */
[----:B------:R-:W-:-:S05]  /*35f0*/  IMAD.IADD R3, R3, 0x1, R18 ;  /* 0x0000000103037824 */ /* 0x000fca00078e0212 */
[----:B------:R-:W-:Y:S02]  /*3600*/  PRMT R3, R3, 0x9910, RZ ;  /* 0x0000991003037816 */ /* 0x000fe400000000ff */
[----:B---3--:R-:W-:Y:S02]  /*3610*/  PRMT R11, R11, 0x9910, RZ ;  /* 0x000099100b0b7816 */ /* 0x008fe400000000ff */
[----:B------:R-:W-:-:S04]  /*3620*/  IABS R3, R3 ;  /* 0x0000000300037213 */ /* 0x000fc80000000000 */
[----:B------:R-:W-:-:S05]  /*3630*/  PRMT R3, R3, 0x7710, RZ ;  /* 0x0000771003037816 */ /* 0x000fca00000000ff */
[----:B------:R-:W-:Y:S01]  /*3640*/  IMAD.IADD R3, R3, 0x1, R10 ;  /* 0x0000000103037824 */ /* 0x000fe200078e020a */
[----:B------:R-:W-:Y:S02]  /*3650*/  IABS R10, R11 ;  /* 0x0000000b000a7213 */ /* 0x000fe40000000000 */
[----:B-1----:R-:W-:Y:S02]  /*3660*/  PRMT R8, R8, 0x9910, RZ ;  /* 0x0000991008087816 */ /* 0x002fe400000000ff */
[----:B------:R-:W-:Y:S02]  /*3670*/  PRMT R3, R3, 0x9910, RZ ;  /* 0x0000991003037816 */ /* 0x000fe400000000ff */
[----:B------:R-:W-:Y:S02]  /*3680*/  PRMT R10, R10, 0x7710, RZ ;  /* 0x000077100a0a7816 */ /* 0x000fe400000000ff */
[----:B------:R-:W-:Y:S02]  /*3690*/  IABS R3, R3 ;  /* 0x0000000300037213 */ /* 0x000fe40000000000 */
[----:B--2---:R-:W-:-:S02]  /*36a0*/  PRMT R12, R12, 0x9910, RZ ;  /* 0x000099100c0c7816 */ /* 0x004fc400000000ff */
[----:B------:R-:W-:Y:S02]  /*36b0*/  PRMT R3, R3, 0x7710, RZ ;  /* 0x0000771003037816 */ /* 0x000fe400000000ff */
[----:B------:R-:W-:Y:S02]  /*36c0*/  IABS R8, R8 ;  /* 0x0000000800087213 */ /* 0x000fe40000000000 */
[----:B------:R-:W-:Y:S02]  /*36d0*/  IADD3 R3, PT, PT, R3, R10, RZ ;  /* 0x0000000a03037210 */ /* 0x000fe40007ffe0ff */
[----:B------:R-:W-:Y:S02]  /*36e0*/  IABS R10, R12 ;  /* 0x0000000c000a7213 */ /* 0x000fe40000000000 */
[----:B------:R-:W-:Y:S01]  /*36f0*/  PRMT R3, R3, 0x9910, RZ ;  /* 0x0000991003037816 */ /* 0x000fe200000000ff */
[----:B------:R-:W1:Y:S01]  /*3700*/  LDC R12, c[0x0][0x360] ;  /* 0x0000d800ff0c7b82 */ /* 0x000e620000000800 */
[----:B------:R-:W-:-:S02]  /*3710*/  PRMT R10, R10, 0x7710, RZ ;  /* 0x000077100a0a7816 */ /* 0x000fc400000000ff */
[----:B------:R-:W-:Y:S02]  /*3720*/  IABS R3, R3 ;  /* 0x0000000300037213 */ /* 0x000fe40000000000 */
[----:B------:R-:W-:Y:S02]  /*3730*/  PRMT R8, R8, 0x7710, RZ ;  /* 0x0000771008087816 */ /* 0x000fe400000000ff */
[----:B------:R-:W-:-:S05]  /*3740*/  PRMT R3, R3, 0x7710, RZ ;  /* 0x0000771003037816 */ /* 0x000fca00000000ff */
[----:B------:R-:W-:-:S05]  /*3750*/  IMAD.IADD R3, R3, 0x1, R10 ;  /* 0x0000000103037824 */ /* 0x000fca00078e020a */
[----:B------:R-:W-:-:S04]  /*3760*/  PRMT R3, R3, 0x9910, RZ ;  /* 0x0000991003037816 */ /* 0x000fc800000000ff */
[----:B------:R-:W-:Y:S02]  /*3770*/  IABS R3, R3 ;  /* 0x0000000300037213 */ /* 0x000fe40000000000 */
[----:B-1----:R-:W-:Y:S02]  /*3780*/  LEA R7, R12, R7, 0x4 ;  /* 0x000000070c077211 */ /* 0x002fe400078e20ff */
[----:B------:R-:W-:-:S05]  /*3790*/  PRMT R3, R3, 0x7710, RZ ;  /* 0x0000771003037816 */ /* 0x000fca00000000ff */
[----:B------:R-:W-:Y:S01]  /*37a0*/  IMAD.IADD R3, R3, 0x1, R8 ;  /* 0x0000000103037824 */ /* 0x000fe200078e0208 */
[----:B------:R-:W-:Y:S06]  /*37b0*/  @P0 BRA `(.L_x_2430) ;  /* 0xfffffff800c40947 */ /* 0x000fec000383ffff */
[----:B------:R-:W-:-:S07]  /*37c0*/  VIADD R4, R4, 0x1 ;  /* 0x0000000104047836 */ /* 0x000fce0000000000 */
.L_x_2429:
        /* <DEDUP_REMOVED lines=8> */
[----:B-1----:R-:W-:Y:S02]  /*3850*/  PRMT R11, R3, 0x9910, RZ ;  /* 0x00009910030b7816 */ /* 0x002fe400000000ff */
[----:B------:R-:W-:Y:S02]  /*3860*/  IADD3 R4, PT, PT, R4, 0x4, RZ ;  /* 0x0000000404047810 */ /* 0x000fe40007ffe0ff */
[----:B------:R-:W-:-:S05]  /*3870*/  LEA R7, R7, R0, 0x1 ;  /* 0x0000000007077211 */ /* 0x000fca00078e08ff */
[----:B------:R-:W1:Y:S01]  /*3880*/  LDS.U16 R2, [R7] ;  /* 0x0000000007027984 */ /* 0x000e620000000400 */
[----:B--2---:R-:W-:-:S05]  /*3890*/  IMAD R6, R12, 0x2, R7 ;  /* 0x000000020c067824 */ /* 0x004fca00078e0207 */
[----:B------:R-:W2:Y:S01]  /*38a0*/  LDS.U16 R8, [R6] ;  /* 0x0000000006087984 */ /* 0x000ea20000000400 */
[----:B------:R-:W-:-:S05]  /*38b0*/  LEA R9, R12, R6, 0x1 ;  /* 0x000000060c097211 */ /* 0x000fca00078e08ff */
[----:B------:R-:W3:Y:S01]  /*38c0*/  LDS.U16 R10, [R9] ;  /* 0x00000000090a7984 */ /* 0x000ee20000000400 */
[----:B------:R-:W-:-:S06]  /*38d0*/  IMAD R3, R12, 0x2, R9 ;  /* 0x000000020c037824 */ /* 0x000fcc00078e0209 */
[----:B------:R-:W4:Y:S01]  /*38e0*/  LDS.U16 R3, [R3] ;  /* 0x0000000003037984 */ /* 0x000f220000000400 */
[----:B-1----:R-:W-:Y:S02]  /*38f0*/  PRMT R13, R2, 0x9910, RZ ;  /* 0x00009910020d7816 */ /* 0x002fe400000000ff */
[----:B------:R-:W-:Y:S02]  /*3900*/  IABS R2, R11 ;  /* 0x0000000b00027213 */ /* 0x000fe40000000000 */
[----:B------:R-:W-:Y:S02]  /*3910*/  IABS R13, R13 ;  /* 0x0000000d000d7213 */ /* 0x000fe40000000000 */
[----:B------:R-:W-:Y:S02]  /*3920*/  PRMT R2, R2, 0x7710, RZ ;  /* 0x0000771002027816 */ /* 0x000fe400000000ff */
[----:B------:R-:W-:-:S04]  /*3930*/  PRMT R7, R13, 0x7710, RZ ;  /* 0x000077100d077816 */ /* 0x000fc800000000ff */
[----:B------:R-:W-:-:S04]  /*3940*/  IADD3 R2, PT, PT, R2, R7, RZ ;  /* 0x0000000702027210 */ /* 0x000fc80007ffe0ff */
[----:B------:R-:W-:Y:S02]  /*3950*/  PRMT R2, R2, 0x9910, RZ ;  /* 0x0000991002027816 */ /* 0x000fe400000000ff */
[----:B--2---:R-:W-:Y:S02]  /*3960*/  PRMT R8, R8, 0x9910, RZ ;  /* 0x0000991008087816 */ /* 0x004fe400000000ff */
[----:B------:R-:W-:Y:S02]  /*3970*/  IABS R2, R2 ;  /* 0x0000000200027213 */ /* 0x000fe40000000000 */
[----:B------:R-:W-:Y:S02]  /*3980*/  IABS R7, R8 ;  /* 0x0000000800077213 */ /* 0x000fe40000000000 */
[----:B------:R-:W-:Y:S02]  /*3990*/  PRMT R2, R2, 0x7710, RZ ;  /* 0x0000771002027816 */ /* 0x000fe400000000ff */
[----:B------:R-:W-:-:S02]  /*39a0*/  PRMT R7, R7, 0x7710, RZ ;  /* 0x0000771007077816 */ /* 0x000fc400000000ff */
[----:B---3--:R-:W-:-:S03]  /*39b0*/  PRMT R10, R10, 0x9910, RZ ;  /* 0x000099100a0a7816 */ /* 0x008fc600000000ff */
[----:B------:R-:W-:Y:S01]  /*39c0*/  IMAD.IADD R2, R2, 0x1, R7 ;  /* 0x0000000102027824 */ /* 0x000fe200078e0207 */
[----:B------:R-:W-:Y:S02]  /*39d0*/  IABS R7, R10 ;  /* 0x0000000a00077213 */ /* 0x000fe40000000000 */
[----:B----4-:R-:W-:Y:S02]  /*39e0*/  PRMT R3, R3, 0x9910, RZ ;  /* 0x0000991003037816 */ /* 0x010fe400000000ff */
[----:B------:R-:W-:Y:S02]  /*39f0*/  PRMT R2, R2, 0x9910, RZ ;  /* 0x0000991002027816 */ /* 0x000fe400000000ff */
[----:B------:R-:W-:Y:S02]  /*3a00*/  PRMT R7, R7, 0x7710, RZ ;  /* 0x0000771007077816 */ /* 0x000fe400000000ff */
[----:B------:R-:W-:Y:S02]  /*3a10*/  IABS R2, R2 ;  /* 0x0000000200027213 */ /* 0x000fe40000000000 */
[----:B------:R-:W-:-:S02]  /*3a20*/  IABS R6, R3 ;  /* 0x0000000300067213 */ /* 0x000fc40000000000 */
[----:B------:R-:W-:-:S04]  /*3a30*/  PRMT R2, R2, 0x7710, RZ ;  /* 0x0000771002027816 */ /* 0x000fc800000000ff */
[----:B------:R-:W-:-:S04]  /*3a40*/  IADD3 R2, PT, PT, R2, R7, RZ ;  /* 0x0000000702027210 */ /* 0x000fc80007ffe0ff */
[----:B------:R-:W-:-:S04]  /*3a50*/  PRMT R2, R2, 0x9910, RZ ;  /* 0x0000991002027816 */ /* 0x000fc800000000ff */
[----:B------:R-:W-:Y:S02]  /*3a60*/  IABS R3, R2 ;  /* 0x0000000200037213 */ /* 0x000fe40000000000 */
[----:B------:R-:W-:Y:S02]  /*3a70*/  PRMT R2, R6, 0x7710, RZ ;  /* 0x0000771006027816 */ /* 0x000fe400000000ff */
[----:B------:R-:W-:-:S05]  /*3a80*/  PRMT R3, R3, 0x7710, RZ ;  /* 0x0000771003037816 */ /* 0x000fca00000000ff */
[----:B------:R-:W-:-:S07]  /*3a90*/  IMAD.IADD R3, R3, 0x1, R2 ;  /* 0x0000000103037824 */ /* 0x000fce00078e0202 */
.L_x_2432:
[----:B------:R-:W-:Y:S05]  /*3aa0*/  @!P1 BRA `(.L_x_2431) ;  /* 0x0000000000909947 */ /* 0x000fea0003800000 */
[----:B------:R-:W-:Y:S02]  /*3ab0*/  ISETP.NE.AND P0, PT, R16, 0x1, PT ;  /* 0x000000011000780c */ /* 0x000fe40003f05270 */
[----:B------:R-:W-:-:S04]  /*3ac0*/  LOP3.LUT R5, R5, 0x1, RZ, 0xc0, !PT ;  /* 0x0000000105057812 */ /* 0x000fc800078ec0ff */
[----:B------:R-:W-:-:S07]  /*3ad0*/  ISETP.NE.U32.AND P1, PT, R5, 0x1, PT ;  /* 0x000000010500780c */ /* 0x000fce0003f25070 */
[----:B------:R-:W-:Y:S06]  /*3ae0*/  @!P0 BRA `(.L_x_2433) ;  /* 0x0000000000548947 */ /* 0x000fec0003800000 */
[----:B------:R-:W2:Y:S01]  /*3af0*/  LDC R6, c[0x0][0x360] ;  /* 0x0000d800ff067b82 */ /* 0x000ea20000000800 */
[C---:B------:R-:W-:Y:S01]  /*3b00*/  IMAD R5, R4.reuse, UR7, RZ ;  /* 0x0000000704057c24 */ /* 0x040fe2000f8e02ff */
[----:B-1----:R-:W-:Y:S01]  /*3b10*/  PRMT R3, R3, 0x9910, RZ ;  /* 0x0000991003037816 */ /* 0x002fe200000000ff */
[----:B------:R-:W-:Y:S02]  /*3b20*/  VIADD R4, R4, 0x2 ;  /* 0x0000000204047836 */ /* 0x000fe40000000000 */
[----:B------:R-:W-:-:S05]  /*3b30*/  IMAD R5, R5, 0x2, R0 ;  /* 0x0000000205057824 */ /* 0x000fca00078e0200 */
[----:B------:R-:W1:Y:S01]  /*3b40*/  LDS.U16 R2, [R5] ;  /* 0x0000000005027984 */ /* 0x000e620000000400 */
[----:B--2---:R-:W-:-:S06]  /*3b50*/  LEA R6, R6, R5, 0x1 ;  /* 0x0000000506067211 */ /* 0x004fcc00078e08ff */
[----:B------:R-:W2:Y:S01]  /*3b60*/  LDS.U16 R6, [R6] ;  /* 0x0000000006067984 */ /* 0x000ea20000000400 */
[----:B-1----:R-:W-:Y:S02]  /*3b70*/  PRMT R7, R2, 0x9910, RZ ;  /* 0x0000991002077816 */ /* 0x002fe400000000ff */
[----:B------:R-:W-:Y:S02]  /*3b80*/  IABS R2, R3 ;  /* 0x0000000300027213 */ /* 0x000fe40000000000 */
[----:B------:R-:W-:Y:S02]  /*3b90*/  IABS R3, R7 ;  /* 0x0000000700037213 */ /* 0x000fe40000000000 */
[----:B------:R-:W-:Y:S02]  /*3ba0*/  PRMT R2, R2, 0x7710, RZ ;  /* 0x0000771002027816 */ /* 0x000fe400000000ff */
[----:B------:R-:W-:-:S05]  /*3bb0*/  PRMT R3, R3, 0x7710, RZ ;  /* 0x0000771003037816 */ /* 0x000fca00000000ff */
[----:B------:R-:W-:-:S05]  /*3bc0*/  IMAD.IADD R2, R2, 0x1, R3 ;  /* 0x0000000102027824 */ /* 0x000fca00078e0203 */
[----:B------:R-:W-:Y:S02]  /*3bd0*/  PRMT R2, R2, 0x9910, RZ ;  /* 0x0000991002027816 */ /* 0x000fe400000000ff */
[----:B--2---:R-:W-:Y:S02]  /*3be0*/  PRMT R3, R6, 0x9910, RZ ;  /* 0x0000991006037816 */ /* 0x004fe400000000ff */
[----:B------:R-:W-:Y:S02]  /*3bf0*/  IABS R2, R2 ;  /* 0x0000000200027213 */ /* 0x000fe40000000000 */
[----:B------:R-:W-:Y:S02]  /*3c00*/  IABS R3, R3 ;  /* 0x0000000300037213 */ /* 0x000fe40000000000 */
[----:B------:R-:W-:Y:S02]  /*3c10*/  PRMT R2, R2, 0x7710, RZ ;  /* 0x0000771002027816 */ /* 0x000fe400000000ff */
[----:B------:R-:W-:-:S04]  /*3c20*/  PRMT R3, R3, 0x7710, RZ ;  /* 0x0000771003037816 */ /* 0x000fc800000000ff */
[----:B------:R-:W-:-:S07]  /*3c30*/  IADD3 R3, PT, PT, R2, R3, RZ ;  /* 0x0000000302037210 */ /* 0x000fce0007ffe0ff */
.L_x_2433:
[----:B------:R-:W-:Y:S01]  /*3c40*/  @!P1 IMAD R5, R4, UR7, RZ ;  /* 0x0000000704059c24 */ /* 0x000fe2000f8e02ff */
[----:B-1----:R-:W-:-:S04]  /*3c50*/  @!P1 PRMT R2, R3, 0x9910, RZ ;  /* 0x0000991003029816 */ /* 0x002fc800000000ff */
[----:B------:R-:W-:Y:S02]  /*3c60*/  @!P1 LEA R5, R5, R0, 0x1 ;  /* 0x0000000005059211 */ /* 0x000fe400078e08ff */
[----:B------:R-:W-:-:S04]  /*3c70*/  @!P1 IABS R2, R2 ;  /* 0x0000000200029213 */ /* 0x000fc80000000000 */
[----:B------:R-:W1:Y:S01]  /*3c80*/  @!P1 LDS.U16 R5, [R5] ;  /* 0x0000000005059984 */ /* 0x000e620000000400 */
[----:B------:R-:W-:Y:S02]  /*3c90*/  @!P1 PRMT R7, R2, 0x7710, RZ ;  /* 0x0000771002079816 */ /* 0x000fe400000000ff */
[----:B-1----:R-:W-:-:S04]  /*3ca0*/  @!P1 PRMT R4, R5, 0x9910, RZ ;  /* 0x0000991005049816 */ /* 0x002fc800000000ff */
[----:B------:R-:W-:-:S04]  /*3cb0*/  @!P1 IABS R4, R4 ;  /* 0x0000000400049213 */ /* 0x000fc80000000000 */
[----:B------:R-:W-:-:S05]  /*3cc0*/  @!P1 PRMT R2, R4, 0x7710, RZ ;  /* 0x0000771004029816 */ /* 0x000fca00000000ff */
[----:B------:R-:W-:-:S05]  /*3cd0*/  @!P1 IMAD.IADD R2, R7, 0x1, R2 ;  /* 0x0000000107029824 */ /* 0x000fca00078e0202 */
[----:B------:R-:W-:-:S07]  /*3ce0*/  @!P1 PRMT R3, R2, 0x7610, R3 ;  /* 0x0000761002039816 */ /* 0x000fce0000000003 */
.L_x_2431:
[----:B-1----:R1:W-:Y:S02]  /*3cf0*/  STS.U16 [R0], R3 ;  /* 0x0000000300007388 */ /* 0x0023e40000000400 */
.L_x_2428:
[----:B------:R-:W2:Y:S01]  /*3d00*/  LDC.64 R4, c[0x0][0x3a8] ;  /* 0x0000ea00ff047b82 */ /* 0x000ea20000000a00 */
[----:B------:R-:W3:Y:S01]  /*3d10*/  LDCU.64 UR4, c[0x0][0x380] ;  /* 0x00007000ff0477ac */ /* 0x000ee20008000a00 */
[----:B------:R-:W-:-:S03]  /*3d20*/  MOV R15, RZ ;  /* 0x000000ff000f7202 */ /* 0x000fc60000000f00 */
[----:B--2---:R-:W-:-:S04]  /*3d30*/  IMAD.WIDE.U32 R14, R4, UR8, R14 ;  /* 0x00000008040e7c25 */ /* 0x004fc8000f8e000e */
[----:B------:R-:W-:Y:S01]  /*3d40*/  IMAD R5, R5, UR8, R15 ;  /* 0x0000000805057c24 */ /* 0x000fe2000f8e020f */
[----:B---3--:R-:W-:-:S04]  /*3d50*/  LEA R4, P0, R14, UR4, 0x1 ;  /* 0x000000040e047c11 */ /* 0x008fc8000f8008ff */
[----:B------:R-:W-:-:S05]  /*3d60*/  LEA.HI.X R5, R14, UR5, R5, 0x1, P0 ;  /* 0x000000050e057c11 */ /* 0x000fca00080f0c05 */
[----:B------:R-:W-:Y:S01]  /*3d70*/  STG.E.U16 desc[UR10][R4.64], R3 ;  /* 0x0000000304007986 */ /* 0x000fe2000c10150a */
[----:B------:R-:W-:Y:S05]  /*3d80*/  EXIT ;  /* 0x000000000000794d */ /* 0x000fea0003800000 */
        .weak           $__internal_54_$__cuda_sm20_div_s64
        .type           $__internal_54_$__cuda_sm20_div_s64,@function
        .size           $__internal_54_$__cuda_sm20_div_s64,($__internal_55_$__cuda_sm20_rem_s64 - $__internal_54_$__cuda_sm20_div_s64)
$__internal_54_$__cuda_sm20_div_s64:
        /* <DEDUP_REMOVED lines=82> */
[----:B------:R-:W-:Y:S06]  /*42b0*/  RET.REL.NODEC R8 `(contiguous_reduce3_i16) ;  /* 0xffffffbc08507950 */ /* 0x000fec0003c3ffff */
        .weak           $__internal_55_$__cuda_sm20_rem_s64
        .type           $__internal_55_$__cuda_sm20_rem_s64,@function
        .size           $__internal_55_$__cuda_sm20_rem_s64,(.L_x_3232 - $__internal_55_$__cuda_sm20_rem_s64)
$__internal_55_$__cuda_sm20_rem_s64:
        /* <DEDUP_REMOVED lines=66> */
[----:B------:R-:W-:Y:S06]  /*46e0*/  RET.REL.NODEC R8 `(contiguous_reduce3_i16) ;  /* 0xffffffb808447950 */ /* 0x000fec0003c3ffff */
.L_x_2434:
        /* <DEDUP_REMOVED lines=9> */
.L_x_3232:


//--------------------- .text.contiguous_reduce22_i16 --------------------------
	.section	.text.contiguous_reduce22_i16,"ax",@progbits
	.align	128
        .global         contiguous_reduce22_i16
        .type           contiguous_reduce22_i16,@function
        .size           contiguous_reduce22_i16,(.L_x_3305 - contiguous_reduce22_i16)
        .other          contiguous_reduce22_i16,@"STO_CUDA_ENTRY STV_DEFAULT"
contiguous_reduce22_i16:
.text.contiguous_reduce22_i16:
        /* <DEDUP_REMOVED lines=15> */
[----:B------:R0:W-:Y:S01]  /*00f0*/  STS.U16 [R2], RZ ;  /* 0x000000ff02007388 */ /* 0x0001e20000000400 */
        /* <DEDUP_REMOVED lines=15> */
[----:B------:R-:W2:Y:S04]  /*01f0*/  LDG.E.U16 R6, desc[UR12][R6.64] ;  /* 0x0000000c06067981 */ /* 0x000ea8000c1e1500 */
[----:B------:R-:W3:Y:S01]  /*0200*/  LDG.E.U16 R10, desc[UR12][R10.64] ;  /* 0x0000000c0a0a7981 */ /* 0x000ee2000c1e1500 */
[----:B--2---:R-:W-:Y:S02]  /*0210*/  PRMT R4, R6, 0x9910, RZ ;  /* 0x0000991006047816 */ /* 0x004fe400000000ff */
[----:B---3--:R-:W-:Y:S02]  /*0220*/  PRMT R5, R10, 0x9910, RZ ;  /* 0x000099100a057816 */ /* 0x008fe400000000ff */
[----:B------:R-:W-:Y:S02]  /*0230*/  IABS R4, R4 ;  /* 0x0000000400047213 */ /* 0x000fe40000000000 */
[----:B------:R-:W-:-:S02]  /*0240*/  IABS R8, R5 ;  /* 0x0000000500087213 */ /* 0x000fc40000000000 */
[----:B------:R-:W-:Y:S02]  /*0250*/  PRMT R5, R4, 0x7710, RZ ;  /* 0x0000771004057816 */ /* 0x000fe400000000ff */
[----:B------:R-:W-:-:S05]  /*0260*/  PRMT R4, R8, 0x7710, RZ ;  /* 0x0000771008047816 */ /* 0x000fca00000000ff */
[----:B------:R-:W-:-:S05]  /*0270*/  IMAD.IADD R5, R5, 0x1, R4 ;  /* 0x0000000105057824 */ /* 0x000fca00078e0204 */
[----:B------:R1:W-:Y:S01]  /*0280*/  STS.U16 [R2], R5 ;  /* 0x0000000502007388 */ /* 0x0003e20000000400 */
[----:B------:R-:W-:Y:S05]  /*0290*/  BRA `(.L_x_2437) ;  /* 0x0000000000307947 */ /* 0x000fea0003800000 */
.L_x_2436:
        /* <DEDUP_REMOVED lines=10> */
[----:B------:R-:W2:Y:S04]  /*0340*/  LDG.E.U16 R7, desc[UR12][R6.64] ;  /* 0x0000000c06077981 */ /* 0x000ea8000c1e1500 */
[----:B--2---:R0:W-:Y:S02]  /*0350*/  STS.U16 [R2], R7 ;  /* 0x0000000702007388 */ /* 0x0041e40000000400 */
.L_x_2437:
[----:B------:R-:W-:Y:S05]  /*0360*/  BSYNC.RECONVERGENT B0 ;  /* 0x0000000000007941 */ /* 0x000fea0003800200 */
.L_x_2435:
[----:B------:R-:W-:Y:S01]  /*0370*/  BAR.SYNC.DEFER_BLOCKING 0x0 ;  /* 0x0000000000007b1d */ /* 0x000fe20000010000 */
[----:B------:R-:W-:Y:S02]  /*0380*/  ISETP.GE.U32.AND P1, PT, R3, 0x42, PT ;  /* 0x000000420300780c */ /* 0x000fe40003f26070 */
[----:B------:R-:W-:-:S11]  /*0390*/  ISETP.GT.U32.AND P0, PT, R0, 0x1f, PT ;  /* 0x0000001f0000780c */ /* 0x000fd60003f04070 */
[----:B------:R-:W-:Y:S05]  /*03a0*/  @!P1 BRA `(.L_x_2438) ;  /* 0x0000000000489947 */ /* 0x000fea0003800000 */
.L_x_2439:
[----:B------:R-:W-:-:S04]  /*03b0*/  SHF.R.U32.HI R9, RZ, 0x1, R3 ;  /* 0x00000001ff097819 */ /* 0x000fc80000011603 */
[----:B------:R-:W-:-:S13]  /*03c0*/  ISETP.GE.U32.AND P1, PT, R0, R9, PT ;  /* 0x000000090000720c */ /* 0x000fda0003f26070 */
[----:B-1----:R-:W-:Y:S01]  /*03d0*/  @!P1 LOP3.LUT R5, R3, 0x7fe, RZ, 0xc0, !PT ;  /* 0x000007fe03059812 */ /* 0x002fe200078ec0ff */
[----:B------:R-:W1:Y:S04]  /*03e0*/  @!P1 LDS.U16 R4, [R2] ;  /* 0x0000000002049984 */ /* 0x000e680000000400 */
[----:B------:R-:W-:-:S06]  /*03f0*/  @!P1 IMAD.IADD R5, R2, 0x1, R5 ;  /* 0x0000000102059824 */ /* 0x000fcc00078e0205 */
[----:B------:R-:W2:Y:S01]  /*0400*/  @!P1 LDS.U16 R5, [R5] ;  /* 0x0000000005059984 */ /* 0x000ea20000000400 */
[----:B-1----:R-:W-:-:S04]  /*0410*/  @!P1 PRMT R4, R4, 0x9910, RZ ;  /* 0x0000991004049816 */ /* 0x002fc800000000ff */
[----:B------:R-:W-:-:S04]  /*0420*/  @!P1 IABS R4, R4 ;  /* 0x0000000400049213 */ /* 0x000fc80000000000 */
[----:B0-----:R-:W-:Y:S02]  /*0430*/  @!P1 PRMT R7, R4, 0x7710, RZ ;  /* 0x0000771004079816 */ /* 0x001fe400000000ff */
[----:B--2---:R-:W-:-:S04]  /*0440*/  @!P1 PRMT R6, R5, 0x9910, RZ ;  /* 0x0000991005069816 */ /* 0x004fc800000000ff */
[----:B------:R-:W-:-:S04]  /*0450*/  @!P1 IABS R6, R6 ;  /* 0x0000000600069213 */ /* 0x000fc80000000000 */
[----:B------:R-:W-:-:S05]  /*0460*/  @!P1 PRMT R4, R6, 0x7710, RZ ;  /* 0x0000771006049816 */ /* 0x000fca00000000ff */
[----:B------:R-:W-:-:S05]  /*0470*/  @!P1 IMAD.IADD R7, R7, 0x1, R4 ;  /* 0x0000000107079824 */ /* 0x000fca00078e0204 */
[----:B------:R2:W-:Y:S01]  /*0480*/  @!P1 STS.U16 [R2], R7 ;  /* 0x0000000702009388 */ /* 0x0005e20000000400 */
[----:B------:R-:W-:Y:S01]  /*0490*/  BAR.SYNC.DEFER_BLOCKING 0x0 ;  /* 0x0000000000007b1d */ /* 0x000fe20000010000 */
[----:B------:R-:W-:Y:S01]  /*04a0*/  ISETP.GT.U32.AND P1, PT, R3, 0x83, PT ;  /* 0x000000830300780c */ /* 0x000fe20003f24070 */
[----:B------:R-:W-:-:S12]  /*04b0*/  IMAD.MOV.U32 R3, RZ, RZ, R9 ;  /* 0x000000ffff037224 */ /* 0x000fd800078e0009 */
[----:B--2---:R-:W-:Y:S05]  /*04c0*/  @P1 BRA `(.L_x_2439) ;  /* 0xfffffffc00b81947 */ /* 0x004fea000383ffff */
.L_x_2438:
[----:B------:R-:W-:Y:S05]  /*04d0*/  @P0 EXIT ;  /* 0x000000000000094d */ /* 0x000fea0003800000 */
[----:B------:R-:W2:Y:S01]  /*04e0*/  LDS.U16 R3, [R2] ;  /* 0x0000000002037984 */ /* 0x000ea20000000400 */
[----:B------:R-:W-:-:S03]  /*04f0*/  ISETP.NE.AND P0, PT, R0, RZ, PT ;  /* 0x000000ff0000720c */ /* 0x000fc60003f05270 */
[----:B------:R-:W3:Y:S01]  /*0500*/  LDS.U16 R4, [R2+0x40] ;  /* 0x0000400002047984 */ /* 0x000ee20000000400 */
[----:B--2---:R-:W-:Y:S02]  /*0510*/  PRMT R3, R3, 0x9910, RZ ;  /* 0x0000991003037816 */ /* 0x004fe400000000ff */
[----:B---3--:R-:W-:Y:S02]  /*0520*/  PRMT R4, R4, 0x9910, RZ ;  /* 0x0000991004047816 */ /* 0x008fe400000000ff */
[----:B------:R-:W-:Y:S02]  /*0530*/  IABS R3, R3 ;  /* 0x0000000300037213 */ /* 0x000fe40000000000 */
[----:B------:R-:W-:Y:S02]  /*0540*/  IABS R4, R4 ;  /* 0x0000000400047213 */ /* 0x000fe40000000000 */
[----:B------:R-:W-:Y:S02]  /*0550*/  PRMT R3, R3, 0x7710, RZ ;  /* 0x0000771003037816 */ /* 0x000fe400000000ff */
[----:B------:R-:W-:-:S05]  /*0560*/  PRMT R4, R4, 0x7710, RZ ;  /* 0x0000771004047816 */ /* 0x000fca00000000ff */
[----:B------:R-:W-:-:S05]  /*0570*/  IMAD.IADD R3, R3, 0x1, R4 ;  /* 0x0000000103037824 */ /* 0x000fca00078e0204 */
[----:B------:R-:W-:Y:S04]  /*0580*/  STS.U16 [R2], R3 ;  /* 0x0000000302007388 */ /* 0x000fe80000000400 */
[----:B------:R-:W2:Y:S04]  /*0590*/  LDS.U16 R4, [R2] ;  /* 0x0000000002047984 */ /* 0x000ea80000000400 */
[----:B-1----:R-:W1:Y:S01]  /*05a0*/  LDS.U16 R5, [R2+0x20] ;  /* 0x0000200002057984 */ /* 0x002e620000000400 */
[----:B--2---:R-:W-:Y:S02]  /*05b0*/  PRMT R4, R4, 0x9910, RZ ;  /* 0x0000991004047816 */ /* 0x004fe400000000ff */
[----:B-1----:R-:W-:-:S02]  /*05c0*/  PRMT R5, R5, 0x9910, RZ ;  /* 0x0000991005057816 */ /* 0x002fc400000000ff */
[----:B------:R-:W-:Y:S02]  /*05d0*/  IABS R4, R4 ;  /* 0x0000000400047213 */ /* 0x000fe40000000000 */
[----:B------:R-:W-:Y:S02]  /*05e0*/  IABS R6, R5 ;  /* 0x0000000500067213 */ /* 0x000fe40000000000 */
[----:B------:R-:W-:Y:S02]  /*05f0*/  PRMT R5, R4, 0x7710, RZ ;  /* 0x0000771004057816 */ /* 0x000fe400000000ff */
[----:B------:R-:W-:-:S05]  /*0600*/  PRMT R4, R6, 0x7710, RZ ;  /* 0x0000771006047816 */ /* 0x000fca00000000ff */
[----:B------:R-:W-:-:S05]  /*0610*/  IMAD.IADD R5, R5, 0x1, R4 ;  /* 0x0000000105057824 */ /* 0x000fca00078e0204 */
[----:B------:R-:W-:Y:S04]  /*0620*/  STS.U16 [R2], R5 ;  /* 0x0000000502007388 */ /* 0x000fe80000000400 */
[----:B------:R-:W1:Y:S04]  /*0630*/  LDS.U16 R3, [R2] ;  /* 0x0000000002037984 */ /* 0x000e680000000400 */
[----:B------:R-:W2:Y:S01]  /*0640*/  LDS.U16 R4, [R2+0x10] ;  /* 0x0000100002047984 */ /* 0x000ea20000000400 */
[----:B-1----:R-:W-:Y:S02]  /*0650*/  PRMT R3, R3, 0x9910, RZ ;  /* 0x0000991003037816 */ /* 0x002fe400000000ff */
[----:B--2---:R-:W-:-:S02]  /*0660*/  PRMT R4, R4, 0x9910, RZ ;  /* 0x0000991004047816 */ /* 0x004fc400000000ff */
        /* <DEDUP_REMOVED lines=35> */
[----:B------:R1:W-:Y:S01]  /*08a0*/  STS.U16 [R2], R5 ;  /* 0x0000000502007388 */ /* 0x0003e20000000400 */
        /* <DEDUP_REMOVED lines=8> */
[----:B-1----:R-:W1:Y:S01]  /*0930*/  LDS.U16 R5, [UR4] ;  /* 0x00000004ff057984 */ /* 0x002e620008000400 */
[----:B------:R-:W-:Y:S02]  /*0940*/  UMOV UR4, UR6 ;  /* 0x0000000600047c82 */ /* 0x000fe40008000000 */
[----:B---3--:R-:W-:-:S04]  /*0950*/  UIMAD.WIDE.U32 UR4, UR7, UR8, UR4 ;  /* 0x00000008070472a5 */ /* 0x008fc8000f8e0004 */
[----:B------:R-:W-:Y:S02]  /*0960*/  UIMAD UR7, UR7, UR9, UR5 ;  /* 0x00000009070772a4 */ /* 0x000fe4000f8e0205 */
[----:B----4-:R-:W-:-:S04]  /*0970*/  ULEA UR5, UP0, UR4, UR10, 0x1 ;  /* 0x0000000a04057291 */ /* 0x010fc8000f8008ff */
[----:B------:R-:W-:Y:S02]  /*0980*/  ULEA.HI.X UR4, UR4, UR11, UR7, 0x1, UP0 ;  /* 0x0000000b04047291 */ /* 0x000fe400080f0c07 */
[----:B0-----:R-:W-:-:S04]  /*0990*/  IMAD.U32 R2, RZ, RZ, UR5 ;  /* 0x00000005ff027e24 */ /* 0x001fc8000f8e00ff */
[----:B------:R-:W-:-:S05]  /*09a0*/  IMAD.U32 R3, RZ, RZ, UR4 ;  /* 0x00000004ff037e24 */ /* 0x000fca000f8e00ff */
[----:B-1----:R-:W-:Y:S01]  /*09b0*/  STG.E.U16 desc[UR12][R2.64], R5 ;  /* 0x0000000502007986 */ /* 0x002fe2000c10150c */
[----:B------:R-:W-:Y:S05]  /*09c0*/  EXIT ;  /* 0x000000000000794d */ /* 0x000fea0003800000 */
.L_x_2440:
        /* <DEDUP_REMOVED lines=11> */
.L_x_3305:


//--------------------- .text.contiguous_reduce2_i16 --------------------------
	.section	.text.contiguous_reduce2_i16,"ax",@progbits
	.align	128
        .global         contiguous_reduce2_i16
        .type           contiguous_reduce2_i16,@function
        .size           contiguous_reduce2_i16,(.L_x_3234 - contiguous_reduce2_i16)
        .other          contiguous_reduce2_i16,@"STO_CUDA_ENTRY STV_DEFAULT"
contiguous_reduce2_i16:
.text.contiguous_reduce2_i16:
        /* <DEDUP_REMOVED lines=46> */
.L_x_2469:
        /* <DEDUP_REMOVED lines=32> */
.L_x_2446:
[----:B------:R-:W-:Y:S01]  /*04e0*/  MOV R26, R6 ;  /* 0x00000006001a7202 */ /* 0x000fe20000000f00 */
[----:B------:R-:W-:Y:S01]  /*04f0*/  IMAD.MOV.U32 R13, RZ, RZ, R7 ;  /* 0x000000ffff0d7224 */ /* 0x000fe200078e0007 */
[----:B------:R-:W-:Y:S01]  /*0500*/  MOV R14, R34 ;  /* 0x00000022000e7202 */ /* 0x000fe20000000f00 */
[----:B------:R-:W-:Y:S01]  /*0510*/  IMAD.MOV.U32 R11, RZ, RZ, R35 ;  /* 0x000000ffff0b7224 */ /* 0x000fe200078e0023 */
[----:B------:R-:W-:-:S07]  /*0520*/  MOV R12, 0x540 ;  /* 0x00000540000c7802 */ /* 0x000fce0000000f00 */
[----:B-1----:R-:W-:Y:S05]  /*0530*/  CALL.REL.NOINC `($__internal_56_$__cuda_sm20_div_s64) ;  /* 0x00000068001c7944 */ /* 0x002fea0003c00000 */
        /* <DEDUP_REMOVED lines=9> */
.L_x_2447:
[----:B------:R-:W-:Y:S05]  /*05d0*/  BSYNC.RECONVERGENT B1 ;  /* 0x0000000000017941 */ /* 0x000fea0003800200 */
.L_x_2445:
        /* <DEDUP_REMOVED lines=34> */
.L_x_2449:
[----:B------:R-:W-:Y:S01]  /*0800*/  IMAD.MOV.U32 R26, RZ, RZ, R20 ;  /* 0x000000ffff1a7224 */ /* 0x000fe200078e0014 */
[----:B------:R-:W-:Y:S01]  /*0810*/  MOV R13, R9 ;  /* 0x00000009000d7202 */ /* 0x000fe20000000f00 */
[----:B------:R-:W-:Y:S01]  /*0820*/  IMAD.MOV.U32 R14, RZ, RZ, R34 ;  /* 0x000000ffff0e7224 */ /* 0x000fe200078e0022 */
[----:B------:R-:W-:Y:S02]  /*0830*/  MOV R11, R35 ;  /* 0x00000023000b7202 */ /* 0x000fe40000000f00 */
[----:B------:R-:W-:-:S07]  /*0840*/  MOV R12, 0x860 ;  /* 0x00000860000c7802 */ /* 0x000fce0000000f00 */
[----:B------:R-:W-:Y:S05]  /*0850*/  CALL.REL.NOINC `($__internal_56_$__cuda_sm20_div_s64) ;  /* 0x0000006400547944 */ /* 0x000fea0003c00000 */
        /* <DEDUP_REMOVED lines=9> */
.L_x_2450:
[----:B------:R-:W-:Y:S05]  /*08f0*/  BSYNC.RECONVERGENT B1 ;  /* 0x0000000000017941 */ /* 0x000fea0003800200 */
.L_x_2448:
        /* <DEDUP_REMOVED lines=33> */
.L_x_2452:
[----:B------:R-:W-:Y:S01]  /*0b10*/  IMAD.MOV.U32 R26, RZ, RZ, R36 ;  /* 0x000000ffff1a7224 */ /* 0x000fe200078e0024 */
[----:B------:R-:W-:Y:S01]  /*0b20*/  MOV R13, R37 ;  /* 0x00000025000d7202 */ /* 0x000fe20000000f00 */
[----:B------:R-:W-:Y:S01]  /*0b30*/  IMAD.MOV.U32 R14, RZ, RZ, R20 ;  /* 0x000000ffff0e7224 */ /* 0x000fe200078e0014 */
[----:B------:R-:W-:Y:S02]  /*0b40*/  MOV R11, R21 ;  /* 0x00000015000b7202 */ /* 0x000fe40000000f00 */
[----:B------:R-:W-:-:S07]  /*0b50*/  MOV R12, 0xb70 ;  /* 0x00000b70000c7802 */ /* 0x000fce0000000f00 */
[----:B------:R-:W-:Y:S05]  /*0b60*/  CALL.REL.NOINC `($__internal_56_$__cuda_sm20_div_s64) ;  /* 0x0000006000907944 */ /* 0x000fea0003c00000 */
        /* <DEDUP_REMOVED lines=10> */
.L_x_2453:
[----:B------:R-:W-:Y:S05]  /*0c10*/  BSYNC.RECONVERGENT B1 ;  /* 0x0000000000017941 */ /* 0x000fea0003800200 */
.L_x_2451:
        /* <DEDUP_REMOVED lines=35> */
.L_x_2455:
[----:B------:R-:W-:Y:S01]  /*0e50*/  MOV R26, R34 ;  /* 0x00000022001a7202 */ /* 0x000fe20000000f00 */
[----:B------:R-:W-:Y:S01]  /*0e60*/  IMAD.MOV.U32 R13, RZ, RZ, R35 ;  /* 0x000000ffff0d7224 */ /* 0x000fe200078e0023 */
[----:B------:R-:W-:Y:S01]  /*0e70*/  MOV R14, R20 ;  /* 0x00000014000e7202 */ /* 0x000fe20000000f00 */
[----:B------:R-:W-:Y:S01]  /*0e80*/  IMAD.MOV.U32 R11, RZ, RZ, R21 ;  /* 0x000000ffff0b7224 */ /* 0x000fe200078e0015 */
[----:B------:R-:W-:-:S07]  /*0e90*/  MOV R12, 0xeb0 ;  /* 0x00000eb0000c7802 */ /* 0x000fce0000000f00 */
[----:B------:R-:W-:Y:S05]  /*0ea0*/  CALL.REL.NOINC `($__internal_56_$__cuda_sm20_div_s64) ;  /* 0x0000005c00c07944 */ /* 0x000fea0003c00000 */
        /* <DEDUP_REMOVED lines=11> */
.L_x_2456:
[----:B------:R-:W-:Y:S05]  /*0f60*/  BSYNC.RECONVERGENT B1 ;  /* 0x0000000000017941 */ /* 0x000fea0003800200 */
.L_x_2454:
        /* <DEDUP_REMOVED lines=36> */
.L_x_2458:
        /* <DEDUP_REMOVED lines=16> */
.L_x_2459:
[----:B------:R-:W-:Y:S05]  /*12b0*/  BSYNC.RECONVERGENT B1 ;  /* 0x0000000000017941 */ /* 0x000fea0003800200 */
.L_x_2457:
        /* <DEDUP_REMOVED lines=35> */
.L_x_2461:
        /* <DEDUP_REMOVED lines=17> */
.L_x_2462:
[----:B------:R-:W-:Y:S05]  /*1600*/  BSYNC.RECONVERGENT B1 ;  /* 0x0000000000017941 */ /* 0x000fea0003800200 */
.L_x_2460:
        /* <DEDUP_REMOVED lines=35> */
.L_x_2464:
        /* <DEDUP_REMOVED lines=16> */
.L_x_2465:
[----:B------:R-:W-:Y:S05]  /*1940*/  BSYNC.RECONVERGENT B1 ;  /* 0x0000000000017941 */ /* 0x000fea0003800200 */
.L_x_2463:
        /* <DEDUP_REMOVED lines=35> */
.L_x_2467:
        /* <DEDUP_REMOVED lines=16> */
.L_x_2468:
[----:B------:R-:W-:Y:S05]  /*1c80*/  BSYNC.RECONVERGENT B1 ;  /* 0x0000000000017941 */ /* 0x000fea0003800200 */
.L_x_2466:
        /* <DEDUP_REMOVED lines=8> */
.L_x_2444:
        /* <DEDUP_REMOVED lines=36> */
.L_x_2472:
[----:B------:R-:W-:Y:S01]  /*1f50*/  MOV R26, R6 ;  /* 0x00000006001a7202 */ /* 0x000fe20000000f00 */
[----:B------:R-:W-:Y:S01]  /*1f60*/  IMAD.MOV.U32 R13, RZ, RZ, R7 ;  /* 0x000000ffff0d7224 */ /* 0x000fe200078e0007 */
[----:B------:R-:W-:Y:S01]  /*1f70*/  MOV R14, R16 ;  /* 0x00000010000e7202 */ /* 0x000fe20000000f00 */
[----:B------:R-:W-:Y:S01]  /*1f80*/  IMAD.MOV.U32 R11, RZ, RZ, R17 ;  /* 0x000000ffff0b7224 */ /* 0x000fe200078e0011 */
[----:B------:R-:W-:-:S07]  /*1f90*/  MOV R12, 0x1fb0 ;  /* 0x00001fb0000c7802 */ /* 0x000fce0000000f00 */
[----:B------:R-:W-:Y:S05]  /*1fa0*/  CALL.REL.NOINC `($__internal_56_$__cuda_sm20_div_s64) ;  /* 0x0000004c00807944 */ /* 0x000fea0003c00000 */
        /* <DEDUP_REMOVED lines=9> */
.L_x_2473:
[----:B------:R-:W-:Y:S05]  /*2040*/  BSYNC.RECONVERGENT B1 ;  /* 0x0000000000017941 */ /* 0x000fea0003800200 */
.L_x_2471:
        /* <DEDUP_REMOVED lines=34> */
.L_x_2475:
        /* <DEDUP_REMOVED lines=17> */
.L_x_2476:
[----:B------:R-:W-:Y:S05]  /*2380*/  BSYNC.RECONVERGENT B1 ;  /* 0x0000000000017941 */ /* 0x000fea0003800200 */
.L_x_2474:
        /* <DEDUP_REMOVED lines=36> */
.L_x_2478:
        /* <DEDUP_REMOVED lines=16> */
.L_x_2479:
[----:B------:R-:W-:Y:S05]  /*26d0*/  BSYNC.RECONVERGENT B1 ;  /* 0x0000000000017941 */ /* 0x000fea0003800200 */
.L_x_2477:
        /* <DEDUP_REMOVED lines=35> */
.L_x_2481:
[----:B------:R-:W-:Y:S01]  /*2910*/  MOV R26, R18 ;  /* 0x00000012001a7202 */ /* 0x000fe20000000f00 */
[----:B------:R-:W-:Y:S01]  /*2920*/  IMAD.MOV.U32 R13, RZ, RZ, R19 ;  /* 0x000000ffff0d7224 */ /* 0x000fe200078e0013 */
[----:B------:R-:W-:Y:S01]  /*2930*/  MOV R14, R16 ;  /* 0x00000010000e7202 */ /* 0x000fe20000000f00 */
[----:B------:R-:W-:Y:S01]  /*2940*/  IMAD.MOV.U32 R11, RZ, RZ, R17 ;  /* 0x000000ffff0b7224 */ /* 0x000fe200078e0011 */
[----:B------:R-:W-:-:S07]  /*2950*/  MOV R12, 0x2970 ;  /* 0x00002970000c7802 */ /* 0x000fce0000000f00 */
[----:B------:R-:W-:Y:S05]  /*2960*/  CALL.REL.NOINC `($__internal_56_$__cuda_sm20_div_s64) ;  /* 0x0000004400107944 */ /* 0x000fea0003c00000 */
        /* <DEDUP_REMOVED lines=10> */
.L_x_2482:
[----:B------:R-:W-:Y:S05]  /*2a10*/  BSYNC.RECONVERGENT B1 ;  /* 0x0000000000017941 */ /* 0x000fea0003800200 */
.L_x_2480:
[----:B------:R-:W-:Y:S01]  /*2a20*/  MOV R36, R22 ;  /* 0x0000001600247202 */ /* 0x000fe20000000f00 */
[----:B------:R-:W-:Y:S02]  /*2a30*/  IMAD R11, R11, R38, RZ ;  /* 0x000000260b0b7224 */ /* 0x000fe400078e02ff */
[----:B------:R-:W-:Y:S02]  /*2a40*/  VIADD R8, R8, 0xfffffffe ;  /* 0xfffffffe08087836 */ /* 0x000fe40000000000 */
[----:B------:R-:W-:-:S04]  /*2a50*/  IMAD.WIDE.U32 R22, R38, R10, R36 ;  /* 0x0000000a26167225 */ /* 0x000fc800078e0024 */
[----:B------:R-:W-:-:S05]  /*2a60*/  IMAD R11, R39, R10, R11 ;  /* 0x0000000a270b7224 */ /* 0x000fca00078e020b */
[----:B------:R-:W-:-:S07]  /*2a70*/  IADD3 R23, PT, PT, R23, R11, RZ ;  /* 0x0000000b17177210 */ /* 0x000fce0007ffe0ff */
.L_x_2470:
        /* <DEDUP_REMOVED lines=30> */
.L_x_2484:
[----:B------:R-:W-:Y:S01]  /*2c60*/  MOV R18, R6 ;  /* 0x0000000600127202 */ /* 0x000fe20000000f00 */
[----:B------:R-:W-:Y:S01]  /*2c70*/  IMAD.MOV.U32 R19, RZ, RZ, R7 ;  /* 0x000000ffff137224 */ /* 0x000fe200078e0007 */
[----:B------:R-:W-:Y:S01]  /*2c80*/  MOV R24, R10 ;  /* 0x0000000a00187202 */ /* 0x000fe20000000f00 */
[----:B------:R-:W-:Y:S01]  /*2c90*/  IMAD.MOV.U32 R21, RZ, RZ, R11 ;  /* 0x000000ffff157224 */ /* 0x000fe200078e000b */
[----:B------:R-:W-:-:S07]  /*2ca0*/  MOV R26, 0x2cc0 ;  /* 0x00002cc0001a7802 */ /* 0x000fce0000000f00 */
[----:B------:R-:W-:Y:S05]  /*2cb0*/  CALL.REL.NOINC `($__internal_57_$__cuda_sm20_rem_s64) ;  /* 0x0000004400887944 */ /* 0x000fea0003c00000 */
.L_x_2485:
[----:B------:R-:W-:Y:S05]  /*2cc0*/  BSYNC.RECONVERGENT B1 ;  /* 0x0000000000017941 */ /* 0x000fea0003800200 */
.L_x_2483:
        /* <DEDUP_REMOVED lines=30> */
.L_x_2487:
[----:B------:R-:W-:Y:S01]  /*2eb0*/  MOV R24, R10 ;  /* 0x0000000a00187202 */ /* 0x000fe20000000f00 */
[----:B------:R-:W-:Y:S01]  /*2ec0*/  IMAD.MOV.U32 R21, RZ, RZ, R11 ;  /* 0x000000ffff157224 */ /* 0x000fe200078e000b */
[----:B------:R-:W-:Y:S01]  /*2ed0*/  MOV R18, R20 ;  /* 0x0000001400127202 */ /* 0x000fe20000000f00 */
[----:B------:R-:W-:Y:S01]  /*2ee0*/  IMAD.MOV.U32 R19, RZ, RZ, R9 ;  /* 0x000000ffff137224 */ /* 0x000fe200078e0009 */
[----:B------:R-:W-:-:S07]  /*2ef0*/  MOV R26, 0x2f10 ;  /* 0x00002f10001a7802 */ /* 0x000fce0000000f00 */
[----:B------:R-:W-:Y:S05]  /*2f00*/  CALL.REL.NOINC `($__internal_57_$__cuda_sm20_rem_s64) ;  /* 0x0000004000f47944 */ /* 0x000fea0003c00000 */
.L_x_2488:
[----:B------:R-:W-:Y:S05]  /*2f10*/  BSYNC.RECONVERGENT B1 ;  /* 0x0000000000017941 */ /* 0x000fea0003800200 */
.L_x_2486:
[----:B------:R-:W-:Y:S02]  /*2f20*/  IMAD R7, R7, R16, RZ ;  /* 0x0000001007077224 */ /* 0x000fe400078e02ff */
[----:B------:R-:W-:-:S04]  /*2f30*/  IMAD.WIDE.U32 R22, R16, R6, R22 ;  /* 0x0000000610167225 */ /* 0x000fc800078e0016 */
[----:B------:R-:W-:-:S05]  /*2f40*/  IMAD R7, R17, R6, R7 ;  /* 0x0000000611077224 */ /* 0x000fca00078e0207 */
[----:B------:R-:W-:-:S07]  /*2f50*/  IADD3 R23, PT, PT, R23, R7, RZ ;  /* 0x0000000717177210 */ /* 0x000fce0007ffe0ff */
.L_x_2443:
[----:B------:R-:W0:Y:S02]  /*2f60*/  LDCU.64 UR4, c[0x0][0x388] ;  /* 0x00007100ff0477ac */ /* 0x000e240008000a00 */
[----:B0-----:R-:W-:Y:S02]  /*2f70*/  LEA R6, P0, R4, UR4, 0x1 ;  /* 0x0000000404067c11 */ /* 0x001fe4000f8008ff */
[----:B------:R-:W-:Y:S02]  /*2f80*/  LEA R8, P1, R22, UR4, 0x1 ;  /* 0x0000000416087c11 */ /* 0x000fe4000f8208ff */
        /* <DEDUP_REMOVED lines=13> */
.L_x_2442:
        /* <DEDUP_REMOVED lines=18> */
.L_x_2516:
        /* <DEDUP_REMOVED lines=30> */
.L_x_2493:
[----:B------:R-:W-:Y:S01]  /*3360*/  IMAD.MOV.U32 R26, RZ, RZ, R18 ;  /* 0x000000ffff1a7224 */ /* 0x000fe200078e0012 */
[----:B------:R-:W-:Y:S01]  /*3370*/  MOV R13, R19 ;  /* 0x00000013000d7202 */ /* 0x000fe20000000f00 */
[----:B------:R-:W-:Y:S01]  /*3380*/  IMAD.MOV.U32 R14, RZ, RZ, R20 ;  /* 0x000000ffff0e7224 */ /* 0x000fe200078e0014 */
[----:B------:R-:W-:Y:S02]  /*3390*/  MOV R11, R21 ;  /* 0x00000015000b7202 */ /* 0x000fe40000000f00 */
[----:B------:R-:W-:-:S07]  /*33a0*/  MOV R12, 0x33c0 ;  /* 0x000033c0000c7802 */ /* 0x000fce0000000f00 */
[----:B-1----:R-:W-:Y:S05]  /*33b0*/  CALL.REL.NOINC `($__internal_56_$__cuda_sm20_div_s64) ;  /* 0x00000038007c7944 */ /* 0x002fea0003c00000 */
        /* <DEDUP_REMOVED lines=9> */
.L_x_2494:
[----:B------:R-:W-:Y:S05]  /*3450*/  BSYNC.RECONVERGENT B1 ;  /* 0x0000000000017941 */ /* 0x000fea0003800200 */
.L_x_2492:
        /* <DEDUP_REMOVED lines=39> */
.L_x_2496:
[----:B------:R-:W-:Y:S01]  /*36d0*/  IMAD.MOV.U32 R26, RZ, RZ, R36 ;  /* 0x000000ffff1a7224 */ /* 0x000fe200078e0024 */
[----:B------:R-:W-:Y:S01]  /*36e0*/  MOV R13, R37 ;  /* 0x00000025000d7202 */ /* 0x000fe20000000f00 */
[----:B------:R-:W-:Y:S01]  /*36f0*/  IMAD.MOV.U32 R14, RZ, RZ, R38 ;  /* 0x000000ffff0e7224 */ /* 0x000fe200078e0026 */
[----:B------:R-:W-:Y:S02]  /*3700*/  MOV R11, R39 ;  /* 0x00000027000b7202 */ /* 0x000fe40000000f00 */
[----:B------:R-:W-:-:S07]  /*3710*/  MOV R12, 0x3730 ;  /* 0x00003730000c7802 */ /* 0x000fce0000000f00 */
[----:B-1----:R-:W-:Y:S05]  /*3720*/  CALL.REL.NOINC `($__internal_56_$__cuda_sm20_div_s64) ;  /* 0x0000003400a07944 */ /* 0x002fea0003c00000 */
        /* <DEDUP_REMOVED lines=11> */
.L_x_2497:
[----:B------:R-:W-:Y:S05]  /*37e0*/  BSYNC.RECONVERGENT B1 ;  /* 0x0000000000017941 */ /* 0x000fea0003800200 */
.L_x_2495:
        /* <DEDUP_REMOVED lines=37> */
.L_x_2499:
        /* <DEDUP_REMOVED lines=17> */
.L_x_2500:
[----:B------:R-:W-:Y:S05]  /*3b50*/  BSYNC.RECONVERGENT B1 ;  /* 0x0000000000017941 */ /* 0x000fea0003800200 */
.L_x_2498:
        /* <DEDUP_REMOVED lines=38> */
.L_x_2502:
        /* <DEDUP_REMOVED lines=17> */
.L_x_2503:
[----:B------:R-:W-:Y:S05]  /*3ed0*/  BSYNC.RECONVERGENT B1 ;  /* 0x0000000000017941 */ /* 0x000fea0003800200 */
.L_x_2501:
        /* <DEDUP_REMOVED lines=38> */
.L_x_2505:
        /* <DEDUP_REMOVED lines=17> */
.L_x_2506:
[----:B------:R-:W-:Y:S05]  /*4250*/  BSYNC.RECONVERGENT B1 ;  /* 0x0000000000017941 */ /* 0x000fea0003800200 */
.L_x_2504:
        /* <DEDUP_REMOVED lines=40> */
.L_x_2508:
        /* <DEDUP_REMOVED lines=17> */
.L_x_2509:
[----:B------:R-:W-:Y:S05]  /*45f0*/  BSYNC.RECONVERGENT B1 ;  /* 0x0000000000017941 */ /* 0x000fea0003800200 */
.L_x_2507:
        /* <DEDUP_REMOVED lines=40> */
.L_x_2511:
        /* <DEDUP_REMOVED lines=17> */
.L_x_2512:
[----:B------:R-:W-:Y:S05]  /*4990*/  BSYNC.RECONVERGENT B1 ;  /* 0x0000000000017941 */ /* 0x000fea0003800200 */
.L_x_2510:
        /* <DEDUP_REMOVED lines=38> */
.L_x_2514:
        /* <DEDUP_REMOVED lines=17> */
.L_x_2515:
[----:B------:R-:W-:Y:S05]  /*4d10*/  BSYNC.RECONVERGENT B1 ;  /* 0x0000000000017941 */ /* 0x000fea0003800200 */
.L_x_2513:
        /* <DEDUP_REMOVED lines=15> */
.L_x_2491:
        /* <DEDUP_REMOVED lines=37> */
.L_x_2519:
        /* <DEDUP_REMOVED lines=15> */
.L_x_2520:
[----:B------:R-:W-:Y:S05]  /*5150*/  BSYNC.RECONVERGENT B1 ;  /* 0x0000000000017941 */ /* 0x000fea0003800200 */
.L_x_2518:
        /* <DEDUP_REMOVED lines=39> */
.L_x_2522:
        /* <DEDUP_REMOVED lines=17> */
.L_x_2523:
[----:B------:R-:W-:Y:S05]  /*54e0*/  BSYNC.RECONVERGENT B1 ;  /* 0x0000000000017941 */ /* 0x000fea0003800200 */
.L_x_2521:
        /* <DEDUP_REMOVED lines=40> */
.L_x_2525:
        /* <DEDUP_REMOVED lines=17> */
.L_x_2526:
[----:B------:R-:W-:Y:S05]  /*5880*/  BSYNC.RECONVERGENT B1 ;  /* 0x0000000000017941 */ /* 0x000fea0003800200 */
.L_x_2524:
        /* <DEDUP_REMOVED lines=22> */
[----:B------:R-:W-:-:S04]  /*59f0*/  HFMA2 R11, -RZ, RZ, 0, 0 ;  /* 0x00000000ff0b7431 */ /* 0x000fc800000001ff */
        /* <DEDUP_REMOVED lines=17> */
.L_x_2528:
        /* <DEDUP_REMOVED lines=17> */
.L_x_2529:
[----:B------:R-:W-:Y:S05]  /*5c20*/  BSYNC.RECONVERGENT B1 ;  /* 0x0000000000017941 */ /* 0x000fea0003800200 */
.L_x_2527:
[----:B------:R-:W0:Y:S02]  /*5c30*/  LDC.64 R12, c[0x0][0x398] ;  /* 0x0000e600ff0c7b82 */ /* 0x000e240000000a00 */
[----:B0-----:R-:W-:-:S06]  /*5c40*/  IMAD.WIDE.U32 R12, R4, 0x8, R12 ;  /* 0x00000008040c7825 */ /* 0x001fcc00078e000c */
[----:B------:R-:W2:Y:S01]  /*5c50*/  LDG.E.64 R12, desc[UR12][R12.64] ;  /* 0x0000000c0c0c7981 */ /* 0x000ea2000c1e1b00 */
[----:B------:R-:W-:Y:S02]  /*5c60*/  IMAD.MOV.U32 R16, RZ, RZ, R6 ;  /* 0x000000ffff107224 */ /* 0x000fe400078e0006 */
[----:B------:R-:W-:Y:S02]  /*5c70*/  VIADD R10, R10, 0xfffffffc ;  /* 0xfffffffc0a0a7836 */ /* 0x000fe40000000000 */
[-C--:B--2---:R-:W-:Y:S02]  /*5c80*/  IMAD R4, R13, R21.reuse, RZ ;  /* 0x000000150d047224 */ /* 0x084fe400078e02ff */
[----:B------:R-:W-:-:S04]  /*5c90*/  IMAD.WIDE.U32 R16, R12, R21, R16 ;  /* 0x000000150c107225 */ /* 0x000fc800078e0010 */
[----:B------:R-:W-:Y:S01]  /*5ca0*/  IMAD R11, R12, R11, R4 ;  /* 0x0000000b0c0b7224 */ /* 0x000fe200078e0204 */
[----:B------:R-:W-:-:S04]  /*5cb0*/  LEA R8, P0, R16, R8, 0x1 ;  /* 0x0000000810087211 */ /* 0x000fc800078008ff */
[----:B------:R-:W-:-:S04]  /*5cc0*/  IADD3 R4, PT, PT, R17, R11, RZ ;  /* 0x0000000b11047210 */ /* 0x000fc80007ffe0ff */
[----:B------:R-:W-:-:S07]  /*5cd0*/  LEA.HI.X R9, R16, R9, R4, 0x1, P0 ;  /* 0x0000000910097211 */ /* 0x000fce00000f0c04 */
.L_x_2517:
        /* <DEDUP_REMOVED lines=35> */
.L_x_2532:
[----:B------:R-:W-:Y:S01]  /*5f10*/  IMAD.MOV.U32 R26, RZ, RZ, R18 ;  /* 0x000000ffff1a7224 */ /* 0x000fe200078e0012 */
[----:B------:R-:W-:Y:S01]  /*5f20*/  MOV R13, R19 ;  /* 0x00000013000d7202 */ /* 0x000fe20000000f00 */
[----:B------:R-:W-:Y:S01]  /*5f30*/  IMAD.MOV.U32 R14, RZ, RZ, R4 ;  /* 0x000000ffff0e7224 */ /* 0x000fe200078e0004 */
[----:B------:R-:W-:Y:S02]  /*5f40*/  MOV R11, R5 ;  /* 0x00000005000b7202 */ /* 0x000fe40000000f00 */
[----:B------:R-:W-:-:S07]  /*5f50*/  MOV R12, 0x5f70 ;  /* 0x00005f70000c7802 */ /* 0x000fce0000000f00 */
[----:B------:R-:W-:Y:S05]  /*5f60*/  CALL.REL.NOINC `($__internal_56_$__cuda_sm20_div_s64) ;  /* 0x0000000c00907944 */ /* 0x000fea0003c00000 */
        /* <DEDUP_REMOVED lines=8> */
.L_x_2533:
[----:B------:R-:W-:Y:S05]  /*5ff0*/  BSYNC.RECONVERGENT B1 ;  /* 0x0000000000017941 */ /* 0x000fea0003800200 */
.L_x_2531:
        /* <DEDUP_REMOVED lines=39> */
.L_x_2535:
        /* <DEDUP_REMOVED lines=17> */
.L_x_2536:
[----:B------:R-:W-:Y:S05]  /*6380*/  BSYNC.RECONVERGENT B1 ;  /* 0x0000000000017941 */ /* 0x000fea0003800200 */
.L_x_2534:
        /* <DEDUP_REMOVED lines=11> */
.L_x_2530:
        /* <DEDUP_REMOVED lines=31> */
.L_x_2538:
[----:B------:R-:W-:Y:S02]  /*6630*/  MOV R24, R20 ;  /* 0x0000001400187202 */ /* 0x000fe40000000f00 */
[----:B------:R-:W-:-:S07]  /*6640*/  MOV R26, 0x6660 ;  /* 0x00006660001a7802 */ /* 0x000fce0000000f00 */
[----:B------:R-:W-:Y:S05]  /*6650*/  CALL.REL.NOINC `($__internal_57_$__cuda_sm20_rem_s64) ;  /* 0x0000000c00207944 */ /* 0x000fea0003c00000 */
[----:B------:R-:W-:Y:S01]  /*6660*/  IMAD.MOV.U32 R4, RZ, RZ, R6 ;  /* 0x000000ffff047224 */ /* 0x000fe200078e0006 */
[----:B------:R-:W-:-:S07]  /*6670*/  MOV R5, R7 ;  /* 0x0000000700057202 */ /* 0x000fce0000000f00 */
.L_x_2539:
[----:B------:R-:W-:Y:S05]  /*6680*/  BSYNC.RECONVERGENT B1 ;  /* 0x0000000000017941 */ /* 0x000fea0003800200 */
.L_x_2537:
        /* <DEDUP_REMOVED lines=9> */
.L_x_2490:
[----:B------:R-:W2:Y:S04]  /*6720*/  LDG.E.U16 R8, desc[UR12][R8.64] ;  /* 0x0000000c08087981 */ /* 0x000ea8000c1e1500 */
[----:B--2---:R1:W-:Y:S02]  /*6730*/  STS.U16 [R3], R8 ;  /* 0x0000000803007388 */ /* 0x0043e40000000400 */
.L_x_2489:
[----:B------:R-:W-:Y:S05]  /*6740*/  BSYNC.RECONVERGENT B0 ;  /* 0x0000000000007941 */ /* 0x000fea0003800200 */
.L_x_2441:
[----:B------:R-:W-:Y:S01]  /*6750*/  BAR.SYNC.DEFER_BLOCKING 0x0 ;  /* 0x0000000000007b1d */ /* 0x000fe20000010000 */
[----:B------:R-:W-:Y:S02]  /*6760*/  ISETP.GE.U32.AND P0, PT, R2, 0x42, PT ;  /* 0x000000420200780c */ /* 0x000fe40003f06070 */
[----:B------:R-:W-:-:S11]  /*6770*/  ISETP.GT.U32.AND P1, PT, R0, 0x1f, PT ;  /* 0x0000001f0000780c */ /* 0x000fd60003f24070 */
[----:B------:R-:W-:Y:S05]  /*6780*/  @!P0 BRA `(.L_x_2540) ;  /* 0x0000000000488947 */ /* 0x000fea0003800000 */
.L_x_2541:
[----:B------:R-:W-:-:S04]  /*6790*/  SHF.R.U32.HI R9, RZ, 0x1, R2 ;  /* 0x00000001ff097819 */ /* 0x000fc80000011602 */
[----:B------:R-:W-:-:S13]  /*67a0*/  ISETP.GE.U32.AND P0, PT, R0, R9, PT ;  /* 0x000000090000720c */ /* 0x000fda0003f06070 */
[----:B0-----:R-:W-:-:S04]  /*67b0*/  @!P0 LOP3.LUT R4, R2, 0x7fe, RZ, 0xc0, !PT ;  /* 0x000007fe02048812 */ /* 0x001fc800078ec0ff */
[----:B------:R-:W-:Y:S02]  /*67c0*/  @!P0 IADD3 R5, PT, PT, R3, R4, RZ ;  /* 0x0000000403058210 */ /* 0x000fe40007ffe0ff */
[----:B------:R-:W0:Y:S04]  /*67d0*/  @!P0 LDS.U16 R4, [R3] ;  /* 0x0000000003048984 */ /* 0x000e280000000400 */
[----:B------:R-:W2:Y:S01]  /*67e0*/  @!P0 LDS.U16 R5, [R5] ;  /* 0x0000000005058984 */ /* 0x000ea20000000400 */
[----:B0-----:R-:W-:Y:S02]  /*67f0*/  @!P0 PRMT R4, R4, 0x9910, RZ ;  /* 0x0000991004048816 */ /* 0x001fe400000000ff */
[----:B--2---:R-:W-:Y:S02]  /*6800*/  @!P0 PRMT R6, R5, 0x9910, RZ ;  /* 0x0000991005068816 */ /* 0x004fe400000000ff */
[----:B------:R-:W-:-:S02]  /*6810*/  @!P0 IABS R4, R4 ;  /* 0x0000000400048213 */ /* 0x000fc40000000000 */
[----:B------:R-:W-:Y:S02]  /*6820*/  @!P0 IABS R6, R6 ;  /* 0x0000000600068213 */ /* 0x000fe40000000000 */
[----:B------:R-:W-:Y:S02]  /*6830*/  @!P0 PRMT R4, R4, 0x7710, RZ ;  /* 0x0000771004048816 */ /* 0x000fe400000000ff */
[----:B------:R-:W-:-:S05]  /*6840*/  @!P0 PRMT R7, R6, 0x7710, RZ ;  /* 0x0000771006078816 */ /* 0x000fca00000000ff */
[----:B------:R-:W-:-:S05]  /*6850*/  @!P0 IMAD.IADD R4, R4, 0x1, R7 ;  /* 0x0000000104048824 */ /* 0x000fca00078e0207 */
[----:B------:R2:W-:Y:S01]  /*6860*/  @!P0 STS.U16 [R3], R4 ;  /* 0x0000000403008388 */ /* 0x0005e20000000400 */
[----:B------:R-:W-:Y:S01]  /*6870*/  BAR.SYNC.DEFER_BLOCKING 0x0 ;  /* 0x0000000000007b1d */ /* 0x000fe20000010000 */
[----:B------:R-:W-:Y:S02]  /*6880*/  ISETP.GT.U32.AND P0, PT, R2, 0x83, PT ;  /* 0x000000830200780c */ /* 0x000fe40003f04070 */
[----:B------:R-:W-:-:S11]  /*6890*/  MOV R2, R9 ;  /* 0x0000000900027202 */ /* 0x000fd60000000f00 */
[----:B--2---:R-:W-:Y:S05]  /*68a0*/  @P0 BRA `(.L_x_2541) ;  /* 0xfffffffc00b80947 */ /* 0x004fea000383ffff */
.L_x_2540:
[----:B------:R-:W-:Y:S05]  /*68b0*/  @P1 EXIT ;  /* 0x000000000000194d */ /* 0x000fea0003800000 */
[----:B------:R-:W2:Y:S01]  /*68c0*/  LDS.U16 R2, [R3] ;  /* 0x0000000003027984 */ /* 0x000ea20000000400 */
[----:B------:R-:W-:-:S03]  /*68d0*/  ISETP.NE.AND P0, PT, R0, RZ, PT ;  /* 0x000000ff0000720c */ /* 0x000fc60003f05270 */
[----:B0-----:R-:W0:Y:S01]  /*68e0*/  LDS.U16 R4, [R3+0x40] ;  /* 0x0000400003047984 */ /* 0x001e220000000400 */
[----:B--2---:R-:W-:Y:S02]  /*68f0*/  PRMT R2, R2, 0x9910, RZ ;  /* 0x0000991002027816 */ /* 0x004fe400000000ff */
[----:B0-----:R-:W-:Y:S02]  /*6900*/  PRMT R4, R4, 0x9910, RZ ;  /* 0x0000991004047816 */ /* 0x001fe400000000ff */
[----:B------:R-:W-:Y:S02]  /*6910*/  IABS R2, R2 ;  /* 0x0000000200027213 */ /* 0x000fe40000000000 */
[----:B------:R-:W-:Y:S02]  /*6920*/  IABS R4, R4 ;  /* 0x0000000400047213 */ /* 0x000fe40000000000 */
[----:B------:R-:W-:Y:S02]  /*6930*/  PRMT R2, R2, 0x7710, RZ ;  /* 0x0000771002027816 */ /* 0x000fe400000000ff */
[----:B------:R-:W-:-:S05]  /*6940*/  PRMT R5, R4, 0x7710, RZ ;  /* 0x0000771004057816 */ /* 0x000fca00000000ff */
[----:B------:R-:W-:-:S05]  /*6950*/  IMAD.IADD R2, R2, 0x1, R5 ;  /* 0x0000000102027824 */ /* 0x000fca00078e0205 */
[----:B------:R-:W-:Y:S04]  /*6960*/  STS.U16 [R3], R2 ;  /* 0x0000000203007388 */ /* 0x000fe80000000400 */
[----:B------:R-:W0:Y:S04]  /*6970*/  LDS.U16 R4, [R3] ;  /* 0x0000000003047984 */ /* 0x000e280000000400 */
[----:B------:R-:W2:Y:S01]  /*6980*/  LDS.U16 R5, [R3+0x20] ;  /* 0x0000200003057984 */ /* 0x000ea20000000400 */
[----:B0-----:R-:W-:Y:S02]  /*6990*/  PRMT R4, R4, 0x9910, RZ ;  /* 0x0000991004047816 */ /* 0x001fe400000000ff */
[----:B--2---:R-:W-:-:S02]  /*69a0*/  PRMT R5, R5, 0x9910, RZ ;  /* 0x0000991005057816 */ /* 0x004fc400000000ff */
[----:B------:R-:W-:Y:S02]  /*69b0*/  IABS R4, R4 ;  /* 0x0000000400047213 */ /* 0x000fe40000000000 */
[----:B------:R-:W-:Y:S02]  /*69c0*/  IABS R5, R5 ;  /* 0x0000000500057213 */ /* 0x000fe40000000000 */
[----:B------:R-:W-:Y:S02]  /*69d0*/  PRMT R4, R4, 0x7710, RZ ;  /* 0x0000771004047816 */ /* 0x000fe400000000ff */
[----:B------:R-:W-:-:S04]  /*69e0*/  PRMT R5, R5, 0x7710, RZ ;  /* 0x0000771005057816 */ /* 0x000fc800000000ff */
[----:B------:R-:W-:-:S05]  /*69f0*/  IADD3 R4, PT, PT, R4, R5, RZ ;  /* 0x0000000504047210 */ /* 0x000fca0007ffe0ff */
        /* <DEDUP_REMOVED lines=49> */
[----:B------:R-:W2:Y:S01]  /*6d10*/  LDS.U16 R5, [UR4] ;  /* 0x00000004ff057984 */ /* 0x000ea20008000400 */
[----:B------:R-:W-:Y:S02]  /*6d20*/  UMOV UR4, UR6 ;  /* 0x0000000600047c82 */ /* 0x000fe40008000000 */
[----:B---3--:R-:W-:-:S04]  /*6d30*/  UIMAD.WIDE.U32 UR4, UR7, UR8, UR4 ;  /* 0x00000008070472a5 */ /* 0x008fc8000f8e0004 */
[----:B------:R-:W-:Y:S02]  /*6d40*/  UIMAD UR7, UR7, UR9, UR5 ;  /* 0x00000009070772a4 */ /* 0x000fe4000f8e0205 */
[----:B----4-:R-:W-:-:S04]  /*6d50*/  ULEA UR5, UP0, UR4, UR10, 0x1 ;  /* 0x0000000a04057291 */ /* 0x010fc8000f8008ff */
[----:B------:R-:W-:Y:S02]  /*6d60*/  ULEA.HI.X UR4, UR4, UR11, UR7, 0x1, UP0 ;  /* 0x0000000b04047291 */ /* 0x000fe400080f0c07 */
[----:B------:R-:W-:-:S04]  /*6d70*/  MOV R2, UR5 ;  /* 0x0000000500027c02 */ /* 0x000fc80008000f00 */
[----:B01----:R-:W-:-:S05]  /*6d80*/  MOV R3, UR4 ;  /* 0x0000000400037c02 */ /* 0x003fca0008000f00 */
[----:B--2---:R-:W-:Y:S01]  /*6d90*/  STG.E.U16 desc[UR12][R2.64], R5 ;  /* 0x0000000502007986 */ /* 0x004fe2000c10150c */
[----:B------:R-:W-:Y:S05]  /*6da0*/  EXIT ;  /* 0x000000000000794d */ /* 0x000fea0003800000 */
        .weak           $__internal_56_$__cuda_sm20_div_s64
        .type           $__internal_56_$__cuda_sm20_div_s64,@function
        .size           $__internal_56_$__cuda_sm20_div_s64,($__internal_57_$__cuda_sm20_rem_s64 - $__internal_56_$__cuda_sm20_div_s64)
$__internal_56_$__cuda_sm20_div_s64:
        /* <DEDUP_REMOVED lines=82> */
[----:B------:R-:W-:Y:S06]  /*72d0*/  RET.REL.NODEC R12 `(contiguous_reduce2_i16) ;  /* 0xffffff8c0c487950 */ /* 0x000fec0003c3ffff */
        .weak           $__internal_57_$__cuda_sm20_rem_s64
        .type           $__internal_57_$__cuda_sm20_rem_s64,@function
        .size           $__internal_57_$__cuda_sm20_rem_s64,(.L_x_3234 - $__internal_57_$__cuda_sm20_rem_s64)
$__internal_57_$__cuda_sm20_rem_s64:
        /* <DEDUP_REMOVED lines=76> */
[----:B------:R-:W-:Y:S06]  /*77a0*/  RET.REL.NODEC R26 `(contiguous_reduce2_i16) ;  /* 0xffffff881a147950 */ /* 0x000fec0003c3ffff */
.L_x_2542:
        /* <DEDUP_REMOVED lines=13> */
.L_x_3234:


//--------------------- .text.uncontiguous_reduce_i16 --------------------------
	.section	.text.uncontiguous_reduce_i16,"ax",@progbits
	.align	128
        .global         uncontiguous_reduce_i16
        .type           uncontiguous_reduce_i16,@function
        .size           uncontiguous_reduce_i16,(.L_x_3236 - uncontiguous_reduce_i16)
        .other          uncontiguous_reduce_i16,@"STO_CUDA_ENTRY STV_DEFAULT"
uncontiguous_reduce_i16:
.text.uncontiguous_reduce_i16:
        /* <DEDUP_REMOVED lines=37> */
.L_x_2571:
        /* <DEDUP_REMOVED lines=32> */
.L_x_2548:
[----:B------:R-:W-:Y:S01]  /*0450*/  MOV R26, R6 ;  /* 0x00000006001a7202 */ /* 0x000fe20000000f00 */
[----:B------:R-:W-:Y:S01]  /*0460*/  IMAD.MOV.U32 R13, RZ, RZ, R9 ;  /* 0x000000ffff0d7224 */ /* 0x000fe200078e0009 */
[----:B------:R-:W-:Y:S01]  /*0470*/  MOV R14, R40 ;  /* 0x00000028000e7202 */ /* 0x000fe20000000f00 */
[----:B------:R-:W-:Y:S01]  /*0480*/  IMAD.MOV.U32 R11, RZ, RZ, R41 ;  /* 0x000000ffff0b7224 */ /* 0x000fe200078e0029 */
[----:B------:R-:W-:-:S07]  /*0490*/  MOV R12, 0x4b0 ;  /* 0x000004b0000c7802 */ /* 0x000fce0000000f00 */
[----:B-1----:R-:W-:Y:S05]  /*04a0*/  CALL.REL.NOINC `($__internal_58_$__cuda_sm20_div_s64) ;  /* 0x0000006400d87944 */ /* 0x002fea0003c00000 */
        /* <DEDUP_REMOVED lines=10> */
.L_x_2549:
[----:B------:R-:W-:Y:S05]  /*0550*/  BSYNC.RECONVERGENT B1 ;  /* 0x0000000000017941 */ /* 0x000fea0003800200 */
.L_x_2547:
        /* <DEDUP_REMOVED lines=33> */
.L_x_2551:
[----:B------:R-:W-:Y:S01]  /*0770*/  IMAD.MOV.U32 R26, RZ, RZ, R20 ;  /* 0x000000ffff1a7224 */ /* 0x000fe200078e0014 */
[----:B------:R-:W-:Y:S01]  /*0780*/  MOV R13, R7 ;  /* 0x00000007000d7202 */ /* 0x000fe20000000f00 */
[----:B------:R-:W-:Y:S01]  /*0790*/  IMAD.MOV.U32 R14, RZ, RZ, R40 ;  /* 0x000000ffff0e7224 */ /* 0x000fe200078e0028 */
[----:B------:R-:W-:Y:S02]  /*07a0*/  MOV R11, R41 ;  /* 0x00000029000b7202 */ /* 0x000fe40000000f00 */
[----:B------:R-:W-:-:S07]  /*07b0*/  MOV R12, 0x7d0 ;  /* 0x000007d0000c7802 */ /* 0x000fce0000000f00 */
[----:B------:R-:W-:Y:S05]  /*07c0*/  CALL.REL.NOINC `($__internal_58_$__cuda_sm20_div_s64) ;  /* 0x0000006400107944 */ /* 0x000fea0003c00000 */
        /* <DEDUP_REMOVED lines=9> */
.L_x_2552:
[----:B------:R-:W-:Y:S05]  /*0860*/  BSYNC.RECONVERGENT B1 ;  /* 0x0000000000017941 */ /* 0x000fea0003800200 */
.L_x_2550:
        /* <DEDUP_REMOVED lines=34> */
.L_x_2554:
[----:B------:R-:W-:Y:S01]  /*0a90*/  MOV R26, R34 ;  /* 0x00000022001a7202 */ /* 0x000fe20000000f00 */
[----:B------:R-:W-:Y:S01]  /*0aa0*/  IMAD.MOV.U32 R13, RZ, RZ, R35 ;  /* 0x000000ffff0d7224 */ /* 0x000fe200078e0023 */
[----:B------:R-:W-:Y:S01]  /*0ab0*/  MOV R14, R20 ;  /* 0x00000014000e7202 */ /* 0x000fe20000000f00 */
[----:B------:R-:W-:Y:S01]  /*0ac0*/  IMAD.MOV.U32 R11, RZ, RZ, R21 ;  /* 0x000000ffff0b7224 */ /* 0x000fe200078e0015 */
[----:B------:R-:W-:-:S07]  /*0ad0*/  MOV R12, 0xaf0 ;  /* 0x00000af0000c7802 */ /* 0x000fce0000000f00 */
[----:B------:R-:W-:Y:S05]  /*0ae0*/  CALL.REL.NOINC `($__internal_58_$__cuda_sm20_div_s64) ;  /* 0x0000006000487944 */ /* 0x000fea0003c00000 */
        /* <DEDUP_REMOVED lines=10> */
.L_x_2555:
[----:B------:R-:W-:Y:S05]  /*0b90*/  BSYNC.RECONVERGENT B1 ;  /* 0x0000000000017941 */ /* 0x000fea0003800200 */
.L_x_2553:
        /* <DEDUP_REMOVED lines=34> */
.L_x_2557:
        /* <DEDUP_REMOVED lines=16> */
.L_x_2558:
[----:B------:R-:W-:Y:S05]  /*0ec0*/  BSYNC.RECONVERGENT B1 ;  /* 0x0000000000017941 */ /* 0x000fea0003800200 */
.L_x_2556:
        /* <DEDUP_REMOVED lines=36> */
.L_x_2560:
        /* <DEDUP_REMOVED lines=16> */
.L_x_2561:
[----:B------:R-:W-:Y:S05]  /*1210*/  BSYNC.RECONVERGENT B1 ;  /* 0x0000000000017941 */ /* 0x000fea0003800200 */
.L_x_2559:
        /* <DEDUP_REMOVED lines=35> */
.L_x_2563:
[----:B------:R-:W-:Y:S01]  /*1450*/  IMAD.MOV.U32 R26, RZ, RZ, R34 ;  /* 0x000000ffff1a7224 */ /* 0x000fe200078e0022 */
[----:B------:R-:W-:Y:S01]  /*1460*/  MOV R13, R35 ;  /* 0x00000023000d7202 */ /* 0x000fe20000000f00 */
[----:B------:R-:W-:Y:S01]  /*1470*/  IMAD.MOV.U32 R14, RZ, RZ, R20 ;  /* 0x000000ffff0e7224 */ /* 0x000fe200078e0014 */
[----:B------:R-:W-:Y:S02]  /*1480*/  MOV R11, R21 ;  /* 0x00000015000b7202 */ /* 0x000fe40000000f00 */
[----:B------:R-:W-:-:S07]  /*1490*/  MOV R12, 0x14b0 ;  /* 0x000014b0000c7802 */ /* 0x000fce0000000f00 */
[----:B------:R-:W-:Y:S05]  /*14a0*/  CALL.REL.NOINC `($__internal_58_$__cuda_sm20_div_s64) ;  /* 0x0000005400d87944 */ /* 0x000fea0003c00000 */
        /* <DEDUP_REMOVED lines=10> */
.L_x_2564:
[----:B------:R-:W-:Y:S05]  /*1550*/  BSYNC.RECONVERGENT B1 ;  /* 0x0000000000017941 */ /* 0x000fea0003800200 */
.L_x_2562:
        /* <DEDUP_REMOVED lines=34> */
.L_x_2566:
[----:B------:R-:W-:Y:S01]  /*1780*/  IMAD.MOV.U32 R26, RZ, RZ, R38 ;  /* 0x000000ffff1a7224 */ /* 0x000fe200078e0026 */
[----:B------:R-:W-:Y:S01]  /*1790*/  MOV R13, R39 ;  /* 0x00000027000d7202 */ /* 0x000fe20000000f00 */
[----:B------:R-:W-:Y:S01]  /*17a0*/  IMAD.MOV.U32 R14, RZ, RZ, R20 ;  /* 0x000000ffff0e7224 */ /* 0x000fe200078e0014 */
[----:B------:R-:W-:Y:S02]  /*17b0*/  MOV R11, R21 ;  /* 0x00000015000b7202 */ /* 0x000fe40000000f00 */
[----:B------:R-:W-:-:S07]  /*17c0*/  MOV R12, 0x17e0 ;  /* 0x000017e0000c7802 */ /* 0x000fce0000000f00 */
[----:B------:R-:W-:Y:S05]  /*17d0*/  CALL.REL.NOINC `($__internal_58_$__cuda_sm20_div_s64) ;  /* 0x00000054000c7944 */ /* 0x000fea0003c00000 */
        /* <DEDUP_REMOVED lines=10> */
.L_x_2567:
[----:B------:R-:W-:Y:S05]  /*1880*/  BSYNC.RECONVERGENT B1 ;  /* 0x0000000000017941 */ /* 0x000fea0003800200 */
.L_x_2565:
        /* <DEDUP_REMOVED lines=35> */
.L_x_2569:
[----:B------:R-:W-:Y:S01]  /*1ac0*/  MOV R26, R34 ;  /* 0x00000022001a7202 */ /* 0x000fe20000000f00 */
[----:B------:R-:W-:Y:S01]  /*1ad0*/  IMAD.MOV.U32 R13, RZ, RZ, R35 ;  /* 0x000000ffff0d7224 */ /* 0x000fe200078e0023 */
[----:B------:R-:W-:Y:S01]  /*1ae0*/  MOV R14, R20 ;  /* 0x00000014000e7202 */ /* 0x000fe20000000f00 */
[----:B------:R-:W-:Y:S01]  /*1af0*/  IMAD.MOV.U32 R11, RZ, RZ, R21 ;  /* 0x000000ffff0b7224 */ /* 0x000fe200078e0015 */
[----:B------:R-:W-:-:S07]  /*1b00*/  MOV R12, 0x1b20 ;  /* 0x00001b20000c7802 */ /* 0x000fce0000000f00 */
[----:B------:R-:W-:Y:S05]  /*1b10*/  CALL.REL.NOINC `($__internal_58_$__cuda_sm20_div_s64) ;  /* 0x00000050003c7944 */ /* 0x000fea0003c00000 */
        /* <DEDUP_REMOVED lines=10> */
.L_x_2570:
[----:B------:R-:W-:Y:S05]  /*1bc0*/  BSYNC.RECONVERGENT B1 ;  /* 0x0000000000017941 */ /* 0x000fea0003800200 */
.L_x_2568:
        /* <DEDUP_REMOVED lines=8> */
.L_x_2546:
        /* <DEDUP_REMOVED lines=35> */
.L_x_2574:
        /* <DEDUP_REMOVED lines=16> */
.L_x_2575:
[----:B------:R-:W-:Y:S05]  /*1f80*/  BSYNC.RECONVERGENT B1 ;  /* 0x0000000000017941 */ /* 0x000fea0003800200 */
.L_x_2573:
        /* <DEDUP_REMOVED lines=34> */
.L_x_2577:
        /* <DEDUP_REMOVED lines=16> */
.L_x_2578:
[----:B------:R-:W-:Y:S05]  /*22b0*/  BSYNC.RECONVERGENT B1 ;  /* 0x0000000000017941 */ /* 0x000fea0003800200 */
.L_x_2576:
        /* <DEDUP_REMOVED lines=35> */
.L_x_2580:
        /* <DEDUP_REMOVED lines=16> */
.L_x_2581:
[----:B------:R-:W-:Y:S05]  /*25f0*/  BSYNC.RECONVERGENT B1 ;  /* 0x0000000000017941 */ /* 0x000fea0003800200 */
.L_x_2579:
        /* <DEDUP_REMOVED lines=35> */
.L_x_2583:
[----:B------:R-:W-:Y:S01]  /*2830*/  IMAD.MOV.U32 R26, RZ, RZ, R18 ;  /* 0x000000ffff1a7224 */ /* 0x000fe200078e0012 */
[----:B------:R-:W-:Y:S01]  /*2840*/  MOV R13, R19 ;  /* 0x00000013000d7202 */ /* 0x000fe20000000f00 */
[----:B------:R-:W-:Y:S01]  /*2850*/  IMAD.MOV.U32 R14, RZ, RZ, R16 ;  /* 0x000000ffff0e7224 */ /* 0x000fe200078e0010 */
[----:B------:R-:W-:Y:S02]  /*2860*/  MOV R11, R17 ;  /* 0x00000011000b7202 */ /* 0x000fe40000000f00 */
[----:B------:R-:W-:-:S07]  /*2870*/  MOV R12, 0x2890 ;  /* 0x00002890000c7802 */ /* 0x000fce0000000f00 */
[----:B------:R-:W-:Y:S05]  /*2880*/  CALL.REL.NOINC `($__internal_58_$__cuda_sm20_div_s64) ;  /* 0x0000004000e07944 */ /* 0x000fea0003c00000 */
        /* <DEDUP_REMOVED lines=10> */
.L_x_2584:
[----:B------:R-:W-:Y:S05]  /*2930*/  BSYNC.RECONVERGENT B1 ;  /* 0x0000000000017941 */ /* 0x000fea0003800200 */
.L_x_2582:
[----:B------:R-:W-:Y:S01]  /*2940*/  IMAD R11, R11, R34, RZ ;  /* 0x000000220b0b7224 */ /* 0x000fe200078e02ff */
[----:B------:R-:W-:Y:S01]  /*2950*/  IADD3 R8, PT, PT, R8, -0x2, RZ ;  /* 0xfffffffe08087810 */ /* 0x000fe20007ffe0ff */
[----:B------:R-:W-:Y:S02]  /*2960*/  IMAD.MOV.U32 R38, RZ, RZ, R22 ;  /* 0x000000ffff267224 */ /* 0x000fe400078e0016 */
[-C--:B------:R-:W-:Y:S02]  /*2970*/  IMAD R11, R35, R10.reuse, R11 ;  /* 0x0000000a230b7224 */ /* 0x080fe400078e020b */
[----:B------:R-:W-:-:S04]  /*2980*/  IMAD.WIDE.U32 R22, R34, R10, R38 ;  /* 0x0000000a22167225 */ /* 0x000fc800078e0026 */
[----:B------:R-:W-:-:S07]  /*2990*/  IMAD.IADD R23, R23, 0x1, R11 ;  /* 0x0000000117177824 */ /* 0x000fce00078e020b */
.L_x_2572:
        /* <DEDUP_REMOVED lines=31> */
.L_x_2586:
[----:B------:R-:W-:Y:S01]  /*2b90*/  MOV R18, R6 ;  /* 0x0000000600127202 */ /* 0x000fe20000000f00 */
[----:B------:R-:W-:Y:S01]  /*2ba0*/  IMAD.MOV.U32 R21, RZ, RZ, R9 ;  /* 0x000000ffff157224 */ /* 0x000fe200078e0009 */
[----:B------:R-:W-:Y:S01]  /*2bb0*/  MOV R24, R16 ;  /* 0x0000001000187202 */ /* 0x000fe20000000f00 */
[----:B------:R-:W-:Y:S01]  /*2bc0*/  IMAD.MOV.U32 R19, RZ, RZ, R17 ;  /* 0x000000ffff137224 */ /* 0x000fe200078e0011 */
[----:B------:R-:W-:-:S07]  /*2bd0*/  MOV R26, 0x2bf0 ;  /* 0x00002bf0001a7802 */ /* 0x000fce0000000f00 */
[----:B------:R-:W-:Y:S05]  /*2be0*/  CALL.REL.NOINC `($__internal_59_$__cuda_sm20_rem_s64) ;  /* 0x0000004400547944 */ /* 0x000fea0003c00000 */
.L_x_2587:
[----:B------:R-:W-:Y:S05]  /*2bf0*/  BSYNC.RECONVERGENT B1 ;  /* 0x0000000000017941 */ /* 0x000fea0003800200 */
.L_x_2585:
        /* <DEDUP_REMOVED lines=30> */
.L_x_2589:
[----:B------:R-:W-:Y:S01]  /*2de0*/  MOV R24, R16 ;  /* 0x0000001000187202 */ /* 0x000fe20000000f00 */
[----:B------:R-:W-:Y:S01]  /*2df0*/  IMAD.MOV.U32 R19, RZ, RZ, R17 ;  /* 0x000000ffff137224 */ /* 0x000fe200078e0011 */
[----:B------:R-:W-:Y:S01]  /*2e00*/  MOV R18, R20 ;  /* 0x0000001400127202 */ /* 0x000fe20000000f00 */
[----:B------:R-:W-:Y:S01]  /*2e10*/  IMAD.MOV.U32 R21, RZ, RZ, R7 ;  /* 0x000000ffff157224 */ /* 0x000fe200078e0007 */
[----:B------:R-:W-:-:S07]  /*2e20*/  MOV R26, 0x2e40 ;  /* 0x00002e40001a7802 */ /* 0x000fce0000000f00 */
[----:B------:R-:W-:Y:S05]  /*2e30*/  CALL.REL.NOINC `($__internal_59_$__cuda_sm20_rem_s64) ;  /* 0x0000004000c07944 */ /* 0x000fea0003c00000 */
[----:B------:R-:W-:Y:S01]  /*2e40*/  MOV R6, R10 ;  /* 0x0000000a00067202 */ /* 0x000fe20000000f00 */
[----:B------:R-:W-:-:S07]  /*2e50*/  IMAD.MOV.U32 R7, RZ, RZ, R11 ;  /* 0x000000ffff077224 */ /* 0x000fce00078e000b */
.L_x_2590:
[----:B------:R-:W-:Y:S05]  /*2e60*/  BSYNC.RECONVERGENT B1 ;  /* 0x0000000000017941 */ /* 0x000fea0003800200 */
.L_x_2588:
[----:B------:R-:W-:Y:S02]  /*2e70*/  IMAD R7, R7, R8, RZ ;  /* 0x0000000807077224 */ /* 0x000fe400078e02ff */
[----:B------:R-:W-:-:S04]  /*2e80*/  IMAD.WIDE.U32 R22, R8, R6, R22 ;  /* 0x0000000608167225 */ /* 0x000fc800078e0016 */
[----:B------:R-:W-:-:S05]  /*2e90*/  IMAD R7, R9, R6, R7 ;  /* 0x0000000609077224 */ /* 0x000fca00078e0207 */
[----:B------:R-:W-:-:S07]  /*2ea0*/  IADD3 R23, PT, PT, R23, R7, RZ ;  /* 0x0000000717177210 */ /* 0x000fce0007ffe0ff */
.L_x_2545:
        /* <DEDUP_REMOVED lines=16> */
.L_x_2544:
        /* <DEDUP_REMOVED lines=22> */
.L_x_2618:
        /* <DEDUP_REMOVED lines=32> */
.L_x_2595:
[----:B------:R-:W-:Y:S01]  /*3310*/  IMAD.MOV.U32 R26, RZ, RZ, R10 ;  /* 0x000000ffff1a7224 */ /* 0x000fe200078e000a */
[----:B------:R-:W-:Y:S01]  /*3320*/  MOV R13, R15 ;  /* 0x0000000f000d7202 */ /* 0x000fe20000000f00 */
[----:B------:R-:W-:Y:S01]  /*3330*/  IMAD.MOV.U32 R14, RZ, RZ, R20 ;  /* 0x000000ffff0e7224 */ /* 0x000fe200078e0014 */
[----:B------:R-:W-:Y:S02]  /*3340*/  MOV R11, R21 ;  /* 0x00000015000b7202 */ /* 0x000fe40000000f00 */
[----:B------:R-:W-:-:S07]  /*3350*/  MOV R12, 0x3370 ;  /* 0x00003370000c7802 */ /* 0x000fce0000000f00 */
[----:B-123--:R-:W-:Y:S05]  /*3360*/  CALL.REL.NOINC `($__internal_58_$__cuda_sm20_div_s64) ;  /* 0x0000003800287944 */ /* 0x00efea0003c00000 */
        /* <DEDUP_REMOVED lines=10> */
.L_x_2596:
[----:B------:R-:W-:Y:S05]  /*3410*/  BSYNC.RECONVERGENT B1 ;  /* 0x0000000000017941 */ /* 0x000fea0003800200 */
.L_x_2594:
        /* <DEDUP_REMOVED lines=38> */
.L_x_2598:
[----:B------:R-:W-:Y:S01]  /*3680*/  IMAD.MOV.U32 R26, RZ, RZ, R36 ;  /* 0x000000ffff1a7224 */ /* 0x000fe200078e0024 */
[----:B------:R-:W-:Y:S01]  /*3690*/  MOV R13, R37 ;  /* 0x00000025000d7202 */ /* 0x000fe20000000f00 */
[----:B------:R-:W-:Y:S01]  /*36a0*/  IMAD.MOV.U32 R14, RZ, RZ, R38 ;  /* 0x000000ffff0e7224 */ /* 0x000fe200078e0026 */
[----:B------:R-:W-:Y:S02]  /*36b0*/  MOV R11, R39 ;  /* 0x00000027000b7202 */ /* 0x000fe40000000f00 */
[----:B------:R-:W-:-:S07]  /*36c0*/  MOV R12, 0x36e0 ;  /* 0x000036e0000c7802 */ /* 0x000fce0000000f00 */
[----:B-1----:R-:W-:Y:S05]  /*36d0*/  CALL.REL.NOINC `($__internal_58_$__cuda_sm20_div_s64) ;  /* 0x00000034004c7944 */ /* 0x002fea0003c00000 */
        /* <DEDUP_REMOVED lines=11> */
.L_x_2599:
[----:B------:R-:W-:Y:S05]  /*3790*/  BSYNC.RECONVERGENT B1 ;  /* 0x0000000000017941 */ /* 0x000fea0003800200 */
.L_x_2597:
        /* <DEDUP_REMOVED lines=38> */
.L_x_2601:
[----:B------:R-:W-:Y:S01]  /*3a00*/  MOV R26, R36 ;  /* 0x00000024001a7202 */ /* 0x000fe20000000f00 */
[----:B------:R-:W-:Y:S01]  /*3a10*/  IMAD.MOV.U32 R13, RZ, RZ, R37 ;  /* 0x000000ffff0d7224 */ /* 0x000fe200078e0025 */
[----:B------:R-:W-:Y:S01]  /*3a20*/  MOV R14, R38 ;  /* 0x00000026000e7202 */ /* 0x000fe20000000f00 */
[----:B------:R-:W-:Y:S01]  /*3a30*/  IMAD.MOV.U32 R11, RZ, RZ, R39 ;  /* 0x000000ffff0b7224 */ /* 0x000fe200078e0027 */
[----:B------:R-:W-:-:S07]  /*3a40*/  MOV R12, 0x3a60 ;  /* 0x00003a60000c7802 */ /* 0x000fce0000000f00 */
[----:B-1----:R-:W-:Y:S05]  /*3a50*/  CALL.REL.NOINC `($__internal_58_$__cuda_sm20_div_s64) ;  /* 0x00000030006c7944 */ /* 0x002fea0003c00000 */
        /* <DEDUP_REMOVED lines=11> */
.L_x_2602:
[----:B------:R-:W-:Y:S05]  /*3b10*/  BSYNC.RECONVERGENT B1 ;  /* 0x0000000000017941 */ /* 0x000fea0003800200 */
.L_x_2600:
        /* <DEDUP_REMOVED lines=37> */
.L_x_2604:
        /* <DEDUP_REMOVED lines=17> */
.L_x_2605:
[----:B------:R-:W-:Y:S05]  /*3e80*/  BSYNC.RECONVERGENT B1 ;  /* 0x0000000000017941 */ /* 0x000fea0003800200 */
.L_x_2603:
        /* <DEDUP_REMOVED lines=38> */
.L_x_2607:
        /* <DEDUP_REMOVED lines=17> */
.L_x_2608:
[----:B------:R-:W-:Y:S05]  /*4200*/  BSYNC.RECONVERGENT B1 ;  /* 0x0000000000017941 */ /* 0x000fea0003800200 */
.L_x_2606:
        /* <DEDUP_REMOVED lines=38> */
.L_x_2610:
        /* <DEDUP_REMOVED lines=17> */
.L_x_2611:
[----:B------:R-:W-:Y:S05]  /*4580*/  BSYNC.RECONVERGENT B1 ;  /* 0x0000000000017941 */ /* 0x000fea0003800200 */
.L_x_2609:
        /* <DEDUP_REMOVED lines=37> */
.L_x_2613:
        /* <DEDUP_REMOVED lines=17> */
.L_x_2614:
[----:B------:R-:W-:Y:S05]  /*48f0*/  BSYNC.RECONVERGENT B1 ;  /* 0x0000000000017941 */ /* 0x000fea0003800200 */
.L_x_2612:
        /* <DEDUP_REMOVED lines=36> */
.L_x_2616:
        /* <DEDUP_REMOVED lines=17> */
.L_x_2617:
[----:B------:R-:W-:Y:S05]  /*4c50*/  BSYNC.RECONVERGENT B1 ;  /* 0x0000000000017941 */ /* 0x000fea0003800200 */
.L_x_2615:
[----:B-1----:R-:W-:-:S06]  /*4c60*/  IMAD.WIDE.U32 R12, R21, 0x8, R16 ;  /* 0x00000008150c7825 */ /* 0x002fcc00078e0010 */
[----:B------:R-:W2:Y:S01]  /*4c70*/  LDG.E.64 R12, desc[UR8][R12.64] ;  /* 0x000000080c0c7981 */ /* 0x000ea2000c1e1b00 */
[----:B------:R-:W-:Y:S01]  /*4c80*/  MOV R4, R40 ;  /* 0x0000002800047202 */ /* 0x000fe20000000f00 */
        /* <DEDUP_REMOVED lines=8> */
.L_x_2593:
        /* <DEDUP_REMOVED lines=36> */
.L_x_2621:
        /* <DEDUP_REMOVED lines=14> */
[----:B------:R-:W-:-:S05]  /*5030*/  IMAD R7, R17, R9, R7 ;  /* 0x0000000911077224 */ /* 0x000fca00078e0207 */
[----:B------:R-:W-:-:S07]  /*5040*/  IADD3 R15, PT, PT, R11, R7, RZ ;  /* 0x000000070b0f7210 */ /* 0x000fce0007ffe0ff */
.L_x_2622:
[----:B------:R-:W-:Y:S05]  /*5050*/  BSYNC.RECONVERGENT B1 ;  /* 0x0000000000017941 */ /* 0x000fea0003800200 */
.L_x_2620:
        /* <DEDUP_REMOVED lines=41> */
.L_x_2624:
        /* <DEDUP_REMOVED lines=17> */
.L_x_2625:
[----:B------:R-:W-:Y:S05]  /*5400*/  BSYNC.RECONVERGENT B1 ;  /* 0x0000000000017941 */ /* 0x000fea0003800200 */
.L_x_2623:
        /* <DEDUP_REMOVED lines=40> */
.L_x_2627:
        /* <DEDUP_REMOVED lines=17> */
.L_x_2628:
[----:B------:R-:W-:Y:S05]  /*57a0*/  BSYNC.RECONVERGENT B1 ;  /* 0x0000000000017941 */ /* 0x000fea0003800200 */
.L_x_2626:
        /* <DEDUP_REMOVED lines=39> */
.L_x_2630:
        /* <DEDUP_REMOVED lines=17> */
.L_x_2631:
[----:B------:R-:W-:Y:S05]  /*5b30*/  BSYNC.RECONVERGENT B1 ;  /* 0x0000000000017941 */ /* 0x000fea0003800200 */
.L_x_2629:
        /* <DEDUP_REMOVED lines=9> */
.L_x_2619:
        /* <DEDUP_REMOVED lines=34> */
.L_x_2634:
        /* <DEDUP_REMOVED lines=16> */
.L_x_2635:
[----:B------:R-:W-:Y:S05]  /*5ef0*/  BSYNC.RECONVERGENT B1 ;  /* 0x0000000000017941 */ /* 0x000fea0003800200 */
.L_x_2633:
        /* <DEDUP_REMOVED lines=39> */
.L_x_2637:
        /* <DEDUP_REMOVED lines=17> */
.L_x_2638:
[----:B------:R-:W-:Y:S05]  /*6280*/  BSYNC.RECONVERGENT B1 ;  /* 0x0000000000017941 */ /* 0x000fea0003800200 */
.L_x_2636:
        /* <DEDUP_REMOVED lines=9> */
.L_x_2632:
        /* <DEDUP_REMOVED lines=30> */
.L_x_2640:
[----:B------:R-:W-:Y:S01]  /*6500*/  IMAD.MOV.U32 R24, RZ, RZ, R18 ;  /* 0x000000ffff187224 */ /* 0x000fe200078e0012 */
[----:B------:R-:W-:Y:S02]  /*6510*/  MOV R18, R10 ;  /* 0x0000000a00127202 */ /* 0x000fe40000000f00 */
[----:B------:R-:W-:Y:S02]  /*6520*/  MOV R21, R15 ;  /* 0x0000000f00157202 */ /* 0x000fe40000000f00 */
[----:B------:R-:W-:-:S07]  /*6530*/  MOV R26, 0x6550 ;  /* 0x00006550001a7802 */ /* 0x000fce0000000f00 */
[----:B------:R-:W-:Y:S05]  /*6540*/  CALL.REL.NOINC `($__internal_59_$__cuda_sm20_rem_s64) ;  /* 0x0000000800fc7944 */ /* 0x000fea0003c00000 */
.L_x_2641:
[----:B------:R-:W-:Y:S05]  /*6550*/  BSYNC.RECONVERGENT B1 ;  /* 0x0000000000017941 */ /* 0x000fea0003800200 */
.L_x_2639:
        /* <DEDUP_REMOVED lines=8> */
.L_x_2592:
[----:B------:R-:W0:Y:S02]  /*65e0*/  LDCU.64 UR6, c[0x0][0x388] ;  /* 0x00007100ff0677ac */ /* 0x000e240008000a00 */
[----:B0-----:R-:W-:-:S04]  /*65f0*/  LEA R4, P0, R6, UR6, 0x1 ;  /* 0x0000000606047c11 */ /* 0x001fc8000f8008ff */
[----:B------:R-:W-:-:S05]  /*6600*/  LEA.HI.X R5, R6, UR7, R5, 0x1, P0 ;  /* 0x0000000706057c11 */ /* 0x000fca00080f0c05 */
[----:B------:R-:W2:Y:S04]  /*6610*/  LDG.E.U16 R4, desc[UR8][R4.64] ;  /* 0x0000000804047981 */ /* 0x000ea8000c1e1500 */
[----:B--2---:R1:W-:Y:S02]  /*6620*/  STS.U16 [R3], R4 ;  /* 0x0000000403007388 */ /* 0x0043e40000000400 */
.L_x_2591:
[----:B------:R-:W-:Y:S05]  /*6630*/  BSYNC.RECONVERGENT B0 ;  /* 0x0000000000007941 */ /* 0x000fea0003800200 */
.L_x_2543:
[----:B------:R-:W-:Y:S01]  /*6640*/  BAR.SYNC.DEFER_BLOCKING 0x0 ;  /* 0x0000000000007b1d */ /* 0x000fe20000010000 */
[----:B------:R-:W-:Y:S01]  /*6650*/  UISETP.GE.U32.AND UP0, UPT, UR5, 0x42, UPT ;  /* 0x000000420500788c */ /* 0x000fe2000bf06070 */
[----:B------:R-:W-:-:S08]  /*6660*/  ISETP.GT.U32.AND P1, PT, R2, 0x1f, PT ;  /* 0x0000001f0200780c */ /* 0x000fd00003f24070 */
[----:B------:R-:W-:Y:S05]  /*6670*/  BRA.U !UP0, `(.L_x_2642) ;  /* 0x0000000108487547 */ /* 0x000fea000b800000 */
.L_x_2643:
[----:B------:R-:W-:-:S06]  /*6680*/  USHF.R.U32.HI UR4, URZ, 0x1, UR5 ;  /* 0x00000001ff047899 */ /* 0x000fcc0008011605 */
[----:B------:R-:W-:-:S13]  /*6690*/  ISETP.GE.U32.AND P0, PT, R2, UR4, PT ;  /* 0x0000000402007c0c */ /* 0x000fda000bf06070 */
[----:B------:R-:W-:Y:S01]  /*66a0*/  VOTEU.ALL UP0, P0 ;  /* 0x0000000000ff7886 */ /* 0x000fe20000000000 */
[----:B012---:R-:W0:Y:S04]  /*66b0*/  @!P0 LDS.U16 R4, [R3] ;  /* 0x0000000003048984 */ /* 0x007e280000000400 */
[----:B------:R-:W-:Y:S02]  /*66c0*/  @!UP0 ULOP3.LUT UR6, UR5, 0x7fe, URZ, 0xc0, !UPT ;  /* 0x000007fe05068892 */ /* 0x000fe4000f8ec0ff */
[----:B------:R-:W-:-:S03]  /*66d0*/  UISETP.GT.U32.AND UP0, UPT, UR5, 0x83, UPT ;  /* 0x000000830500788c */ /* 0x000fc6000bf04070 */
[----:B------:R-:W-:-:S04]  /*66e0*/  UMOV UR5, UR4 ;  /* 0x0000000400057c82 */ /* 0x000fc80008000000 */
[----:B------:R-:W1:Y:S01]  /*66f0*/  @!P0 LDS.U16 R5, [R3+UR6] ;  /* 0x0000000603058984 */ /* 0x000e620008000400 */
[----:B0-----:R-:W-:-:S04]  /*6700*/  @!P0 PRMT R4, R4, 0x9910, RZ ;  /* 0x0000991004048816 */ /* 0x001fc800000000ff */
[----:B------:R-:W-:-:S04]  /*6710*/  @!P0 IABS R4, R4 ;  /* 0x0000000400048213 */ /* 0x000fc80000000000 */
[----:B------:R-:W-:Y:S02]  /*6720*/  @!P0 PRMT R4, R4, 0x7710, RZ ;  /* 0x0000771004048816 */ /* 0x000fe400000000ff */
[----:B-1----:R-:W-:-:S04]  /*6730*/  @!P0 PRMT R5, R5, 0x9910, RZ ;  /* 0x0000991005058816 */ /* 0x002fc800000000ff */
[----:B------:R-:W-:-:S04]  /*6740*/  @!P0 IABS R5, R5 ;  /* 0x0000000500058213 */ /* 0x000fc80000000000 */
[----:B------:R-:W-:-:S04]  /*6750*/  @!P0 PRMT R5, R5, 0x7710, RZ ;  /* 0x0000771005058816 */ /* 0x000fc800000000ff */
[----:B------:R-:W-:-:S05]  /*6760*/  @!P0 IADD3 R4, PT, PT, R4, R5, RZ ;  /* 0x0000000504048210 */ /* 0x000fca0007ffe0ff */
[----:B------:R2:W-:Y:S01]  /*6770*/  @!P0 STS.U16 [R3], R4 ;  /* 0x0000000403008388 */ /* 0x0005e20000000400 */
[----:B------:R-:W-:Y:S06]  /*6780*/  BAR.SYNC.DEFER_BLOCKING 0x0 ;  /* 0x0000000000007b1d */ /* 0x000fec0000010000 */
[----:B------:R-:W-:Y:S05]  /*6790*/  BRA.U UP0, `(.L_x_2643) ;  /* 0xfffffffd00b87547 */ /* 0x000fea000b83ffff */
.L_x_2642:
[----:B------:R-:W-:Y:S05]  /*67a0*/  @P1 EXIT ;  /* 0x000000000000194d */ /* 0x000fea0003800000 */
[----:B012---:R-:W0:Y:S01]  /*67b0*/  LDS.U16 R4, [R3] ;  /* 0x0000000003047984 */ /* 0x007e220000000400 */
[----:B------:R-:W-:-:S03]  /*67c0*/  ISETP.NE.AND P0, PT, R2, RZ, PT ;  /* 0x000000ff0200720c */ /* 0x000fc60003f05270 */
[----:B------:R-:W1:Y:S01]  /*67d0*/  LDS.U16 R5, [R3+0x40] ;  /* 0x0000400003057984 */ /* 0x000e620000000400 */
[----:B0-----:R-:W-:Y:S02]  /*67e0*/  PRMT R4, R4, 0x9910, RZ ;  /* 0x0000991004047816 */ /* 0x001fe400000000ff */
[----:B-1----:R-:W-:Y:S02]  /*67f0*/  PRMT R5, R5, 0x9910, RZ ;  /* 0x0000991005057816 */ /* 0x002fe400000000ff */
[----:B------:R-:W-:Y:S02]  /*6800*/  IABS R4, R4 ;  /* 0x0000000400047213 */ /* 0x000fe40000000000 */
[----:B------:R-:W-:Y:S02]  /*6810*/  IABS R5, R5 ;  /* 0x0000000500057213 */ /* 0x000fe40000000000 */
[----:B------:R-:W-:Y:S02]  /*6820*/  PRMT R4, R4, 0x7710, RZ ;  /* 0x0000771004047816 */ /* 0x000fe400000000ff */
[----:B------:R-:W-:-:S05]  /*6830*/  PRMT R5, R5, 0x7710, RZ ;  /* 0x0000771005057816 */ /* 0x000fca00000000ff */
[----:B------:R-:W-:-:S05]  /*6840*/  IMAD.IADD R4, R4, 0x1, R5 ;  /* 0x0000000104047824 */ /* 0x000fca00078e0205 */
[----:B------:R-:W-:Y:S04]  /*6850*/  STS.U16 [R3], R4 ;  /* 0x0000000403007388 */ /* 0x000fe80000000400 */
[----:B------:R-:W0:Y:S04]  /*6860*/  LDS.U16 R5, [R3] ;  /* 0x0000000003057984 */ /* 0x000e280000000400 */
[----:B------:R-:W1:Y:S01]  /*6870*/  LDS.U16 R6, [R3+0x20] ;  /* 0x0000200003067984 */ /* 0x000e620000000400 */
[----:B0-----:R-:W-:Y:S02]  /*6880*/  PRMT R5, R5, 0x9910, RZ ;  /* 0x0000991005057816 */ /* 0x001fe400000000ff */
[----:B-1----:R-:W-:-:S02]  /*6890*/  PRMT R6, R6, 0x9910, RZ ;  /* 0x0000991006067816 */ /* 0x002fc400000000ff */
[----:B------:R-:W-:Y:S02]  /*68a0*/  IABS R5, R5 ;  /* 0x0000000500057213 */ /* 0x000fe40000000000 */
[----:B------:R-:W-:Y:S02]  /*68b0*/  IABS R7, R6 ;  /* 0x0000000600077213 */ /* 0x000fe40000000000 */
[----:B------:R-:W-:Y:S02]  /*68c0*/  PRMT R6, R5, 0x7710, RZ ;  /* 0x0000771005067816 */ /* 0x000fe400000000ff */
[----:B------:R-:W-:-:S04]  /*68d0*/  PRMT R5, R7, 0x7710, RZ ;  /* 0x0000771007057816 */ /* 0x000fc800000000ff */
[----:B------:R-:W-:-:S05]  /*68e0*/  IADD3 R6, PT, PT, R6, R5, RZ ;  /* 0x0000000506067210 */ /* 0x000fca0007ffe0ff */
        /* <DEDUP_REMOVED lines=50> */
        .weak           $__internal_58_$__cuda_sm20_div_s64
        .type           $__internal_58_$__cuda_sm20_div_s64,@function
        .size           $__internal_58_$__cuda_sm20_div_s64,($__internal_59_$__cuda_sm20_rem_s64 - $__internal_58_$__cuda_sm20_div_s64)
$__internal_58_$__cuda_sm20_div_s64:
        /* <DEDUP_REMOVED lines=82> */
[----:B------:R-:W-:Y:S06]  /*7130*/  RET.REL.NODEC R12 `(uncontiguous_reduce_i16) ;  /* 0xffffff8c0cb07950 */ /* 0x000fec0003c3ffff */
        .weak           $__internal_59_$__cuda_sm20_rem_s64
        .type           $__internal_59_$__cuda_sm20_rem_s64,@function
        .size           $__internal_59_$__cuda_sm20_rem_s64,(.L_x_3236 - $__internal_59_$__cuda_sm20_rem_s64)
$__internal_59_$__cuda_sm20_rem_s64:
        /* <DEDUP_REMOVED lines=76> */
[----:B------:R-:W-:Y:S06]  /*7600*/  RET.REL.NODEC R26 `(uncontiguous_reduce_i16) ;  /* 0xffffff881a7c7950 */ /* 0x000fec0003c3ffff */
.L_x_2644:
        /* <DEDUP_REMOVED lines=15> */
.L_x_3236:


//--------------------- .text.contiguous_reduce_i16 --------------------------
	.section	.text.contiguous_reduce_i16,"ax",@progbits
	.align	128
        .global         contiguous_reduce_i16
        .type           contiguous_reduce_i16,@function
        .size           contiguous_reduce_i16,(.L_x_3308 - contiguous_reduce_i16)
        .other          contiguous_reduce_i16,@"STO_CUDA_ENTRY STV_DEFAULT"
contiguous_reduce_i16:
.text.contiguous_reduce_i16:
        /* <DEDUP_REMOVED lines=22> */
[----:B------:R-:W-:-:S02]  /*0160*/  ISETP.GT.U32.AND P1, PT, R2, 0x1f, PT ;  /* 0x0000001f0200780c */ /* 0x000fc40003f24070 */
[----:B--2---:R-:W-:Y:S02]  /*0170*/  @!P0 PRMT R8, R6, 0x9910, RZ ;  /* 0x0000991006088816 */ /* 0x004fe400000000ff */
[----:B---3--:R-:W-:Y:S02]  /*0180*/  @!P0 PRMT R3, R4, 0x9910, RZ ;  /* 0x0000991004038816 */ /* 0x008fe400000000ff */
[----:B------:R-:W-:Y:S02]  /*0190*/  @!P0 IABS R11, R8 ;  /* 0x00000008000b8213 */ /* 0x000fe40000000000 */
[----:B------:R-:W-:Y:S02]  /*01a0*/  @!P0 IABS R3, R3 ;  /* 0x0000000300038213 */ /* 0x000fe40000000000 */
[----:B------:R-:W-:Y:S02]  /*01b0*/  @!P0 PRMT R11, R11, 0x7710, RZ ;  /* 0x000077100b0b8816 */ /* 0x000fe400000000ff */
[----:B------:R-:W-:-:S02]  /*01c0*/  @!P0 PRMT R8, R3, 0x7710, RZ ;  /* 0x0000771003088816 */ /* 0x000fc400000000ff */
[----:B------:R-:W-:-:S03]  /*01d0*/  LEA R3, R2, UR4, 0x1 ;  /* 0x0000000402037c11 */ /* 0x000fc6000f8e08ff */
[----:B------:R-:W-:Y:S02]  /*01e0*/  @!P0 IMAD.IADD R4, R8, 0x1, R11 ;  /* 0x0000000108048824 */ /* 0x000fe400078e020b */
[----:B------:R0:W-:Y:S04]  /*01f0*/  STS.U16 [R3], RZ ;  /* 0x000000ff03007388 */ /* 0x0001e80000000400 */
[----:B------:R0:W-:Y:S01]  /*0200*/  @!P0 STS.U16 [R3], R4 ;  /* 0x0000000403008388 */ /* 0x0001e20000000400 */
[----:B------:R-:W-:Y:S05]  /*0210*/  @!P0 BRA `(.L_x_2646) ;  /* 0x0000000000208947 */ /* 0x000fea0003800000 */
[----:B------:R-:W-:-:S04]  /*0220*/  ISETP.GE.U32.AND P0, PT, R9, UR10, PT ;  /* 0x0000000a09007c0c */ /* 0x000fc8000bf06070 */
[----:B------:R-:W-:-:S13]  /*0230*/  ISETP.GE.U32.AND.EX P0, PT, RZ, UR11, PT, P0 ;  /* 0x0000000bff007c0c */ /* 0x000fda000bf06100 */
[----:B------:R-:W-:Y:S05]  /*0240*/  @P0 BRA `(.L_x_2646) ;  /* 0x0000000000140947 */ /* 0x000fea0003800000 */
[----:B------:R-:W0:Y:S02]  /*0250*/  LDCU.64 UR6, c[0x0][0x388] ;  /* 0x00007100ff0677ac */ /* 0x000e240008000a00 */
[----:B0-----:R-:W-:-:S04]  /*0260*/  LEA R4, P0, R9, UR6, 0x1 ;  /* 0x0000000609047c11 */ /* 0x001fc8000f8008ff */
[----:B------:R-:W-:-:S05]  /*0270*/  LEA.HI.X R5, R9, UR7, RZ, 0x1, P0 ;  /* 0x0000000709057c11 */ /* 0x000fca00080f0cff */
[----:B------:R-:W2:Y:S04]  /*0280*/  LDG.E.U16 R4, desc[UR8][R4.64] ;  /* 0x0000000804047981 */ /* 0x000ea8000c1e1500 */
[----:B--2---:R1:W-:Y:S02]  /*0290*/  STS.U16 [R3], R4 ;  /* 0x0000000403007388 */ /* 0x0043e40000000400 */
.L_x_2646:
[----:B------:R-:W-:Y:S05]  /*02a0*/  BSYNC.RECONVERGENT B0 ;  /* 0x0000000000007941 */ /* 0x000fea0003800200 */
.L_x_2645:
[----:B------:R-:W-:Y:S01]  /*02b0*/  BAR.SYNC.DEFER_BLOCKING 0x0 ;  /* 0x0000000000007b1d */ /* 0x000fe20000010000 */
[----:B------:R-:W-:-:S09]  /*02c0*/  UISETP.GE.U32.AND UP0, UPT, UR5, 0x42, UPT ;  /* 0x000000420500788c */ /* 0x000fd2000bf06070 */
[----:B------:R-:W-:Y:S05]  /*02d0*/  BRA.U !UP0, `(.L_x_2647) ;  /* 0x0000000108487547 */ /* 0x000fea000b800000 */
.L_x_2648:
        /* <DEDUP_REMOVED lines=13> */
[----:B------:R-:W-:-:S05]  /*03b0*/  @!P0 PRMT R5, R5, 0x7710, RZ ;  /* 0x0000771005058816 */ /* 0x000fca00000000ff */
[----:B------:R-:W-:-:S05]  /*03c0*/  @!P0 IMAD.IADD R4, R4, 0x1, R5 ;  /* 0x0000000104048824 */ /* 0x000fca00078e0205 */
[----:B------:R2:W-:Y:S01]  /*03d0*/  @!P0 STS.U16 [R3], R4 ;  /* 0x0000000403008388 */ /* 0x0005e20000000400 */
[----:B------:R-:W-:Y:S06]  /*03e0*/  BAR.SYNC.DEFER_BLOCKING 0x0 ;  /* 0x0000000000007b1d */ /* 0x000fec0000010000 */
[----:B------:R-:W-:Y:S05]  /*03f0*/  BRA.U UP0, `(.L_x_2648) ;  /* 0xfffffffd00b87547 */ /* 0x000fea000b83ffff */
.L_x_2647:
        /* <DEDUP_REMOVED lines=71> */
.L_x_2649:
        /* <DEDUP_REMOVED lines=9> */
.L_x_3308:


//--------------------- .text.contiguous_reduce33_i8 --------------------------
	.section	.text.contiguous_reduce33_i8,"ax",@progbits
	.align	128
        .global         contiguous_reduce33_i8
        .type           contiguous_reduce33_i8,@function
        .size           contiguous_reduce33_i8,(.L_x_3309 - contiguous_reduce33_i8)
        .other          contiguous_reduce33_i8,@"STO_CUDA_ENTRY STV_DEFAULT"
contiguous_reduce33_i8:
.text.contiguous_reduce33_i8:
        /* <DEDUP_REMOVED lines=32> */
[----:B------:R2:W3:Y:S01]  /*0200*/  @!P0 LDS.U8 R13, [R0+UR4] ;  /* 0x00000004000d8984 */ /* 0x0004e20008000000 */
[----:B------:R-:W-:Y:S05]  /*0210*/  @!P0 BRA `(.L_x_2650) ;  /* 0x0000000c00108947 */ /* 0x000fea0003800000 */
[----:B---3--:R3:W4:Y:S01]  /*0220*/  LDS.U8 R13, [R0+UR4] ;  /* 0x00000004000d7984 */ /* 0x0087220008000000 */
[----:B------:R-:W-:Y:S02]  /*0230*/  VIADD R6, R10, 0xfffffffe ;  /* 0xfffffffe0a067836 */ /* 0x000fe40000000000 */
[----:B-1----:R-:W-:-:S03]  /*0240*/  VIADD R7, R0, UR4 ;  /* 0x0000000400077c36 */ /* 0x002fc60008000000 */
[----:B------:R-:W-:Y:S01]  /*0250*/  ISETP.GE.U32.AND P0, PT, R6, 0x7, PT ;  /* 0x000000070600780c */ /* 0x000fe20003f06070 */
[----:B------:R-:W-:Y:S02]  /*0260*/  VIADD R6, R10, 0xffffffff ;  /* 0xffffffff0a067836 */ /* 0x000fe40000000000 */
[----:B------:R-:W-:-:S03]  /*0270*/  IMAD.MOV.U32 R10, RZ, RZ, 0x1 ;  /* 0x00000001ff0a7424 */ /* 0x000fc600078e00ff */
[----:B0-----:R-:W-:-:S07]  /*0280*/  LOP3.LUT R8, R6, 0x7, RZ, 0xc0, !PT ;  /* 0x0000000706087812 */ /* 0x001fce00078ec0ff */
[----:B------:R-:W-:Y:S05]  /*0290*/  @!P0 BRA `(.L_x_2651) ;  /* 0x0000000400848947 */ /* 0x000fea0003800000 */
[----:B------:R-:W0:Y:S01]  /*02a0*/  LDC R11, c[0x0][0x360] ;  /* 0x0000d800ff0b7b82 */ /* 0x000e220000000800 */
[----:B------:R-:W-:Y:S01]  /*02b0*/  LOP3.LUT R12, R6, 0xfffffff8, RZ, 0xc0, !PT ;  /* 0xfffffff8060c7812 */ /* 0x000fe200078ec0ff */
[----:B------:R-:W-:-:S04]  /*02c0*/  IMAD.MOV.U32 R9, RZ, RZ, RZ ;  /* 0x000000ffff097224 */ /* 0x000fc800078e00ff */
[----:B------:R-:W-:Y:S01]  /*02d0*/  IMAD.MOV R12, RZ, RZ, -R12 ;  /* 0x000000ffff0c7224 */ /* 0x000fe200078e0a0c */
[----:B0-----:R-:W-:-:S07]  /*02e0*/  IADD3 R10, PT, PT, R0, UR4, R11 ;  /* 0x00000004000a7c10 */ /* 0x001fce000fffe00b */
.L_x_2652:
[----:B------:R-:W0:Y:S01]  /*02f0*/  LDS.S8 R14, [R10] ;  /* 0x000000000a0e7984 */ /* 0x000e220000000200 */
[----:B----4-:R-:W-:Y:S01]  /*0300*/  PRMT R13, R13, 0x8880, RZ ;  /* 0x000088800d0d7816 */ /* 0x010fe200000000ff */
[----:B------:R-:W-:Y:S02]  /*0310*/  VIADD R15, R10, UR8 ;  /* 0x000000080a0f7c36 */ /* 0x000fe40008000000 */
[----:B------:R1:W4:Y:S01]  /*0320*/  LDS.S8 R16, [R10+UR8] ;  /* 0x000000080a107984 */ /* 0x0003220008000200 */
[----:B------:R-:W-:Y:S01]  /*0330*/  PRMT R13, R13, 0x7710, RZ ;  /* 0x000077100d0d7816 */ /* 0x000fe200000000ff */
[----:B------:R-:W-:Y:S02]  /*0340*/  VIADD R12, R12, 0x8 ;  /* 0x000000080c0c7836 */ /* 0x000fe40000000000 */
[----:B------:R-:W-:Y:S01]  /*0350*/  VIADD R9, R9, 0x8 ;  /* 0x0000000809097836 */ /* 0x000fe20000000000 */
[----:B------:R-:W-:Y:S02]  /*0360*/  PRMT R13, R13, 0x9910, RZ ;  /* 0x000099100d0d7816 */ /* 0x000fe400000000ff */
[----:B------:R-:W-:Y:S01]  /*0370*/  ISETP.NE.AND P0, PT, R12, RZ, PT ;  /* 0x000000ff0c00720c */ /* 0x000fe20003f05270 */
[----:B-1----:R-:W-:Y:S01]  /*0380*/  IMAD R10, R11, 0x8, R10 ;  /* 0x000000080b0a7824 */ /* 0x002fe200078e020a */
[----:B0-----:R-:W-:-:S04]  /*0390*/  PRMT R14, R14, 0x9910, RZ ;  /* 0x000099100e0e7816 */ /* 0x001fc800000000ff */
[----:B------:R-:W-:Y:S02]  /*03a0*/  IABS R17, R14 ;  /* 0x0000000e00117213 */ /* 0x000fe40000000000 */
[----:B------:R-:W-:Y:S02]  /*03b0*/  IABS R14, R13 ;  /* 0x0000000d000e7213 */ /* 0x000fe40000000000 */
[----:B------:R-:W-:Y:S01]  /*03c0*/  PRMT R17, R17, 0x7710, RZ ;  /* 0x0000771011117816 */ /* 0x000fe200000000ff */
[----:B------:R0:W1:Y:S01]  /*03d0*/  LDS.S8 R13, [R15+UR8] ;  /* 0x000000080f0d7984 */ /* 0x0000620008000200 */
[----:B------:R-:W-:-:S05]  /*03e0*/  PRMT R14, R14, 0x7710, RZ ;  /* 0x000077100e0e7816 */ /* 0x000fca00000000ff */
[----:B------:R-:W-:Y:S01]  /*03f0*/  IMAD.IADD R14, R14, 0x1, R17 ;  /* 0x000000010e0e7824 */ /* 0x000fe200078e0211 */
[----:B----4-:R-:W-:Y:S01]  /*0400*/  PRMT R17, R16, 0x9910, RZ ;  /* 0x0000991010117816 */ /* 0x010fe200000000ff */
[----:B------:R-:W-:-:S03]  /*0410*/  VIADD R16, R15, UR8 ;  /* 0x000000080f107c36 */ /* 0x000fc60008000000 */
[----:B------:R-:W-:Y:S02]  /*0420*/  PRMT R14, R14, 0x8880, RZ ;  /* 0x000088800e0e7816 */ /* 0x000fe400000000ff */
[----:B------:R-:W-:Y:S02]  /*0430*/  IABS R18, R17 ;  /* 0x0000001100127213 */ /* 0x000fe40000000000 */
[----:B------:R-:W-:Y:S02]  /*0440*/  PRMT R14, R14, 0x7710, RZ ;  /* 0x000077100e0e7816 */ /* 0x000fe400000000ff */
[----:B------:R-:W-:Y:S02]  /*0450*/  PRMT R18, R18, 0x7710, RZ ;  /* 0x0000771012127816 */ /* 0x000fe400000000ff */
[----:B------:R-:W-:-:S04]  /*0460*/  PRMT R14, R14, 0x9910, RZ ;  /* 0x000099100e0e7816 */ /* 0x000fc800000000ff */
[----:B------:R-:W-:Y:S02]  /*0470*/  IABS R17, R14 ;  /* 0x0000000e00117213 */ /* 0x000fe40000000000 */
[----:B------:R4:W5:Y:S02]  /*0480*/  LDS.S8 R14, [R16+UR8] ;  /* 0x00000008100e7984 */ /* 0x0009640008000200 */
[----:B0-----:R-:W-:Y:S01]  /*0490*/  PRMT R15, R17, 0x7710, RZ ;  /* 0x00007710110f7816 */ /* 0x001fe200000000ff */
[----:B------:R-:W-:-:S04]  /*04a0*/  VIADD R17, R16, UR8 ;  /* 0x0000000810117c36 */ /* 0x000fc80008000000 */
[----:B------:R-:W-:-:S05]  /*04b0*/  IMAD.IADD R15, R15, 0x1, R18 ;  /* 0x000000010f0f7824 */ /* 0x000fca00078e0212 */
[----:B------:R-:W-:Y:S02]  /*04c0*/  PRMT R15, R15, 0x8880, RZ ;  /* 0x000088800f0f7816 */ /* 0x000fe400000000ff */
[----:B-1----:R-:W-:Y:S02]  /*04d0*/  PRMT R13, R13, 0x9910, RZ ;  /* 0x000099100d0d7816 */ /* 0x002fe400000000ff */
[----:B------:R-:W-:Y:S02]  /*04e0*/  PRMT R15, R15, 0x7710, RZ ;  /* 0x000077100f0f7816 */ /* 0x000fe400000000ff */
[----:B------:R-:W-:Y:S02]  /*04f0*/  IABS R18, R13 ;  /* 0x0000000d00127213 */ /* 0x000fe40000000000 */
[----:B------:R-:W-:Y:S01]  /*0500*/  PRMT R15, R15, 0x9910, RZ ;  /* 0x000099100f0f7816 */ /* 0x000fe200000000ff */
[----:B------:R0:W1:Y:S01]  /*0510*/  LDS.S8 R13, [R17+UR8] ;  /* 0x00000008110d7984 */ /* 0x0000620008000200 */
[----:B----4-:R-:W-:-:S02]  /*0520*/  PRMT R16, R18, 0x7710, RZ ;  /* 0x0000771012107816 */ /* 0x010fc400000000ff */
[----:B------:R-:W-:-:S04]  /*0530*/  IABS R15, R15 ;  /* 0x0000000f000f7213 */ /* 0x000fc80000000000 */
[----:B------:R-:W-:-:S05]  /*0540*/  PRMT R15, R15, 0x7710, RZ ;  /* 0x000077100f0f7816 */ /* 0x000fca00000000ff */
[----:B------:R-:W-:Y:S02]  /*0550*/  IMAD.IADD R15, R15, 0x1, R16 ;  /* 0x000000010f0f7824 */ /* 0x000fe400078e0210 */
[----:B------:R-:W-:-:S03]  /*0560*/  VIADD R16, R17, UR8 ;  /* 0x0000000811107c36 */ /* 0x000fc60008000000 */
[----:B------:R-:W-:Y:S01]  /*0570*/  PRMT R15, R15, 0x8880, RZ ;  /* 0x000088800f0f7816 */ /* 0x000fe200000000ff */
[----:B0-----:R-:W-:Y:S01]  /*0580*/  VIADD R17, R16, UR8 ;  /* 0x0000000810117c36 */ /* 0x001fe20008000000 */
[----:B-----5:R-:W-:Y:S02]  /*0590*/  PRMT R14, R14, 0x9910, RZ ;  /* 0x000099100e0e7816 */ /* 0x020fe400000000ff */
[----:B------:R-:W-:Y:S02]  /*05a0*/  PRMT R15, R15, 0x7710, RZ ;  /* 0x000077100f0f7816 */ /* 0x000fe400000000ff */
[----:B------:R-:W-:Y:S02]  /*05b0*/  IABS R18, R14 ;  /* 0x0000000e00127213 */ /* 0x000fe40000000000 */
[----:B------:R-:W-:Y:S01]  /*05c0*/  PRMT R15, R15, 0x9910, RZ ;  /* 0x000099100f0f7816 */ /* 0x000fe200000000ff */
[----:B------:R0:W4:Y:S01]  /*05d0*/  LDS.S8 R14, [R16+UR8] ;  /* 0x00000008100e7984 */ /* 0x0001220008000200 */
[----:B------:R-:W-:-:S02]  /*05e0*/  PRMT R18, R18, 0x7710, RZ ;  /* 0x0000771012127816 */ /* 0x000fc400000000ff */
[----:B------:R-:W-:-:S04]  /*05f0*/  IABS R15, R15 ;  /* 0x0000000f000f7213 */ /* 0x000fc80000000000 */
[----:B------:R-:W-:-:S05]  /*0600*/  PRMT R15, R15, 0x7710, RZ ;  /* 0x000077100f0f7816 */ /* 0x000fca00000000ff */
[----:B------:R-:W-:Y:S01]  /*0610*/  IMAD.IADD R15, R15, 0x1, R18 ;  /* 0x000000010f0f7824 */ /* 0x000fe200078e0212 */
[----:B-1----:R-:W-:-:S04]  /*0620*/  PRMT R13, R13, 0x9910, RZ ;  /* 0x000099100d0d7816 */ /* 0x002fc800000000ff */
[----:B------:R-:W-:Y:S02]  /*0630*/  PRMT R15, R15, 0x8880, RZ ;  /* 0x000088800f0f7816 */ /* 0x000fe400000000ff */
[----:B------:R-:W-:Y:S02]  /*0640*/  IABS R18, R13 ;  /* 0x0000000d00127213 */ /* 0x000fe40000000000 */
[----:B------:R-:W-:Y:S01]  /*0650*/  PRMT R15, R15, 0x7710, RZ ;  /* 0x000077100f0f7816 */ /* 0x000fe200000000ff */
[----:B------:R-:W1:Y:S01]  /*0660*/  LDS.S8 R13, [R17+UR8] ;  /* 0x00000008110d7984 */ /* 0x000e620008000200 */
[----:B0-----:R-:W-:Y:S02]  /*0670*/  PRMT R16, R18, 0x7710, RZ ;  /* 0x0000771012107816 */ /* 0x001fe400000000ff */
[----:B------:R-:W-:-:S04]  /*0680*/  PRMT R15, R15, 0x9910, RZ ;  /* 0x000099100f0f7816 */ /* 0x000fc800000000ff */
[----:B------:R-:W-:-:S04]  /*0690*/  IABS R15, R15 ;  /* 0x0000000f000f7213 */ /* 0x000fc80000000000 */
[----:B------:R-:W-:-:S05]  /*06a0*/  PRMT R15, R15, 0x7710, RZ ;  /* 0x000077100f0f7816 */ /* 0x000fca00000000ff */
[----:B------:R-:W-:Y:S01]  /*06b0*/  IMAD.IADD R15, R15, 0x1, R16 ;  /* 0x000000010f0f7824 */ /* 0x000fe200078e0210 */
[----:B----4-:R-:W-:Y:S01]  /*06c0*/  PRMT R16, R14, 0x9910, RZ ;  /* 0x000099100e107816 */ /* 0x010fe200000000ff */
[----:B------:R-:W-:-:S03]  /*06d0*/  VIADD R14, R17, UR8 ;  /* 0x00000008110e7c36 */ /* 0x000fc60008000000 */
[----:B------:R-:W-:Y:S02]  /*06e0*/  PRMT R15, R15, 0x8880, RZ ;  /* 0x000088800f0f7816 */ /* 0x000fe400000000ff */
[----:B------:R-:W-:Y:S02]  /*06f0*/  IABS R16, R16 ;  /* 0x0000001000107213 */ /* 0x000fe40000000000 */
[----:B------:R-:W-:Y:S01]  /*0700*/  PRMT R15, R15, 0x7710, RZ ;  /* 0x000077100f0f7816 */ /* 0x000fe200000000ff */
[----:B------:R-:W0:Y:S01]  /*0710*/  LDS.S8 R14, [R14+UR8] ;  /* 0x000000080e0e7984 */ /* 0x000e220008000200 */
[----:B------:R-:W-:Y:S02]  /*0720*/  PRMT R16, R16, 0x7710, RZ ;  /* 0x0000771010107816 */ /* 0x000fe400000000ff */
[----:B------:R-:W-:-:S04]  /*0730*/  PRMT R15, R15, 0x9910, RZ ;  /* 0x000099100f0f7816 */ /* 0x000fc800000000ff */
[----:B------:R-:W-:-:S04]  /*0740*/  IABS R15, R15 ;  /* 0x0000000f000f7213 */ /* 0x000fc80000000000 */
[----:B------:R-:W-:Y:S02]  /*0750*/  PRMT R15, R15, 0x7710, RZ ;  /* 0x000077100f0f7816 */ /* 0x000fe400000000ff */
[----:B-1----:R-:W-:-:S03]  /*0760*/  PRMT R13, R13, 0x9910, RZ ;  /* 0x000099100d0d7816 */ /* 0x002fc600000000ff */
[----:B------:R-:W-:Y:S01]  /*0770*/  IMAD.IADD R15, R15, 0x1, R16 ;  /* 0x000000010f0f7824 */ /* 0x000fe200078e0210 */
[----:B------:R-:W-:-:S04]  /*0780*/  IABS R16, R13 ;  /* 0x0000000d00107213 */ /* 0x000fc80000000000 */
[----:B------:R-:W-:Y:S02]  /*0790*/  PRMT R15, R15, 0x8880, RZ ;  /* 0x000088800f0f7816 */ /* 0x000fe400000000ff */
[----:B------:R-:W-:Y:S02]  /*07a0*/  PRMT R16, R16, 0x7710, RZ ;  /* 0x0000771010107816 */ /* 0x000fe400000000ff */
[----:B------:R-:W-:-:S04]  /*07b0*/  PRMT R15, R15, 0x7710, RZ ;  /* 0x000077100f0f7816 */ /* 0x000fc800000000ff */
[----:B------:R-:W-:-:S04]  /*07c0*/  PRMT R15, R15, 0x9910, RZ ;  /* 0x000099100f0f7816 */ /* 0x000fc800000000ff */
[----:B------:R-:W-:-:S04]  /*07d0*/  IABS R13, R15 ;  /* 0x0000000f000d7213 */ /* 0x000fc80000000000 */
[----:B------:R-:W-:Y:S02]  /*07e0*/  PRMT R13, R13, 0x7710, RZ ;  /* 0x000077100d0d7816 */ /* 0x000fe400000000ff */
[----:B0-----:R-:W-:-:S03]  /*07f0*/  PRMT R14, R14, 0x9910, RZ ;  /* 0x000099100e0e7816 */ /* 0x001fc600000000ff */
[----:B------:R-:W-:Y:S01]  /*0800*/  IMAD.IADD R13, R13, 0x1, R16 ;  /* 0x000000010d0d7824 */ /* 0x000fe200078e0210 */
[----:B------:R-:W-:-:S04]  /*0810*/  IABS R14, R14 ;  /* 0x0000000e000e7213 */ /* 0x000fc80000000000 */
[----:B------:R-:W-:Y:S02]  /*0820*/  PRMT R13, R13, 0x8880, RZ ;  /* 0x000088800d0d7816 */ /* 0x000fe400000000ff */
[----:B------:R-:W-:Y:S02]  /*0830*/  PRMT R14, R14, 0x7710, RZ ;  /* 0x000077100e0e7816 */ /* 0x000fe400000000ff */
[----:B------:R-:W-:-:S04]  /*0840*/  PRMT R13, R13, 0x7710, RZ ;  /* 0x000077100d0d7816 */ /* 0x000fc800000000ff */
[----:B------:R-:W-:-:S04]  /*0850*/  PRMT R13, R13, 0x9910, RZ ;  /* 0x000099100d0d7816 */ /* 0x000fc800000000ff */
[----:B------:R-:W-:-:S04]  /*0860*/  IABS R13, R13 ;  /* 0x0000000d000d7213 */ /* 0x000fc80000000000 */
[----:B------:R-:W-:-:S05]  /*0870*/  PRMT R13, R13, 0x7710, RZ ;  /* 0x000077100d0d7816 */ /* 0x000fca00000000ff */
[----:B------:R-:W-:Y:S01]  /*0880*/  IMAD.IADD R13, R13, 0x1, R14 ;  /* 0x000000010d0d7824 */ /* 0x000fe200078e020e */
[----:B------:R-:W-:Y:S06]  /*0890*/  @P0 BRA `(.L_x_2652) ;  /* 0xfffffff800940947 */ /* 0x000fec000383ffff */
[----:B------:R-:W-:-:S07]  /*08a0*/  VIADD R10, R9, 0x1 ;  /* 0x00000001090a7836 */ /* 0x000fce0000000000 */
.L_x_2651:
[----:B------:R-:W-:-:S13]  /*08b0*/  ISETP.NE.AND P0, PT, R8, RZ, PT ;  /* 0x000000ff0800720c */ /* 0x000fda0003f05270 */
[----:B------:R-:W-:Y:S05]  /*08c0*/  @!P0 BRA `(.L_x_2653) ;  /* 0x0000000400608947 */ /* 0x000fea0003800000 */
[----:B------:R-:W-:Y:S02]  /*08d0*/  ISETP.GE.U32.AND P0, PT, R8, 0x4, PT ;  /* 0x000000040800780c */ /* 0x000fe40003f06070 */
[----:B------:R-:W-:-:S04]  /*08e0*/  LOP3.LUT R15, R6, 0x3, RZ, 0xc0, !PT ;  /* 0x00000003060f7812 */ /* 0x000fc800078ec0ff */
[----:B------:R-:W-:-:S07]  /*08f0*/  ISETP.NE.AND P1, PT, R15, RZ, PT ;  /* 0x000000ff0f00720c */ /* 0x000fce0003f25270 */
[----:B------:R-:W-:Y:S06]  /*0900*/  @!P0 BRA `(.L_x_2654) ;  /* 0x0000000000b08947 */ /* 0x000fec0003800000 */
[C---:B------:R-:W-:Y:S01]  /*0910*/  IMAD R9, R10.reuse, UR8, R7 ;  /* 0x000000080a097c24 */ /* 0x040fe2000f8e0207 */
[----:B----4-:R-:W-:Y:S01]  /*0920*/  PRMT R8, R13, 0x8880, RZ ;  /* 0x000088800d087816 */ /* 0x010fe200000000ff */
[----:B------:R-:W-:-:S03]  /*0930*/  VIADD R10, R10, 0x4 ;  /* 0x000000040a0a7836 */ /* 0x000fc60000000000 */
[----:B------:R-:W0:Y:S01]  /*0940*/  LDS.S8 R11, [R9] ;  /* 0x00000000090b7984 */ /* 0x000e220000000200 */
[----:B------:R-:W-:-:S03]  /*0950*/  PRMT R8, R8, 0x7710, RZ ;  /* 0x0000771008087816 */ /* 0x000fc600000000ff */
[----:B------:R1:W4:Y:S01]  /*0960*/  LDS.S8 R12, [R9+UR8] ;  /* 0x00000008090c7984 */ /* 0x0003220008000200 */
[----:B------:R-:W-:-:S04]  /*0970*/  PRMT R8, R8, 0x9910, RZ ;  /* 0x0000991008087816 */ /* 0x000fc800000000ff */
[----:B------:R-:W-:-:S04]  /*0980*/  IABS R13, R8 ;  /* 0x00000008000d7213 */ /* 0x000fc80000000000 */
[----:B------:R-:W-:Y:S02]  /*0990*/  PRMT R13, R13, 0x7710, RZ ;  /* 0x000077100d0d7816 */ /* 0x000fe400000000ff */
[----:B0-----:R-:W-:Y:S01]  /*09a0*/  PRMT R14, R11, 0x9910, RZ ;  /* 0x000099100b0e7816 */ /* 0x001fe200000000ff */
[----:B------:R-:W-:-:S03]  /*09b0*/  VIADD R11, R9, UR8 ;  /* 0x00000008090b7c36 */ /* 0x000fc60008000000 */
[----:B------:R-:W-:Y:S02]  /*09c0*/  IABS R14, R14 ;  /* 0x0000000e000e7213 */ /* 0x000fe40000000000 */
[----:B------:R-:W0:Y:S02]  /*09d0*/  LDS.S8 R8, [R11+UR8] ;  /* 0x000000080b087984 */ /* 0x000e240008000200 */
[----:B------:R-:W-:-:S05]  /*09e0*/  PRMT R14, R14, 0x7710, RZ ;  /* 0x000077100e0e7816 */ /* 0x000fca00000000ff */
[----:B-1----:R-:W-:Y:S01]  /*09f0*/  IMAD.IADD R9, R13, 0x1, R14 ;  /* 0x000000010d097824 */ /* 0x002fe200078e020e */
[----:B----4-:R-:W-:Y:S01]  /*0a00*/  PRMT R13, R12, 0x9910, RZ ;  /* 0x000099100c0d7816 */ /* 0x010fe200000000ff */
[----:B------:R-:W-:-:S03]  /*0a10*/  VIADD R12, R11, UR8 ;  /* 0x000000080b0c7c36 */ /* 0x000fc60008000000 */
[----:B------:R-:W-:Y:S02]  /*0a20*/  PRMT R9, R9, 0x8880, RZ ;  /* 0x0000888009097816 */ /* 0x000fe400000000ff */
[----:B------:R-:W-:Y:S01]  /*0a30*/  IABS R13, R13 ;  /* 0x0000000d000d7213 */ /* 0x000fe20000000000 */
[----:B------:R-:W1:Y:S01]  /*0a40*/  LDS.S8 R12, [R12+UR8] ;  /* 0x000000080c0c7984 */ /* 0x000e620008000200 */
[----:B------:R-:W-:Y:S02]  /*0a50*/  PRMT R9, R9, 0x7710, RZ ;  /* 0x0000771009097816 */ /* 0x000fe400000000ff */
[----:B------:R-:W-:Y:S02]  /*0a60*/  PRMT R14, R13, 0x7710, RZ ;  /* 0x000077100d0e7816 */ /* 0x000fe400000000ff */
[----:B------:R-:W-:-:S04]  /*0a70*/  PRMT R9, R9, 0x9910, RZ ;  /* 0x0000991009097816 */ /* 0x000fc800000000ff */
[----:B------:R-:W-:-:S04]  /*0a80*/  IABS R9, R9 ;  /* 0x0000000900097213 */ /* 0x000fc80000000000 */
[----:B------:R-:W-:-:S05]  /*0a90*/  PRMT R9, R9, 0x7710, RZ ;  /* 0x0000771009097816 */ /* 0x000fca00000000ff */
[----:B------:R-:W-:-:S05]  /*0aa0*/  IMAD.IADD R9, R9, 0x1, R14 ;  /* 0x0000000109097824 */ /* 0x000fca00078e020e */
[----:B------:R-:W-:Y:S02]  /*0ab0*/  PRMT R9, R9, 0x8880, RZ ;  /* 0x0000888009097816 */ /* 0x000fe400000000ff */
[----:B0-----:R-:W-:Y:S02]  /*0ac0*/  PRMT R8, R8, 0x9910, RZ ;  /* 0x0000991008087816 */ /* 0x001fe400000000ff */
[----:B------:R-:W-:Y:S02]  /*0ad0*/  PRMT R9, R9, 0x7710, RZ ;  /* 0x0000771009097816 */ /* 0x000fe400000000ff */
[----:B------:R-:W-:Y:S02]  /*0ae0*/  IABS R11, R8 ;  /* 0x00000008000b7213 */ /* 0x000fe40000000000 */
[----:B------:R-:W-:-:S04]  /*0af0*/  PRMT R9, R9, 0x9910, RZ ;  /* 0x0000991009097816 */ /* 0x000fc800000000ff */
[----:B------:R-:W-:Y:S02]  /*0b00*/  IABS R8, R9 ;  /* 0x0000000900087213 */ /* 0x000fe40000000000 */
[----:B------:R-:W-:Y:S02]  /*0b10*/  PRMT R9, R11, 0x7710, RZ ;  /* 0x000077100b097816 */ /* 0x000fe400000000ff */
[----:B------:R-:W-:Y:S02]  /*0b20*/  PRMT R8, R8, 0x7710, RZ ;  /* 0x0000771008087816 */ /* 0x000fe400000000ff */
[----:B-1----:R-:W-:-:S03]  /*0b30*/  PRMT R12, R12, 0x9910, RZ ;  /* 0x000099100c0c7816 */ /* 0x002fc600000000ff */
[----:B------:R-:W-:Y:S01]  /*0b40*/  IMAD.IADD R8, R8, 0x1, R9 ;  /* 0x0000000108087824 */ /* 0x000fe200078e0209 */
[----:B------:R-:W-:-:S04]  /*0b50*/  IABS R12, R12 ;  /* 0x0000000c000c7213 */ /* 0x000fc80000000000 */
[----:B------:R-:W-:-:S04]  /*0b60*/  PRMT R8, R8, 0x8880, RZ ;  /* 0x0000888008087816 */ /* 0x000fc800000000ff */
[----:B------:R-:W-:-:S04]  /*0b70*/  PRMT R8, R8, 0x7710, RZ ;  /* 0x0000771008087816 */ /* 0x000fc800000000ff */
[----:B------:R-:W-:-:S04]  /*0b80*/  PRMT R8, R8, 0x9910, RZ ;  /* 0x0000991008087816 */ /* 0x000fc800000000ff */
[----:B------:R-:W-:Y:S02]  /*0b90*/  IABS R13, R8 ;  /* 0x00000008000d7213 */ /* 0x000fe40000000000 */
[----:B------:R-:W-:Y:S02]  /*0ba0*/  PRMT R8, R12, 0x7710, RZ ;  /* 0x000077100c087816 */ /* 0x000fe400000000ff */
[----:B------:R-:W-:-:S05]  /*0bb0*/  PRMT R13, R13, 0x7710, RZ ;  /* 0x000077100d0d7816 */ /* 0x000fca00000000ff */
[----:B------:R-:W-:-:S07]  /*0bc0*/  IMAD.IADD R13, R13, 0x1, R8 ;  /* 0x000000010d0d7824 */ /* 0x000fce00078e0208 */
.L_x_2654:
[----:B------:R-:W-:Y:S05]  /*0bd0*/  @!P1 BRA `(.L_x_2653) ;  /* 0x00000000009c9947 */ /* 0x000fea0003800000 */
[----:B------:R-:W-:Y:S02]  /*0be0*/  ISETP.NE.AND P0, PT, R15, 0x1, PT ;  /* 0x000000010f00780c */ /* 0x000fe40003f05270 */
[----:B------:R-:W-:-:S04]  /*0bf0*/  LOP3.LUT R6, R6, 0x1, RZ, 0xc0, !PT ;  /* 0x0000000106067812 */ /* 0x000fc800078ec0ff */
[----:B------:R-:W-:-:S07]  /*0c00*/  ISETP.NE.U32.AND P1, PT, R6, 0x1, PT ;  /* 0x000000010600780c */ /* 0x000fce0003f25070 */
[----:B------:R-:W-:Y:S06]  /*0c10*/  @!P0 BRA `(.L_x_2655) ;  /* 0x00000000005c8947 */ /* 0x000fec0003800000 */
[C---:B------:R-:W-:Y:S01]  /*0c20*/  IMAD R8, R10.reuse, UR8, R7 ;  /* 0x000000080a087c24 */ /* 0x040fe2000f8e0207 */
[----:B----4-:R-:W-:Y:S01]  /*0c30*/  PRMT R6, R13, 0x8880, RZ ;  /* 0x000088800d067816 */ /* 0x010fe200000000ff */
[----:B------:R-:W-:-:S03]  /*0c40*/  VIADD R10, R10, 0x2 ;  /* 0x000000020a0a7836 */ /* 0x000fc60000000000 */
[----:B------:R-:W0:Y:S01]  /*0c50*/  LDS.S8 R9, [R8] ;  /* 0x0000000008097984 */ /* 0x000e220000000200 */
[----:B------:R-:W-:-:S03]  /*0c60*/  PRMT R6, R6, 0x7710, RZ ;  /* 0x0000771006067816 */ /* 0x000fc600000000ff */
[----:B------:R-:W1:Y:S01]  /*0c70*/  LDS.S8 R11, [R8+UR8] ;  /* 0x00000008080b7984 */ /* 0x000e620008000200 */
[----:B------:R-:W-:-:S04]  /*0c80*/  PRMT R6, R6, 0x9910, RZ ;  /* 0x0000991006067816 */ /* 0x000fc800000000ff */
[----:B------:R-:W-:-:S04]  /*0c90*/  IABS R6, R6 ;  /* 0x0000000600067213 */ /* 0x000fc80000000000 */
[----:B------:R-:W-:Y:S02]  /*0ca0*/  PRMT R6, R6, 0x7710, RZ ;  /* 0x0000771006067816 */ /* 0x000fe400000000ff */
[----:B0-----:R-:W-:-:S04]  /*0cb0*/  PRMT R9, R9, 0x9910, RZ ;  /* 0x0000991009097816 */ /* 0x001fc800000000ff */
[----:B------:R-:W-:Y:S02]  /*0cc0*/  IABS R9, R9 ;  /* 0x0000000900097213 */ /* 0x000fe40000000000 */
[----:B-1----:R-:W-:Y:S02]  /*0cd0*/  PRMT R11, R11, 0x9910, RZ ;  /* 0x000099100b0b7816 */ /* 0x002fe400000000ff */
[----:B------:R-:W-:-:S05]  /*0ce0*/  PRMT R9, R9, 0x7710, RZ ;  /* 0x0000771009097816 */ /* 0x000fca00000000ff */
        /* <DEDUP_REMOVED lines=8> */
[----:B------:R-:W-:-:S05]  /*0d70*/  IMAD.IADD R6, R6, 0x1, R9 ;  /* 0x0000000106067824 */ /* 0x000fca00078e0209 */
[----:B------:R-:W-:-:S07]  /*0d80*/  PRMT R13, R6, 0x7610, R13 ;  /* 0x00007610060d7816 */ /* 0x000fce000000000d */
.L_x_2655:
[----:B------:R-:W-:Y:S01]  /*0d90*/  @!P1 IMAD R7, R10, UR8, R7 ;  /* 0x000000080a079c24 */ /* 0x000fe2000f8e0207 */
[----:B----4-:R-:W-:-:S04]  /*0da0*/  @!P1 PRMT R6, R13, 0x8880, RZ ;  /* 0x000088800d069816 */ /* 0x010fc800000000ff */
[----:B------:R-:W-:Y:S01]  /*0db0*/  @!P1 PRMT R6, R6, 0x7710, RZ ;  /* 0x0000771006069816 */ /* 0x000fe200000000ff */
[----:B------:R-:W0:Y:S03]  /*0dc0*/  @!P1 LDS.S8 R7, [R7] ;  /* 0x0000000007079984 */ /* 0x000e260000000200 */
[----:B------:R-:W-:-:S04]  /*0dd0*/  @!P1 PRMT R6, R6, 0x9910, RZ ;  /* 0x0000991006069816 */ /* 0x000fc800000000ff */
[----:B------:R-:W-:-:S04]  /*0de0*/  @!P1 IABS R6, R6 ;  /* 0x0000000600069213 */ /* 0x000fc80000000000 */
[----:B------:R-:W-:Y:S02]  /*0df0*/  @!P1 PRMT R9, R6, 0x7710, RZ ;  /* 0x0000771006099816 */ /* 0x000fe400000000ff */
[----:B0-----:R-:W-:-:S04]  /*0e00*/  @!P1 PRMT R8, R7, 0x9910, RZ ;  /* 0x0000991007089816 */ /* 0x001fc800000000ff */
[----:B------:R-:W-:-:S04]  /*0e10*/  @!P1 IABS R8, R8 ;  /* 0x0000000800089213 */ /* 0x000fc80000000000 */
[----:B------:R-:W-:-:S05]  /*0e20*/  @!P1 PRMT R6, R8, 0x7710, RZ ;  /* 0x0000771008069816 */ /* 0x000fca00000000ff */
[----:B------:R-:W-:-:S05]  /*0e30*/  @!P1 IMAD.IADD R6, R9, 0x1, R6 ;  /* 0x0000000109069824 */ /* 0x000fca00078e0206 */
[----:B------:R-:W-:-:S07]  /*0e40*/  @!P1 PRMT R13, R6, 0x7610, R13 ;  /* 0x00007610060d9816 */ /* 0x000fce000000000d */
.L_x_2653:
[----:B----4-:R4:W-:Y:S02]  /*0e50*/  STS.U8 [R0+UR4], R13 ;  /* 0x0000000d00007988 */ /* 0x0109e40008000004 */
.L_x_2650:
[----:B------:R-:W5:Y:S01]  /*0e60*/  LDCU.64 UR10, c[0x0][0x380] ;  /* 0x00007000ff0a77ac */ /* 0x000f620008000a00 */
[----:B------:R-:W-:Y:S02]  /*0e70*/  IMAD.MOV.U32 R5, RZ, RZ, RZ ;  /* 0x000000ffff057224 */ /* 0x000fe400078e00ff */
[----:B------:R-:W-:-:S04]  /*0e80*/  IMAD.WIDE.U32 R4, R2, UR9, R4 ;  /* 0x0000000902047c25 */ /* 0x000fc8000f8e0004 */
[----:B------:R-:W-:Y:S01]  /*0e90*/  IMAD R3, R3, UR9, R5 ;  /* 0x0000000903037c24 */ /* 0x000fe2000f8e0205 */
[----:B-----5:R-:W-:-:S04]  /*0ea0*/  IADD3 R4, P0, PT, R4, UR10, RZ ;  /* 0x0000000a04047c10 */ /* 0x020fc8000ff1e0ff */
[----:B------:R-:W-:-:S05]  /*0eb0*/  IADD3.X R5, PT, PT, R3, UR11, RZ, P0, !PT ;  /* 0x0000000b03057c10 */ /* 0x000fca00087fe4ff */
[----:B---3--:R-:W-:Y:S01]  /*0ec0*/  STG.E.U8 desc[UR6][R4.64], R13 ;  /* 0x0000000d04007986 */ /* 0x008fe2000c101106 */
[----:B------:R-:W-:Y:S05]  /*0ed0*/  EXIT ;  /* 0x000000000000794d */ /* 0x000fea0003800000 */
.L_x_2656:
        /* <DEDUP_REMOVED lines=10> */
.L_x_3309:


//--------------------- .text.contiguous_reduce3_i8 --------------------------
	.section	.text.contiguous_reduce3_i8,"ax",@progbits
	.align	128
        .global         contiguous_reduce3_i8
        .type           contiguous_reduce3_i8,@function
        .size           contiguous_reduce3_i8,(.L_x_3238 - contiguous_reduce3_i8)
        .other          contiguous_reduce3_i8,@"STO_CUDA_ENTRY STV_DEFAULT"
contiguous_reduce3_i8:
.text.contiguous_reduce3_i8:
        /* <DEDUP_REMOVED lines=42> */
.L_x_2675:
        /* <DEDUP_REMOVED lines=27> */
.L_x_2659:
[----:B------:R-:W-:Y:S01]  /*0450*/  IMAD.MOV.U32 R30, RZ, RZ, R32 ;  /* 0x000000ffff1e7224 */ /* 0x000fe200078e0020 */
[----:B------:R-:W-:Y:S01]  /*0460*/  MOV R3, R37 ;  /* 0x0000002500037202 */ /* 0x000fe20000000f00 */
[----:B------:R-:W-:Y:S01]  /*0470*/  IMAD.MOV.U32 R0, RZ, RZ, R36 ;  /* 0x000000ffff007224 */ /* 0x000fe200078e0024 */
[----:B------:R-:W-:-:S07]  /*0480*/  MOV R8, 0x4a0 ;  /* 0x000004a000087802 */ /* 0x000fce0000000f00 */
[----:B01-3--:R-:W-:Y:S05]  /*0490*/  CALL.REL.NOINC `($__internal_60_$__cuda_sm20_div_s64) ;  /* 0x0000003800807944 */ /* 0x00bfea0003c00000 */
        /* <DEDUP_REMOVED lines=9> */
.L_x_2660:
        /* <DEDUP_REMOVED lines=33> */
.L_x_2661:
[----:B------:R-:W-:Y:S01]  /*0740*/  IMAD.MOV.U32 R0, RZ, RZ, R36 ;  /* 0x000000ffff007224 */ /* 0x000fe200078e0024 */
[----:B------:R-:W-:Y:S02]  /*0750*/  MOV R3, R37 ;  /* 0x0000002500037202 */ /* 0x000fe40000000f00 */
[----:B------:R-:W-:-:S07]  /*0760*/  MOV R8, 0x780 ;  /* 0x0000078000087802 */ /* 0x000fce0000000f00 */
[----:B---3--:R-:W-:Y:S05]  /*0770*/  CALL.REL.NOINC `($__internal_60_$__cuda_sm20_div_s64) ;  /* 0x0000003400c87944 */ /* 0x008fea0003c00000 */
        /* <DEDUP_REMOVED lines=10> */
.L_x_2662:
        /* <DEDUP_REMOVED lines=34> */
.L_x_2663:
[----:B------:R-:W-:Y:S01]  /*0a40*/  IMAD.MOV.U32 R30, RZ, RZ, R28 ;  /* 0x000000ffff1e7224 */ /* 0x000fe200078e001c */
[----:B------:R-:W-:Y:S01]  /*0a50*/  MOV R3, R37 ;  /* 0x0000002500037202 */ /* 0x000fe20000000f00 */
[----:B------:R-:W-:Y:S01]  /*0a60*/  IMAD.MOV.U32 R0, RZ, RZ, R36 ;  /* 0x000000ffff007224 */ /* 0x000fe200078e0024 */
        /* <DEDUP_REMOVED lines=12> */
.L_x_2664:
        /* <DEDUP_REMOVED lines=33> */
.L_x_2665:
[----:B------:R-:W-:Y:S01]  /*0d40*/  MOV R0, R36 ;  /* 0x0000002400007202 */ /* 0x000fe20000000f00 */
[----:B------:R-:W-:Y:S01]  /*0d50*/  IMAD.MOV.U32 R3, RZ, RZ, R37 ;  /* 0x000000ffff037224 */ /* 0x000fe200078e0025 */
[----:B------:R-:W-:-:S07]  /*0d60*/  MOV R8, 0xd80 ;  /* 0x00000d8000087802 */ /* 0x000fce0000000f00 */
[----:B---3--:R-:W-:Y:S05]  /*0d70*/  CALL.REL.NOINC `($__internal_60_$__cuda_sm20_div_s64) ;  /* 0x0000003000487944 */ /* 0x008fea0003c00000 */
        /* <DEDUP_REMOVED lines=9> */
.L_x_2666:
        /* <DEDUP_REMOVED lines=34> */
.L_x_2667:
[----:B------:R-:W-:Y:S01]  /*1030*/  IMAD.MOV.U32 R30, RZ, RZ, R28 ;  /* 0x000000ffff1e7224 */ /* 0x000fe200078e001c */
[----:B------:R-:W-:Y:S01]  /*1040*/  MOV R3, R37 ;  /* 0x0000002500037202 */ /* 0x000fe20000000f00 */
[----:B------:R-:W-:Y:S01]  /*1050*/  IMAD.MOV.U32 R0, RZ, RZ, R36 ;  /* 0x000000ffff007224 */ /* 0x000fe200078e0024 */
[----:B------:R-:W-:-:S07]  /*1060*/  MOV R8, 0x1080 ;  /* 0x0000108000087802 */ /* 0x000fce0000000f00 */
[----:B---3--:R-:W-:Y:S05]  /*1070*/  CALL.REL.NOINC `($__internal_60_$__cuda_sm20_div_s64) ;  /* 0x0000002c00887944 */ /* 0x008fea0003c00000 */
        /* <DEDUP_REMOVED lines=9> */
.L_x_2668:
        /* <DEDUP_REMOVED lines=34> */
.L_x_2669:
[----:B------:R-:W-:Y:S01]  /*1330*/  MOV R0, R36 ;  /* 0x0000002400007202 */ /* 0x000fe20000000f00 */
[----:B------:R-:W-:Y:S01]  /*1340*/  IMAD.MOV.U32 R3, RZ, RZ, R37 ;  /* 0x000000ffff037224 */ /* 0x000fe200078e0025 */
[----:B------:R-:W-:-:S07]  /*1350*/  MOV R8, 0x1370 ;  /* 0x0000137000087802 */ /* 0x000fce0000000f00 */
[----:B---3--:R-:W-:Y:S05]  /*1360*/  CALL.REL.NOINC `($__internal_60_$__cuda_sm20_div_s64) ;  /* 0x0000002800cc7944 */ /* 0x008fea0003c00000 */
        /* <DEDUP_REMOVED lines=10> */
.L_x_2670:
        /* <DEDUP_REMOVED lines=34> */
.L_x_2671:
[----:B------:R-:W-:Y:S01]  /*1630*/  IMAD.MOV.U32 R30, RZ, RZ, R28 ;  /* 0x000000ffff1e7224 */ /* 0x000fe200078e001c */
        /* <DEDUP_REMOVED lines=14> */
.L_x_2672:
        /* <DEDUP_REMOVED lines=34> */
.L_x_2673:
[----:B------:R-:W-:Y:S01]  /*1940*/  IMAD.MOV.U32 R0, RZ, RZ, R36 ;  /* 0x000000ffff007224 */ /* 0x000fe200078e0024 */
[----:B------:R-:W-:Y:S02]  /*1950*/  MOV R3, R37 ;  /* 0x0000002500037202 */ /* 0x000fe40000000f00 */
        /* <DEDUP_REMOVED lines=11> */
.L_x_2674:
        /* <DEDUP_REMOVED lines=13> */
.L_x_2658:
        /* <DEDUP_REMOVED lines=33> */
.L_x_2677:
[----:B------:R-:W-:Y:S01]  /*1cf0*/  IMAD.MOV.U32 R30, RZ, RZ, R32 ;  /* 0x000000ffff1e7224 */ /* 0x000fe200078e0020 */
[----:B------:R-:W-:Y:S01]  /*1d00*/  MOV R0, R16 ;  /* 0x0000001000007202 */ /* 0x000fe20000000f00 */
[----:B------:R-:W-:Y:S01]  /*1d10*/  IMAD.MOV.U32 R3, RZ, RZ, R17 ;  /* 0x000000ffff037224 */ /* 0x000fe200078e0011 */
[----:B------:R-:W-:-:S07]  /*1d20*/  MOV R8, 0x1d40 ;  /* 0x00001d4000087802 */ /* 0x000fce0000000f00 */
[----:B------:R-:W-:Y:S05]  /*1d30*/  CALL.REL.NOINC `($__internal_60_$__cuda_sm20_div_s64) ;  /* 0x0000002000587944 */ /* 0x000fea0003c00000 */
        /* <DEDUP_REMOVED lines=9> */
.L_x_2678:
        /* <DEDUP_REMOVED lines=35> */
.L_x_2679:
        /* <DEDUP_REMOVED lines=13> */
.L_x_2680:
        /* <DEDUP_REMOVED lines=36> */
.L_x_2681:
[----:B------:R-:W-:Y:S01]  /*2310*/  IMAD.MOV.U32 R30, RZ, RZ, R20 ;  /* 0x000000ffff1e7224 */ /* 0x000fe200078e0014 */
[----:B------:R-:W-:Y:S01]  /*2320*/  MOV R3, R19 ;  /* 0x0000001300037202 */ /* 0x000fe20000000f00 */
[----:B------:R-:W-:Y:S01]  /*2330*/  IMAD.MOV.U32 R0, RZ, RZ, R18 ;  /* 0x000000ffff007224 */ /* 0x000fe200078e0012 */
[----:B------:R-:W-:-:S07]  /*2340*/  MOV R8, 0x2360 ;  /* 0x0000236000087802 */ /* 0x000fce0000000f00 */
[----:B------:R-:W-:Y:S05]  /*2350*/  CALL.REL.NOINC `($__internal_60_$__cuda_sm20_div_s64) ;  /* 0x0000001800d07944 */ /* 0x000fea0003c00000 */
        /* <DEDUP_REMOVED lines=10> */
.L_x_2682:
        /* <DEDUP_REMOVED lines=37> */
.L_x_2683:
[----:B------:R-:W-:Y:S01]  /*2650*/  MOV R0, R18 ;  /* 0x0000001200007202 */ /* 0x000fe20000000f00 */
[----:B------:R-:W-:Y:S01]  /*2660*/  IMAD.MOV.U32 R3, RZ, RZ, R19 ;  /* 0x000000ffff037224 */ /* 0x000fe200078e0013 */
[----:B------:R-:W-:-:S07]  /*2670*/  MOV R8, 0x2690 ;  /* 0x0000269000087802 */ /* 0x000fce0000000f00 */
[----:B------:R-:W-:Y:S05]  /*2680*/  CALL.REL.NOINC `($__internal_60_$__cuda_sm20_div_s64) ;  /* 0x0000001800047944 */ /* 0x000fea0003c00000 */
        /* <DEDUP_REMOVED lines=8> */
.L_x_2684:
        /* <DEDUP_REMOVED lines=10> */
.L_x_2676:
        /* <DEDUP_REMOVED lines=31> */
.L_x_2686:
[----:B------:R-:W-:Y:S01]  /*29a0*/  IMAD.MOV.U32 R30, RZ, RZ, R32 ;  /* 0x000000ffff1e7224 */ /* 0x000fe200078e0020 */
[----:B------:R-:W-:Y:S01]  /*29b0*/  MOV R0, R16 ;  /* 0x0000001000007202 */ /* 0x000fe20000000f00 */
[----:B------:R-:W-:Y:S01]  /*29c0*/  IMAD.MOV.U32 R3, RZ, RZ, R17 ;  /* 0x000000ffff037224 */ /* 0x000fe200078e0011 */
[----:B------:R-:W-:-:S07]  /*29d0*/  MOV R8, 0x29f0 ;  /* 0x000029f000087802 */ /* 0x000fce0000000f00 */
[----:B------:R-:W-:Y:S05]  /*29e0*/  CALL.REL.NOINC `($__internal_60_$__cuda_sm20_div_s64) ;  /* 0x00000014002c7944 */ /* 0x000fea0003c00000 */
        /* <DEDUP_REMOVED lines=9> */
.L_x_2687:
        /* <DEDUP_REMOVED lines=36> */
.L_x_2688:
[----:B------:R-:W-:Y:S01]  /*2cc0*/  IMAD.MOV.U32 R0, RZ, RZ, R18 ;  /* 0x000000ffff007224 */ /* 0x000fe200078e0012 */
[----:B------:R-:W-:Y:S02]  /*2cd0*/  MOV R3, R19 ;  /* 0x0000001300037202 */ /* 0x000fe40000000f00 */
[----:B------:R-:W-:-:S07]  /*2ce0*/  MOV R8, 0x2d00 ;  /* 0x00002d0000087802 */ /* 0x000fce0000000f00 */
[----:B------:R-:W-:Y:S05]  /*2cf0*/  CALL.REL.NOINC `($__internal_60_$__cuda_sm20_div_s64) ;  /* 0x0000001000687944 */ /* 0x000fea0003c00000 */
        /* <DEDUP_REMOVED lines=8> */
.L_x_2689:
        /* <DEDUP_REMOVED lines=10> */
.L_x_2685:
        /* <DEDUP_REMOVED lines=29> */
.L_x_2690:
[----:B------:R-:W-:-:S07]  /*2ff0*/  MOV R0, 0x3010 ;  /* 0x0000301000007802 */ /* 0x000fce0000000f00 */
[----:B------:R-:W-:Y:S05]  /*3000*/  CALL.REL.NOINC `($__internal_61_$__cuda_sm20_rem_s64) ;  /* 0x0000001000f07944 */ /* 0x000fea0003c00000 */
[----:B------:R-:W-:Y:S01]  /*3010*/  IMAD.MOV.U32 R8, RZ, RZ, R3 ;  /* 0x000000ffff087224 */ /* 0x000fe200078e0003 */
[----:B------:R-:W-:-:S07]  /*3020*/  MOV R9, R10 ;  /* 0x0000000a00097202 */ /* 0x000fce0000000f00 */
.L_x_2691:
[----:B------:R-:W0:Y:S02]  /*3030*/  LDC.64 R10, c[0x0][0x398] ;  /* 0x0000e600ff0a7b82 */ /* 0x000e240000000a00 */
[----:B0-----:R-:W-:-:S06]  /*3040*/  IMAD.WIDE.U32 R2, R2, 0x8, R10 ;  /* 0x0000000802027825 */ /* 0x001fcc00078e000a */
[----:B------:R-:W2:Y:S02]  /*3050*/  LDG.E.64 R2, desc[UR10][R2.64] ;  /* 0x0000000a02027981 */ /* 0x000ea4000c1e1b00 */
[-C--:B--2---:R-:W-:Y:S02]  /*3060*/  IMAD R11, R3, R8.reuse, RZ ;  /* 0x00000008030b7224 */ /* 0x084fe400078e02ff */
[----:B------:R-:W-:-:S04]  /*3070*/  IMAD.WIDE.U32 R28, R2, R8, R28 ;  /* 0x00000008021c7225 */ /* 0x000fc800078e001c */
[----:B------:R-:W-:-:S04]  /*3080*/  IMAD R11, R2, R9, R11 ;  /* 0x00000009020b7224 */ /* 0x000fc800078e020b */
[----:B------:R-:W-:-:S07]  /*3090*/  IMAD.IADD R29, R29, 0x1, R11 ;  /* 0x000000011d1d7824 */ /* 0x000fce00078e020b */
.L_x_2657:
        /* <DEDUP_REMOVED lines=20> */
[----:B------:R-:W-:Y:S02]  /*31e0*/  IMAD.MOV.U32 R3, RZ, RZ, 0x1 ;  /* 0x00000001ff037424 */ /* 0x000fe400078e00ff */
[----:B------:R-:W-:Y:S02]  /*31f0*/  ISETP.GE.U32.AND P0, PT, R0, 0x7, PT ;  /* 0x000000070000780c */ /* 0x000fe40003f06070 */
[----:B------:R-:W-:Y:S01]  /*3200*/  LOP3.LUT R0, R5, 0x7, RZ, 0xc0, !PT ;  /* 0x0000000705007812 */ /* 0x000fe200078ec0ff */
[----:B-1----:R-:W-:-:S06]  /*3210*/  ULEA UR4, UR5, UR4, 0x18 ;  /* 0x0000000405047291 */ /* 0x002fcc000f8ec0ff */
[----:B------:R-:W-:-:S03]  /*3220*/  IADD3 R2, PT, PT, R6, UR4, RZ ;  /* 0x0000000406027c10 */ /* 0x000fc6000fffe0ff */
[----:B------:R1:W2:Y:S01]  /*3230*/  LDS.U8 R9, [R6+UR4] ;  /* 0x0000000406097984 */ /* 0x0002a20008000000 */
[----:B------:R-:W-:Y:S05]  /*3240*/  @!P0 BRA `(.L_x_2693) ;  /* 0x0000000400848947 */ /* 0x000fea0003800000 */
[----:B------:R-:W0:Y:S01]  /*3250*/  LDC R7, c[0x0][0x360] ;  /* 0x0000d800ff077b82 */ /* 0x000e220000000800 */
[----:B------:R-:W-:Y:S01]  /*3260*/  LOP3.LUT R8, R5, 0xfffffff8, RZ, 0xc0, !PT ;  /* 0xfffffff805087812 */ /* 0x000fe200078ec0ff */
[----:B------:R-:W-:-:S03]  /*3270*/  IMAD.MOV.U32 R3, RZ, RZ, RZ ;  /* 0x000000ffff037224 */ /* 0x000fc600078e00ff */
[----:B------:R-:W-:Y:S02]  /*3280*/  IADD3 R8, PT, PT, -R8, RZ, RZ ;  /* 0x000000ff08087210 */ /* 0x000fe40007ffe1ff */
[----:B0-----:R-:W-:-:S07]  /*3290*/  IADD3 R4, PT, PT, R6, UR4, R7 ;  /* 0x0000000406047c10 */ /* 0x001fce000fffe007 */
.L_x_2694:
[----:B------:R-:W0:Y:S01]  /*32a0*/  LDS.S8 R10, [R4] ;  /* 0x00000000040a7984 */ /* 0x000e220000000200 */
[----:B--2---:R-:W-:Y:S02]  /*32b0*/  PRMT R9, R9, 0x8880, RZ ;  /* 0x0000888009097816 */ /* 0x004fe400000000ff */
[----:B------:R-:W-:Y:S01]  /*32c0*/  IADD3 R8, PT, PT, R8, 0x8, RZ ;  /* 0x0000000808087810 */ /* 0x000fe20007ffe0ff */
[----:B------:R2:W3:Y:S01]  /*32d0*/  LDS.S8 R11, [R4+UR8] ;  /* 0x00000008040b7984 */ /* 0x0004e20008000200 */
[----:B------:R-:W-:Y:S02]  /*32e0*/  PRMT R9, R9, 0x7710, RZ ;  /* 0x0000771009097816 */ /* 0x000fe400000000ff */
[----:B------:R-:W-:Y:S02]  /*32f0*/  ISETP.NE.AND P0, PT, R8, RZ, PT ;  /* 0x000000ff0800720c */ /* 0x000fe40003f05270 */
[----:B------:R-:W-:Y:S02]  /*3300*/  PRMT R9, R9, 0x9910, RZ ;  /* 0x0000991009097816 */ /* 0x000fe400000000ff */
[----:B------:R-:W-:-:S02]  /*3310*/  IADD3 R3, PT, PT, R3, 0x8, RZ ;  /* 0x0000000803037810 */ /* 0x000fc40007ffe0ff */
[----:B------:R-:W-:-:S04]  /*3320*/  IABS R9, R9 ;  /* 0x0000000900097213 */ /* 0x000fc80000000000 */
[----:B------:R-:W-:Y:S02]  /*3330*/  PRMT R9, R9, 0x7710, RZ ;  /* 0x0000771009097816 */ /* 0x000fe400000000ff */
[----:B0-----:R-:W-:Y:S01]  /*3340*/  PRMT R12, R10, 0x9910, RZ ;  /* 0x000099100a0c7816 */ /* 0x001fe200000000ff */
[----:B------:R-:W-:Y:S02]  /*3350*/  VIADD R10, R4, UR8 ;  /* 0x00000008040a7c36 */ /* 0x000fe40008000000 */
[----:B--2---:R-:W-:Y:S01]  /*3360*/  IMAD R4, R7, 0x8, R4 ;  /* 0x0000000807047824 */ /* 0x004fe200078e0204 */
[----:B------:R-:W-:Y:S02]  /*3370*/  IABS R16, R12 ;  /* 0x0000000c00107213 */ /* 0x000fe40000000000 */
[----:B------:R0:W2:Y:S01]  /*3380*/  LDS.S8 R12, [R10+UR8] ;  /* 0x000000080a0c7984 */ /* 0x0000a20008000200 */
[----:B---3--:R-:W-:Y:S01]  /*3390*/  PRMT R13, R11, 0x9910, RZ ;  /* 0x000099100b0d7816 */ /* 0x008fe200000000ff */
[----:B------:R-:W-:Y:S01]  /*33a0*/  VIADD R11, R10, UR8 ;  /* 0x000000080a0b7c36 */ /* 0x000fe20008000000 */
[----:B------:R-:W-:-:S04]  /*33b0*/  PRMT R16, R16, 0x7710, RZ ;  /* 0x0000771010107816 */ /* 0x000fc800000000ff */
[----:B------:R-:W-:Y:S02]  /*33c0*/  IADD3 R9, PT, PT, R9, R16, RZ ;  /* 0x0000001009097210 */ /* 0x000fe40007ffe0ff */
[----:B------:R-:W-:Y:S02]  /*33d0*/  IABS R16, R13 ;  /* 0x0000000d00107213 */ /* 0x000fe40000000000 */
[----:B------:R-:W-:Y:S01]  /*33e0*/  PRMT R9, R9, 0x8880, RZ ;  /* 0x0000888009097816 */ /* 0x000fe200000000ff */
[----:B------:R3:W4:Y:S01]  /*33f0*/  LDS.S8 R13, [R11+UR8] ;  /* 0x000000080b0d7984 */ /* 0x0007220008000200 */
[----:B0-----:R-:W-:Y:S02]  /*3400*/  PRMT R10, R16, 0x7710, RZ ;  /* 0x00007710100a7816 */ /* 0x001fe400000000ff */
[----:B------:R-:W-:-:S04]  /*3410*/  PRMT R9, R9, 0x7710, RZ ;  /* 0x0000771009097816 */ /* 0x000fc800000000ff */
[----:B------:R-:W-:-:S04]  /*3420*/  PRMT R9, R9, 0x9910, RZ ;  /* 0x0000991009097816 */ /* 0x000fc800000000ff */
[----:B------:R-:W-:-:S04]  /*3430*/  IABS R9, R9 ;  /* 0x0000000900097213 */ /* 0x000fc80000000000 */
[----:B------:R-:W-:-:S04]  /*3440*/  PRMT R9, R9, 0x7710, RZ ;  /* 0x0000771009097816 */ /* 0x000fc800000000ff */
[----:B------:R-:W-:Y:S01]  /*3450*/  IADD3 R9, PT, PT, R9, R10, RZ ;  /* 0x0000000a09097210 */ /* 0x000fe20007ffe0ff */
[----:B------:R-:W-:-:S03]  /*3460*/  VIADD R10, R11, UR8 ;  /* 0x000000080b0a7c36 */ /* 0x000fc60008000000 */
[----:B------:R-:W-:Y:S01]  /*3470*/  PRMT R9, R9, 0x8880, RZ ;  /* 0x0000888009097816 */ /* 0x000fe200000000ff */
[----:B---3--:R-:W-:-:S03]  /*3480*/  VIADD R11, R10, UR8 ;  /* 0x000000080a0b7c36 */ /* 0x008fc60008000000 */
[----:B------:R-:W-:Y:S02]  /*3490*/  PRMT R9, R9, 0x7710, RZ ;  /* 0x0000771009097816 */ /* 0x000fe400000000ff */
[----:B--2---:R-:W-:Y:S02]  /*34a0*/  PRMT R12, R12, 0x9910, RZ ;  /* 0x000099100c0c7816 */ /* 0x004fe400000000ff */
[----:B------:R-:W-:Y:S02]  /*34b0*/  PRMT R9, R9, 0x9910, RZ ;  /* 0x0000991009097816 */ /* 0x000fe400000000ff */
[----:B------:R-:W-:Y:S02]  /*34c0*/  IABS R16, R12 ;  /* 0x0000000c00107213 */ /* 0x000fe40000000000 */
[----:B------:R-:W-:Y:S01]  /*34d0*/  IABS R9, R9 ;  /* 0x0000000900097213 */ /* 0x000fe20000000000 */
[----:B------:R0:W2:Y:S01]  /*34e0*/  LDS.S8 R12, [R10+UR8] ;  /* 0x000000080a0c7984 */ /* 0x0000a20008000200 */
[----:B------:R-:W-:-:S02]  /*34f0*/  PRMT R16, R16, 0x7710, RZ ;  /* 0x0000771010107816 */ /* 0x000fc400000000ff */
[----:B------:R-:W-:Y:S02]  /*3500*/  PRMT R9, R9, 0x7710, RZ ;  /* 0x0000771009097816 */ /* 0x000fe400000000ff */
[----:B----4-:R-:W-:Y:S02]  /*3510*/  PRMT R13, R13, 0x9910, RZ ;  /* 0x000099100d0d7816 */ /* 0x010fe400000000ff */
[----:B------:R-:W-:Y:S02]  /*3520*/  IADD3 R9, PT, PT, R9, R16, RZ ;  /* 0x0000001009097210 */ /* 0x000fe40007ffe0ff */
[----:B------:R-:W-:Y:S02]  /*3530*/  IABS R16, R13 ;  /* 0x0000000d00107213 */ /* 0x000fe40000000000 */
[----:B------:R-:W-:Y:S01]  /*3540*/  PRMT R9, R9, 0x8880, RZ ;  /* 0x0000888009097816 */ /* 0x000fe200000000ff */
[----:B------:R3:W4:Y:S01]  /*3550*/  LDS.S8 R13, [R11+UR8] ;  /* 0x000000080b0d7984 */ /* 0x0007220008000200 */
[----:B0-----:R-:W-:-:S02]  /*3560*/  PRMT R10, R16, 0x7710, RZ ;  /* 0x00007710100a7816 */ /* 0x001fc400000000ff */
        /* <DEDUP_REMOVED lines=9> */
[----:B--2---:R-:W-:Y:S01]  /*3600*/  PRMT R12, R12, 0x9910, RZ ;  /* 0x000099100c0c7816 */ /* 0x004fe200000000ff */
[----:B------:R-:W0:Y:S01]  /*3610*/  LDS.S8 R11, [R11+UR8] ;  /* 0x000000080b0b7984 */ /* 0x000e220008000200 */
[----:B------:R-:W-:Y:S02]  /*3620*/  PRMT R9, R9, 0x9910, RZ ;  /* 0x0000991009097816 */ /* 0x000fe400000000ff */
[----:B------:R-:W-:Y:S02]  /*3630*/  IABS R16, R12 ;  /* 0x0000000c00107213 */ /* 0x000fe40000000000 */
[----:B------:R-:W-:Y:S01]  /*3640*/  IABS R9, R9 ;  /* 0x0000000900097213 */ /* 0x000fe20000000000 */
[----:B------:R2:W3:Y:S01]  /*3650*/  LDS.S8 R12, [R10+UR8] ;  /* 0x000000080a0c7984 */ /* 0x0004e20008000200 */
[----:B------:R-:W-:-:S02]  /*3660*/  PRMT R16, R16, 0x7710, RZ ;  /* 0x0000771010107816 */ /* 0x000fc400000000ff */
[----:B------:R-:W-:Y:S02]  /*3670*/  PRMT R9, R9, 0x7710, RZ ;  /* 0x0000771009097816 */ /* 0x000fe400000000ff */
[----:B----4-:R-:W-:Y:S02]  /*3680*/  PRMT R13, R13, 0x9910, RZ ;  /* 0x000099100d0d7816 */ /* 0x010fe400000000ff */
[----:B------:R-:W-:Y:S02]  /*3690*/  IADD3 R9, PT, PT, R9, R16, RZ ;  /* 0x0000001009097210 */ /* 0x000fe40007ffe0ff */
[----:B------:R-:W-:Y:S02]  /*36a0*/  IABS R13, R13 ;  /* 0x0000000d000d7213 */ /* 0x000fe40000000000 */
[----:B------:R-:W-:Y:S02]  /*36b0*/  PRMT R9, R9, 0x8880, RZ ;  /* 0x0000888009097816 */ /* 0x000fe400000000ff */
[----:B--2---:R-:W-:-:S02]  /*36c0*/  PRMT R10, R13, 0x7710, RZ ;  /* 0x000077100d0a7816 */ /* 0x004fc400000000ff */
[----:B------:R-:W-:-:S04]  /*36d0*/  PRMT R9, R9, 0x7710, RZ ;  /* 0x0000771009097816 */ /* 0x000fc800000000ff */
[----:B------:R-:W-:-:S04]  /*36e0*/  PRMT R9, R9, 0x9910, RZ ;  /* 0x0000991009097816 */ /* 0x000fc800000000ff */
[----:B------:R-:W-:-:S04]  /*36f0*/  IABS R9, R9 ;  /* 0x0000000900097213 */ /* 0x000fc80000000000 */
[----:B------:R-:W-:-:S04]  /*3700*/  PRMT R9, R9, 0x7710, RZ ;  /* 0x0000771009097816 */ /* 0x000fc800000000ff */
[----:B------:R-:W-:Y:S02]  /*3710*/  IADD3 R9, PT, PT, R9, R10, RZ ;  /* 0x0000000a09097210 */ /* 0x000fe40007ffe0ff */
[----:B0-----:R-:W-:Y:S02]  /*3720*/  PRMT R11, R11, 0x9910, RZ ;  /* 0x000099100b0b7816 */ /* 0x001fe400000000ff */
[----:B------:R-:W-:-:S04]  /*3730*/  PRMT R9, R9, 0x8880, RZ ;  /* 0x0000888009097816 */ /* 0x000fc800000000ff */
[----:B------:R-:W-:Y:S02]  /*3740*/  PRMT R9, R9, 0x7710, RZ ;  /* 0x0000771009097816 */ /* 0x000fe400000000ff */
[----:B---3--:R-:W-:Y:S02]  /*3750*/  PRMT R12, R12, 0x9910, RZ ;  /* 0x000099100c0c7816 */ /* 0x008fe400000000ff */
[----:B------:R-:W-:Y:S02]  /*3760*/  PRMT R9, R9, 0x9910, RZ ;  /* 0x0000991009097816 */ /* 0x000fe400000000ff */
[----:B------:R-:W-:Y:S02]  /*3770*/  IABS R10, R12 ;  /* 0x0000000c000a7213 */ /* 0x000fe40000000000 */
[----:B------:R-:W-:Y:S02]  /*3780*/  IABS R9, R9 ;  /* 0x0000000900097213 */ /* 0x000fe40000000000 */
[----:B------:R-:W-:-:S02]  /*3790*/  PRMT R10, R10, 0x7710, RZ ;  /* 0x000077100a0a7816 */ /* 0x000fc400000000ff */
        /* <DEDUP_REMOVED lines=11> */
[----:B------:R-:W-:-:S07]  /*3850*/  IADD3 R3, PT, PT, R3, 0x1, RZ ;  /* 0x0000000103037810 */ /* 0x000fce0007ffe0ff */
.L_x_2693:
[----:B------:R-:W-:-:S13]  /*3860*/  ISETP.NE.AND P0, PT, R0, RZ, PT ;  /* 0x000000ff0000720c */ /* 0x000fda0003f05270 */
[----:B------:R-:W-:Y:S05]  /*3870*/  @!P0 BRA `(.L_x_2695) ;  /* 0x0000000400608947 */ /* 0x000fea0003800000 */
[----:B------:R-:W-:Y:S02]  /*3880*/  ISETP.GE.U32.AND P0, PT, R0, 0x4, PT ;  /* 0x000000040000780c */ /* 0x000fe40003f06070 */
[----:B------:R-:W-:-:S04]  /*3890*/  LOP3.LUT R10, R5, 0x3, RZ, 0xc0, !PT ;  /* 0x00000003050a7812 */ /* 0x000fc800078ec0ff */
[----:B------:R-:W-:-:S07]  /*38a0*/  ISETP.NE.AND P1, PT, R10, RZ, PT ;  /* 0x000000ff0a00720c */ /* 0x000fce0003f25270 */
[----:B------:R-:W-:Y:S06]  /*38b0*/  @!P0 BRA `(.L_x_2696) ;  /* 0x0000000000b08947 */ /* 0x000fec0003800000 */
[----:B0-----:R-:W-:Y:S01]  /*38c0*/  IMAD R4, R3, UR8, R2 ;  /* 0x0000000803047c24 */ /* 0x001fe2000f8e0202 */
[----:B--2---:R-:W-:Y:S01]  /*38d0*/  PRMT R0, R9, 0x8880, RZ ;  /* 0x0000888009007816 */ /* 0x004fe200000000ff */
[----:B------:R-:W-:-:S03]  /*38e0*/  VIADD R3, R3, 0x4 ;  /* 0x0000000403037836 */ /* 0x000fc60000000000 */
[----:B------:R-:W0:Y:S01]  /*38f0*/  LDS.S8 R7, [R4] ;  /* 0x0000000004077984 */ /* 0x000e220000000200 */
[----:B------:R-:W-:-:S03]  /*3900*/  PRMT R0, R0, 0x7710, RZ ;  /* 0x0000771000007816 */ /* 0x000fc600000000ff */
[----:B------:R2:W3:Y:S01]  /*3910*/  LDS.S8 R8, [R4+UR8] ;  /* 0x0000000804087984 */ /* 0x0004e20008000200 */
[----:B------:R-:W-:-:S04]  /*3920*/  PRMT R0, R0, 0x9910, RZ ;  /* 0x0000991000007816 */ /* 0x000fc800000000ff */
[----:B------:R-:W-:-:S04]  /*3930*/  IABS R0, R0 ;  /* 0x0000000000007213 */ /* 0x000fc80000000000 */
[----:B------:R-:W-:Y:S02]  /*3940*/  PRMT R0, R0, 0x7710, RZ ;  /* 0x0000771000007816 */ /* 0x000fe400000000ff */
[----:B0-----:R-:W-:Y:S01]  /*3950*/  PRMT R9, R7, 0x9910, RZ ;  /* 0x0000991007097816 */ /* 0x001fe200000000ff */
[----:B------:R-:W-:-:S03]  /*3960*/  VIADD R7, R4, UR8 ;  /* 0x0000000804077c36 */ /* 0x000fc60008000000 */
[----:B------:R-:W-:Y:S01]  /*3970*/  IABS R11, R9 ;  /* 0x00000009000b7213 */ /* 0x000fe20000000000 */
[----:B--2---:R-:W-:Y:S01]  /*3980*/  VIADD R4, R7, UR8 ;  /* 0x0000000807047c36 */ /* 0x004fe20008000000 */
[----:B------:R0:W2:Y:S01]  /*3990*/  LDS.S8 R9, [R7+UR8] ;  /* 0x0000000807097984 */ /* 0x0000a20008000200 */
[----:B---3--:R-:W-:Y:S02]  /*39a0*/  PRMT R8, R8, 0x9910, RZ ;  /* 0x0000991008087816 */ /* 0x008fe400000000ff */
[----:B------:R-:W-:Y:S02]  /*39b0*/  PRMT R11, R11, 0x7710, RZ ;  /* 0x000077100b0b7816 */ /* 0x000fe400000000ff */
[----:B------:R-:W-:Y:S01]  /*39c0*/  IABS R8, R8 ;  /* 0x0000000800087213 */ /* 0x000fe20000000000 */
[----:B------:R-:W3:Y:S01]  /*39d0*/  LDS.S8 R4, [R4+UR8] ;  /* 0x0000000804047984 */ /* 0x000ee20008000200 */
[----:B------:R-:W-:Y:S02]  /*39e0*/  IADD3 R0, PT, PT, R0, R11, RZ ;  /* 0x0000000b00007210 */ /* 0x000fe40007ffe0ff */
[----:B0-----:R-:W-:-:S02]  /*39f0*/  PRMT R7, R8, 0x7710, RZ ;  /* 0x0000771008077816 */ /* 0x001fc400000000ff */
[----:B------:R-:W-:-:S04]  /*3a00*/  PRMT R0, R0, 0x8880, RZ ;  /* 0x0000888000007816 */ /* 0x000fc800000000ff */
[----:B------:R-:W-:-:S04]  /*3a10*/  PRMT R0, R0, 0x7710, RZ ;  /* 0x0000771000007816 */ /* 0x000fc800000000ff */
[----:B------:R-:W-:-:S04]  /*3a20*/  PRMT R0, R0, 0x9910, RZ ;  /* 0x0000991000007816 */ /* 0x000fc800000000ff */
[----:B------:R-:W-:-:S04]  /*3a30*/  IABS R0, R0 ;  /* 0x0000000000007213 */ /* 0x000fc80000000000 */
[----:B------:R-:W-:-:S04]  /*3a40*/  PRMT R0, R0, 0x7710, RZ ;  /* 0x0000771000007816 */ /* 0x000fc800000000ff */
[----:B------:R-:W-:-:S04]  /*3a50*/  IADD3 R0, PT, PT, R0, R7, RZ ;  /* 0x0000000700007210 */ /* 0x000fc80007ffe0ff */
[----:B------:R-:W-:-:S04]  /*3a60*/  PRMT R0, R0, 0x8880, RZ ;  /* 0x0000888000007816 */ /* 0x000fc800000000ff */
[----:B------:R-:W-:Y:S02]  /*3a70*/  PRMT R0, R0, 0x7710, RZ ;  /* 0x0000771000007816 */ /* 0x000fe400000000ff */
[----:B--2---:R-:W-:Y:S02]  /*3a80*/  PRMT R9, R9, 0x9910, RZ ;  /* 0x0000991009097816 */ /* 0x004fe400000000ff */
[----:B------:R-:W-:Y:S02]  /*3a90*/  PRMT R0, R0, 0x9910, RZ ;  /* 0x0000991000007816 */ /* 0x000fe400000000ff */
[----:B------:R-:W-:Y:S02]  /*3aa0*/  IABS R7, R9 ;  /* 0x0000000900077213 */ /* 0x000fe40000000000 */
[----:B------:R-:W-:Y:S02]  /*3ab0*/  IABS R0, R0 ;  /* 0x0000000000007213 */ /* 0x000fe40000000000 */
[----:B------:R-:W-:-:S02]  /*3ac0*/  PRMT R7, R7, 0x7710, RZ ;  /* 0x0000771007077816 */ /* 0x000fc400000000ff */
[----:B------:R-:W-:Y:S02]  /*3ad0*/  PRMT R0, R0, 0x7710, RZ ;  /* 0x0000771000007816 */ /* 0x000fe400000000ff */
[----:B---3--:R-:W-:-:S03]  /*3ae0*/  PRMT R4, R4, 0x9910, RZ ;  /* 0x0000991004047816 */ /* 0x008fc600000000ff */
[----:B------:R-:W-:Y:S01]  /*3af0*/  IMAD.IADD R0, R0, 0x1, R7 ;  /* 0x0000000100007824 */ /* 0x000fe200078e0207 */
[----:B------:R-:W-:-:S04]  /*3b00*/  IABS R4, R4 ;  /* 0x0000000400047213 */ /* 0x000fc80000000000 */
[----:B------:R-:W-:-:S04]  /*3b10*/  PRMT R0, R0, 0x8880, RZ ;  /* 0x0000888000007816 */ /* 0x000fc800000000ff */
[----:B------:R-:W-:-:S04]  /*3b20*/  PRMT R0, R0, 0x7710, RZ ;  /* 0x0000771000007816 */ /* 0x000fc800000000ff */
[----:B------:R-:W-:-:S04]  /*3b30*/  PRMT R0, R0, 0x9910, RZ ;  /* 0x0000991000007816 */ /* 0x000fc800000000ff */
[----:B------:R-:W-:Y:S02]  /*3b40*/  IABS R9, R0 ;  /* 0x0000000000097213 */ /* 0x000fe40000000000 */
[----:B------:R-:W-:Y:S02]  /*3b50*/  PRMT R0, R4, 0x7710, RZ ;  /* 0x0000771004007816 */ /* 0x000fe400000000ff */
[----:B------:R-:W-:-:S04]  /*3b60*/  PRMT R9, R9, 0x7710, RZ ;  /* 0x0000771009097816 */ /* 0x000fc800000000ff */
[----:B------:R-:W-:-:S07]  /*3b70*/  IADD3 R9, PT, PT, R9, R0, RZ ;  /* 0x0000000009097210 */ /* 0x000fce0007ffe0ff */
.L_x_2696:
[----:B------:R-:W-:Y:S05]  /*3b80*/  @!P1 BRA `(.L_x_2695) ;  /* 0x00000000009c9947 */ /* 0x000fea0003800000 */
[----:B------:R-:W-:Y:S02]  /*3b90*/  ISETP.NE.AND P0, PT, R10, 0x1, PT ;  /* 0x000000010a00780c */ /* 0x000fe40003f05270 */
[----:B------:R-:W-:-:S04]  /*3ba0*/  LOP3.LUT R5, R5, 0x1, RZ, 0xc0, !PT ;  /* 0x0000000105057812 */ /* 0x000fc800078ec0ff */
[----:B------:R-:W-:-:S07]  /*3bb0*/  ISETP.NE.U32.AND P1, PT, R5, 0x1, PT ;  /* 0x000000010500780c */ /* 0x000fce0003f25070 */
[----:B------:R-:W-:Y:S06]  /*3bc0*/  @!P0 BRA `(.L_x_2697) ;  /* 0x00000000005c8947 */ /* 0x000fec0003800000 */
[----:B0-----:R-:W-:Y:S01]  /*3bd0*/  IMAD R4, R3, UR8, R2 ;  /* 0x0000000803047c24 */ /* 0x001fe2000f8e0202 */
[----:B--2---:R-:W-:Y:S02]  /*3be0*/  PRMT R0, R9, 0x8880, RZ ;  /* 0x0000888009007816 */ /* 0x004fe400000000ff */
[----:B------:R-:W-:Y:S02]  /*3bf0*/  IADD3 R3, PT, PT, R3, 0x2, RZ ;  /* 0x0000000203037810 */ /* 0x000fe40007ffe0ff */
[----:B------:R-:W0:Y:S01]  /*3c00*/  LDS.S8 R5, [R4] ;  /* 0x0000000004057984 */ /* 0x000e220000000200 */
[----:B------:R-:W-:-:S03]  /*3c10*/  PRMT R0, R0, 0x7710, RZ ;  /* 0x0000771000007816 */ /* 0x000fc600000000ff */
[----:B------:R-:W2:Y:S01]  /*3c20*/  LDS.S8 R7, [R4+UR8] ;  /* 0x0000000804077984 */ /* 0x000ea20008000200 */
[----:B------:R-:W-:-:S04]  /*3c30*/  PRMT R0, R0, 0x9910, RZ ;  /* 0x0000991000007816 */ /* 0x000fc800000000ff */
[----:B------:R-:W-:-:S04]  /*3c40*/  IABS R0, R0 ;  /* 0x0000000000007213 */ /* 0x000fc80000000000 */
[----:B------:R-:W-:Y:S02]  /*3c50*/  PRMT R0, R0, 0x7710, RZ ;  /* 0x0000771000007816 */ /* 0x000fe400000000ff */
[----:B0-----:R-:W-:-:S04]  /*3c60*/  PRMT R5, R5, 0x9910, RZ ;  /* 0x0000991005057816 */ /* 0x001fc800000000ff */
[----:B------:R-:W-:Y:S02]  /*3c70*/  IABS R5, R5 ;  /* 0x0000000500057213 */ /* 0x000fe40000000000 */
[----:B--2---:R-:W-:Y:S02]  /*3c80*/  PRMT R7, R7, 0x9910, RZ ;  /* 0x0000991007077816 */ /* 0x004fe400000000ff */
[----:B------:R-:W-:-:S04]  /*3c90*/  PRMT R5, R5, 0x7710, RZ ;  /* 0x0000771005057816 */ /* 0x000fc800000000ff */
[----:B------:R-:W-:Y:S02]  /*3ca0*/  IADD3 R0, PT, PT, R0, R5, RZ ;  /* 0x0000000500007210 */ /* 0x000fe40007ffe0ff */
[----:B------:R-:W-:Y:S02]  /*3cb0*/  IABS R5, R7 ;  /* 0x0000000700057213 */ /* 0x000fe40000000000 */
        /* <DEDUP_REMOVED lines=8> */
.L_x_2697:
[----:B------:R-:W-:Y:S01]  /*3d40*/  @!P1 IMAD R2, R3, UR8, R2 ;  /* 0x0000000803029c24 */ /* 0x000fe2000f8e0202 */
[----:B--2---:R-:W-:-:S04]  /*3d50*/  @!P1 PRMT R0, R9, 0x8880, RZ ;  /* 0x0000888009009816 */ /* 0x004fc800000000ff */
[----:B------:R-:W-:Y:S01]  /*3d60*/  @!P1 PRMT R0, R0, 0x7710, RZ ;  /* 0x0000771000009816 */ /* 0x000fe200000000ff */
[----:B------:R-:W2:Y:S03]  /*3d70*/  @!P1 LDS.S8 R2, [R2] ;  /* 0x0000000002029984 */ /* 0x000ea60000000200 */
[----:B------:R-:W-:-:S04]  /*3d80*/  @!P1 PRMT R0, R0, 0x9910, RZ ;  /* 0x0000991000009816 */ /* 0x000fc800000000ff */
[----:B------:R-:W-:Y:S02]  /*3d90*/  @!P1 IABS R0, R0 ;  /* 0x0000000000009213 */ /* 0x000fe40000000000 */
[----:B--2---:R-:W-:-:S04]  /*3da0*/  @!P1 PRMT R3, R2, 0x9910, RZ ;  /* 0x0000991002039816 */ /* 0x004fc800000000ff */
[----:B0-----:R-:W-:Y:S02]  /*3db0*/  @!P1 IABS R4, R3 ;  /* 0x0000000300049213 */ /* 0x001fe40000000000 */
[----:B------:R-:W-:Y:S02]  /*3dc0*/  @!P1 PRMT R3, R0, 0x7710, RZ ;  /* 0x0000771000039816 */ /* 0x000fe400000000ff */
[----:B------:R-:W-:-:S05]  /*3dd0*/  @!P1 PRMT R0, R4, 0x7710, RZ ;  /* 0x0000771004009816 */ /* 0x000fca00000000ff */
[----:B------:R-:W-:-:S05]  /*3de0*/  @!P1 IMAD.IADD R0, R3, 0x1, R0 ;  /* 0x0000000103009824 */ /* 0x000fca00078e0200 */
[----:B------:R-:W-:-:S07]  /*3df0*/  @!P1 PRMT R9, R0, 0x7610, R9 ;  /* 0x0000761000099816 */ /* 0x000fce0000000009 */
.L_x_2695:
[----:B--2---:R2:W-:Y:S02]  /*3e00*/  STS.U8 [R6+UR4], R9 ;  /* 0x0000000906007988 */ /* 0x0045e40008000004 */
.L_x_2692:
[----:B------:R-:W3:Y:S01]  /*3e10*/  LDC.64 R2, c[0x0][0x3a8] ;  /* 0x0000ea00ff027b82 */ /* 0x000ee20000000a00 */
[----:B------:R-:W4:Y:S01]  /*3e20*/  LDCU.64 UR4, c[0x0][0x380] ;  /* 0x00007000ff0477ac */ /* 0x000f220008000a00 */
[----:B------:R-:W-:-:S03]  /*3e30*/  HFMA2 R15, -RZ, RZ, 0, 0 ;  /* 0x00000000ff0f7431 */ /* 0x000fc600000001ff */
[----:B---3--:R-:W-:-:S04]  /*3e40*/  IMAD.WIDE.U32 R14, R2, UR9, R14 ;  /* 0x00000009020e7c25 */ /* 0x008fc8000f8e000e */
[----:B------:R-:W-:Y:S01]  /*3e50*/  IMAD R0, R3, UR9, R15 ;  /* 0x0000000903007c24 */ /* 0x000fe2000f8e020f */
[----:B----4-:R-:W-:-:S04]  /*3e60*/  IADD3 R14, P0, PT, R14, UR4, RZ ;  /* 0x000000040e0e7c10 */ /* 0x010fc8000ff1e0ff */
[----:B------:R-:W-:-:S05]  /*3e70*/  IADD3.X R15, PT, PT, R0, UR5, RZ, P0, !PT ;  /* 0x00000005000f7c10 */ /* 0x000fca00087fe4ff */
[----:B------:R-:W-:Y:S01]  /*3e80*/  STG.E.U8 desc[UR10][R14.64], R9 ;  /* 0x000000090e007986 */ /* 0x000fe2000c10110a */
[----:B------:R-:W-:Y:S05]  /*3e90*/  EXIT ;  /* 0x000000000000794d */ /* 0x000fea0003800000 */
        .weak           $__internal_60_$__cuda_sm20_div_s64
        .type           $__internal_60_$__cuda_sm20_div_s64,@function
        .size           $__internal_60_$__cuda_sm20_div_s64,($__internal_61_$__cuda_sm20_rem_s64 - $__internal_60_$__cuda_sm20_div_s64)
$__internal_60_$__cuda_sm20_div_s64:
        /* <DEDUP_REMOVED lines=82> */
[----:B------:R-:W-:Y:S06]  /*43c0*/  RET.REL.NODEC R8 `(contiguous_reduce3_i8) ;  /* 0xffffffbc080c7950 */ /* 0x000fec0003c3ffff */
        .weak           $__internal_61_$__cuda_sm20_rem_s64
        .type           $__internal_61_$__cuda_sm20_rem_s64,@function
        .size           $__internal_61_$__cuda_sm20_rem_s64,(.L_x_3238 - $__internal_61_$__cuda_sm20_rem_s64)
$__internal_61_$__cuda_sm20_rem_s64:
        /* <DEDUP_REMOVED lines=66> */
[----:B------:R-:W-:Y:S06]  /*47f0*/  RET.REL.NODEC R8 `(contiguous_reduce3_i8) ;  /* 0xffffffb808007950 */ /* 0x000fec0003c3ffff */
.L_x_2698:
        /* <DEDUP_REMOVED lines=16> */
.L_x_3238:


//--------------------- .text.contiguous_reduce22_i8 --------------------------
	.section	.text.contiguous_reduce22_i8,"ax",@progbits
	.align	128
        .global         contiguous_reduce22_i8
        .type           contiguous_reduce22_i8,@function
        .size           contiguous_reduce22_i8,(.L_x_3311 - contiguous_reduce22_i8)
        .other          contiguous_reduce22_i8,@"STO_CUDA_ENTRY STV_DEFAULT"
contiguous_reduce22_i8:
.text.contiguous_reduce22_i8:
        /* <DEDUP_REMOVED lines=16> */
[----:B------:R-:W-:Y:S01]  /*0100*/  @!P0 IMAD.WIDE.U32 R6, R9, UR8, R6 ;  /* 0x0000000809068c25 */ /* 0x000fe2000f8e0006 */
[----:B-1----:R-:W-:-:S03]  /*0110*/  @!P0 IADD3 R4, P1, PT, R4, R10, RZ ;  /* 0x0000000a04048210 */ /* 0x002fc60007f3e0ff */
[----:B------:R-:W-:Y:S01]  /*0120*/  @!P0 IMAD R9, R9, UR9, RZ ;  /* 0x0000000909098c24 */ /* 0x000fe2000f8e02ff */
[----:B------:R-:W-:-:S04]  /*0130*/  @!P0 IADD3 R6, P2, PT, R6, R10, RZ ;  /* 0x0000000a06068210 */ /* 0x000fc80007f5e0ff */
[C---:B------:R-:W-:Y:S02]  /*0140*/  @!P0 IADD3.X R5, PT, PT, R11.reuse, R5, R9, P1, !PT ;  /* 0x000000050b058210 */ /* 0x040fe40000ffe409 */
[----:B------:R-:W-:-:S03]  /*0150*/  @!P0 IADD3.X R7, PT, PT, R11, R9, R7, P2, !PT ;  /* 0x000000090b078210 */ /* 0x000fc600017fe407 */
[----:B---3--:R-:W2:Y:S04]  /*0160*/  @!P0 LDG.E.S8 R4, desc[UR12][R4.64] ;  /* 0x0000000c04048981 */ /* 0x008ea8000c1e1300 */
[----:B------:R-:W3:Y:S01]  /*0170*/  @!P0 LDG.E.S8 R6, desc[UR12][R6.64] ;  /* 0x0000000c06068981 */ /* 0x000ee2000c1e1300 */
[----:B------:R-:W0:Y:S01]  /*0180*/  S2UR UR5, SR_CgaCtaId ;  /* 0x00000000000579c3 */ /* 0x000e220000008800 */
[----:B------:R-:W-:Y:S01]  /*0190*/  UMOV UR4, 0x400 ;  /* 0x0000040000047882 */ /* 0x000fe20000000000 */
[----:B------:R-:W-:Y:S01]  /*01a0*/  BSSY.RECONVERGENT B0, `(.L_x_2699) ;  /* 0x000001a000007945 */ /* 0x000fe20003800200 */
[----:B------:R-:W-:Y:S01]  /*01b0*/  ISETP.GT.U32.AND P1, PT, R0, 0x1f, PT ;  /* 0x0000001f0000780c */ /* 0x000fe20003f24070 */
[----:B0-----:R-:W-:Y:S01]  /*01c0*/  ULEA UR4, UR5, UR4, 0x18 ;  /* 0x0000000405047291 */ /* 0x001fe2000f8ec0ff */
[----:B------:R-:W0:Y:S08]  /*01d0*/  LDCU UR5, c[0x0][0x360] ;  /* 0x00006c00ff0577ac */ /* 0x000e300008000800 */
[----:B------:R1:W-:Y:S01]  /*01e0*/  STS.U8 [R0+UR4], RZ ;  /* 0x000000ff00007988 */ /* 0x0003e20008000004 */
[----:B--2---:R-:W-:-:S02]  /*01f0*/  @!P0 PRMT R8, R4, 0x9910, RZ ;  /* 0x0000991004088816 */ /* 0x004fc400000000ff */
[----:B---3--:R-:W-:Y:S02]  /*0200*/  @!P0 PRMT R9, R6, 0x9910, RZ ;  /* 0x0000991006098816 */ /* 0x008fe400000000ff */
[----:B------:R-:W-:Y:S02]  /*0210*/  @!P0 IABS R8, R8 ;  /* 0x0000000800088213 */ /* 0x000fe40000000000 */
[----:B------:R-:W-:Y:S02]  /*0220*/  @!P0 IABS R9, R9 ;  /* 0x0000000900098213 */ /* 0x000fe40000000000 */
[----:B------:R-:W-:Y:S02]  /*0230*/  @!P0 PRMT R8, R8, 0x7710, RZ ;  /* 0x0000771008088816 */ /* 0x000fe400000000ff */
[----:B------:R-:W-:-:S05]  /*0240*/  @!P0 PRMT R5, R9, 0x7710, RZ ;  /* 0x0000771009058816 */ /* 0x000fca00000000ff */
[----:B------:R-:W-:-:S05]  /*0250*/  @!P0 IMAD.IADD R5, R8, 0x1, R5 ;  /* 0x0000000108058824 */ /* 0x000fca00078e0205 */
[----:B------:R1:W-:Y:S01]  /*0260*/  @!P0 STS.U8 [R0+UR4], R5 ;  /* 0x0000000500008988 */ /* 0x0003e20008000004 */
[----:B0-----:R-:W-:Y:S05]  /*0270*/  @!P0 BRA `(.L_x_2700) ;  /* 0x0000000000308947 */ /* 0x001fea0003800000 */
[----:B------:R-:W-:-:S04]  /*0280*/  ISETP.GE.U32.AND P0, PT, R2, UR8, PT ;  /* 0x0000000802007c0c */ /* 0x000fc8000bf06070 */
[----:B------:R-:W-:-:S13]  /*0290*/  ISETP.GE.U32.AND.EX P0, PT, RZ, UR9, PT, P0 ;  /* 0x00000009ff007c0c */ /* 0x000fda000bf06100 */
[----:B------:R-:W-:Y:S05]  /*02a0*/  @P0 BRA `(.L_x_2700) ;  /* 0x0000000000240947 */ /* 0x000fea0003800000 */
[----:B-1----:R-:W0:Y:S01]  /*02b0*/  S2R R5, SR_CTAID.Y ;  /* 0x0000000000057919 */ /* 0x002e220000002600 */
[----:B------:R-:W1:Y:S01]  /*02c0*/  LDCU.64 UR10, c[0x0][0x388] ;  /* 0x00007100ff0a77ac */ /* 0x000e620008000a00 */
[----:B------:R-:W-:Y:S02]  /*02d0*/  IMAD.MOV.U32 R3, RZ, RZ, RZ ;  /* 0x000000ffff037224 */ /* 0x000fe400078e00ff */
[----:B0-----:R-:W-:-:S04]  /*02e0*/  IMAD.WIDE.U32 R2, R5, UR8, R2 ;  /* 0x0000000805027c25 */ /* 0x001fc8000f8e0002 */
[----:B------:R-:W-:Y:S01]  /*02f0*/  IMAD R5, R5, UR9, R3 ;  /* 0x0000000905057c24 */ /* 0x000fe2000f8e0203 */
[----:B-1----:R-:W-:-:S04]  /*0300*/  IADD3 R2, P0, PT, R2, UR10, RZ ;  /* 0x0000000a02027c10 */ /* 0x002fc8000ff1e0ff */
[----:B------:R-:W-:-:S06]  /*0310*/  IADD3.X R3, PT, PT, R5, UR11, RZ, P0, !PT ;  /* 0x0000000b05037c10 */ /* 0x000fcc00087fe4ff */
[----:B------:R-:W2:Y:S04]  /*0320*/  LDG.E.U8 R3, desc[UR12][R2.64] ;  /* 0x0000000c02037981 */ /* 0x000ea8000c1e1100 */
[----:B--2---:R0:W-:Y:S02]  /*0330*/  STS.U8 [R0+UR4], R3 ;  /* 0x0000000300007988 */ /* 0x0041e40008000004 */
.L_x_2700:
[----:B------:R-:W-:Y:S05]  /*0340*/  BSYNC.RECONVERGENT B0 ;  /* 0x0000000000007941 */ /* 0x000fea0003800200 */
.L_x_2699:
[----:B------:R-:W-:Y:S01]  /*0350*/  BAR.SYNC.DEFER_BLOCKING 0x0 ;  /* 0x0000000000007b1d */ /* 0x000fe20000010000 */
[----:B------:R-:W-:Y:S01]  /*0360*/  UISETP.GE.U32.AND UP0, UPT, UR5, 0x42, UPT ;  /* 0x000000420500788c */ /* 0x000fe2000bf06070 */
[----:B------:R-:W-:-:S08]  /*0370*/  VIADD R2, R0, UR4 ;  /* 0x0000000400027c36 */ /* 0x000fd00008000000 */
[----:B------:R-:W-:Y:S05]  /*0380*/  BRA.U !UP0, `(.L_x_2701) ;  /* 0x0000000108407547 */ /* 0x000fea000b800000 */
.L_x_2702:
[----:B------:R-:W-:Y:S02]  /*0390*/  USHF.R.U32.HI UR7, URZ, 0x1, UR5 ;  /* 0x00000001ff077899 */ /* 0x000fe40008011605 */
[----:B------:R-:W-:-:S04]  /*03a0*/  UISETP.GT.U32.AND UP0, UPT, UR5, 0x83, UPT ;  /* 0x000000830500788c */ /* 0x000fc8000bf04070 */
[----:B------:R-:W-:Y:S01]  /*03b0*/  ISETP.GE.U32.AND P0, PT, R0, UR7, PT ;  /* 0x0000000700007c0c */ /* 0x000fe2000bf06070 */
[----:B------:R-:W-:-:S12]  /*03c0*/  UMOV UR5, UR7 ;  /* 0x0000000700057c82 */ /* 0x000fd80008000000 */
[----:B0-2---:R-:W0:Y:S04]  /*03d0*/  @!P0 LDS.S8 R3, [R0+UR4] ;  /* 0x0000000400038984 */ /* 0x005e280008000200 */
[----:B------:R-:W2:Y:S01]  /*03e0*/  @!P0 LDS.S8 R4, [R2+UR7] ;  /* 0x0000000702048984 */ /* 0x000ea20008000200 */
[----:B0-----:R-:W-:Y:S02]  /*03f0*/  @!P0 PRMT R3, R3, 0x9910, RZ ;  /* 0x0000991003038816 */ /* 0x001fe400000000ff */
[----:B--2---:R-:W-:Y:S02]  /*0400*/  @!P0 PRMT R4, R4, 0x9910, RZ ;  /* 0x0000991004048816 */ /* 0x004fe400000000ff */
[----:B------:R-:W-:Y:S02]  /*0410*/  @!P0 IABS R3, R3 ;  /* 0x0000000300038213 */ /* 0x000fe40000000000 */
[----:B------:R-:W-:-:S02]  /*0420*/  @!P0 IABS R4, R4 ;  /* 0x0000000400048213 */ /* 0x000fc40000000000 */
[----:B------:R-:W-:Y:S02]  /*0430*/  @!P0 PRMT R3, R3, 0x7710, RZ ;  /* 0x0000771003038816 */ /* 0x000fe400000000ff */
[----:B------:R-:W-:-:S05]  /*0440*/  @!P0 PRMT R4, R4, 0x7710, RZ ;  /* 0x0000771004048816 */ /* 0x000fca00000000ff */
[----:B------:R-:W-:-:S05]  /*0450*/  @!P0 IMAD.IADD R3, R3, 0x1, R4 ;  /* 0x0000000103038824 */ /* 0x000fca00078e0204 */
[----:B------:R2:W-:Y:S01]  /*0460*/  @!P0 STS.U8 [R0+UR4], R3 ;  /* 0x0000000300008988 */ /* 0x0005e20008000004 */
[----:B------:R-:W-:Y:S06]  /*0470*/  BAR.SYNC.DEFER_BLOCKING 0x0 ;  /* 0x0000000000007b1d */ /* 0x000fec0000010000 */
[----:B------:R-:W-:Y:S05]  /*0480*/  BRA.U UP0, `(.L_x_2702) ;  /* 0xfffffffd00c07547 */ /* 0x000fea000b83ffff */
.L_x_2701:
[----:B------:R-:W-:Y:S05]  /*0490*/  @P1 EXIT ;  /* 0x000000000000194d */ /* 0x000fea0003800000 */
[----:B------:R-:W3:Y:S01]  /*04a0*/  LDS.S8 R2, [R0+UR4] ;  /* 0x0000000400027984 */ /* 0x000ee20008000200 */
[----:B------:R-:W-:-:S03]  /*04b0*/  ISETP.NE.AND P0, PT, R0, RZ, PT ;  /* 0x000000ff0000720c */ /* 0x000fc60003f05270 */
[----:B0-2---:R-:W0:Y:S01]  /*04c0*/  LDS.S8 R3, [R0+UR4+0x20] ;  /* 0x0000200400037984 */ /* 0x005e220008000200 */
[----:B---3--:R-:W-:Y:S02]  /*04d0*/  PRMT R2, R2, 0x9910, RZ ;  /* 0x0000991002027816 */ /* 0x008fe400000000ff */
[----:B0-----:R-:W-:Y:S02]  /*04e0*/  PRMT R3, R3, 0x9910, RZ ;  /* 0x0000991003037816 */ /* 0x001fe400000000ff */
[----:B------:R-:W-:Y:S02]  /*04f0*/  IABS R2, R2 ;  /* 0x0000000200027213 */ /* 0x000fe40000000000 */
[----:B------:R-:W-:Y:S02]  /*0500*/  IABS R4, R3 ;  /* 0x0000000300047213 */ /* 0x000fe40000000000 */
[----:B------:R-:W-:Y:S02]  /*0510*/  PRMT R3, R2, 0x7710, RZ ;  /* 0x0000771002037816 */ /* 0x000fe400000000ff */
[----:B------:R-:W-:-:S05]  /*0520*/  PRMT R2, R4, 0x7710, RZ ;  /* 0x0000771004027816 */ /* 0x000fca00000000ff */
[----:B------:R-:W-:-:S05]  /*0530*/  IMAD.IADD R3, R3, 0x1, R2 ;  /* 0x0000000103037824 */ /* 0x000fca00078e0202 */
[----:B------:R-:W-:Y:S04]  /*0540*/  STS.U8 [R0+UR4], R3 ;  /* 0x0000000300007988 */ /* 0x000fe80008000004 */
[----:B------:R-:W0:Y:S04]  /*0550*/  LDS.S8 R2, [R0+UR4] ;  /* 0x0000000400027984 */ /* 0x000e280008000200 */
[----:B------:R-:W2:Y:S01]  /*0560*/  LDS.S8 R4, [R0+UR4+0x10] ;  /* 0x0000100400047984 */ /* 0x000ea20008000200 */
[----:B0-----:R-:W-:Y:S02]  /*0570*/  PRMT R2, R2, 0x9910, RZ ;  /* 0x0000991002027816 */ /* 0x001fe400000000ff */
[----:B--2---:R-:W-:-:S02]  /*0580*/  PRMT R4, R4, 0x9910, RZ ;  /* 0x0000991004047816 */ /* 0x004fc400000000ff */
[----:B------:R-:W-:Y:S02]  /*0590*/  IABS R2, R2 ;  /* 0x0000000200027213 */ /* 0x000fe40000000000 */
[----:B------:R-:W-:Y:S02]  /*05a0*/  IABS R4, R4 ;  /* 0x0000000400047213 */ /* 0x000fe40000000000 */
[----:B-1----:R-:W-:Y:S02]  /*05b0*/  PRMT R5, R2, 0x7710, RZ ;  /* 0x0000771002057816 */ /* 0x002fe400000000ff */
[----:B------:R-:W-:-:S05]  /*05c0*/  PRMT R2, R4, 0x7710, RZ ;  /* 0x0000771004027816 */ /* 0x000fca00000000ff */
[----:B------:R-:W-:-:S05]  /*05d0*/  IMAD.IADD R5, R5, 0x1, R2 ;  /* 0x0000000105057824 */ /* 0x000fca00078e0202 */
[----:B------:R-:W-:Y:S04]  /*05e0*/  STS.U8 [R0+UR4], R5 ;  /* 0x0000000500007988 */ /* 0x000fe80008000004 */
[----:B------:R-:W0:Y:S04]  /*05f0*/  LDS.S8 R2, [R0+UR4] ;  /* 0x0000000400027984 */ /* 0x000e280008000200 */
[----:B------:R-:W1:Y:S01]  /*0600*/  LDS.S8 R3, [R0+UR4+0x8] ;  /* 0x0000080400037984 */ /* 0x000e620008000200 */
[----:B0-----:R-:W-:Y:S02]  /*0610*/  PRMT R2, R2, 0x9910, RZ ;  /* 0x0000991002027816 */ /* 0x001fe400000000ff */
[----:B-1----:R-:W-:-:S02]  /*0620*/  PRMT R3, R3, 0x9910, RZ ;  /* 0x0000991003037816 */ /* 0x002fc400000000ff */
[----:B------:R-:W-:Y:S02]  /*0630*/  IABS R2, R2 ;  /* 0x0000000200027213 */ /* 0x000fe40000000000 */
[----:B------:R-:W-:Y:S02]  /*0640*/  IABS R4, R3 ;  /* 0x0000000300047213 */ /* 0x000fe40000000000 */
[----:B------:R-:W-:Y:S02]  /*0650*/  PRMT R3, R2, 0x7710, RZ ;  /* 0x0000771002037816 */ /* 0x000fe400000000ff */
        /* <DEDUP_REMOVED lines=48> */
[----:B------:R-:W-:-:S05]  /*0960*/  IMAD.U32 R3, RZ, RZ, UR5 ;  /* 0x00000005ff037e24 */ /* 0x000fca000f8e00ff */
[----:B0-----:R-:W-:Y:S01]  /*0970*/  STG.E.U8 desc[UR12][R2.64], R5 ;  /* 0x0000000502007986 */ /* 0x001fe2000c10110c */
[----:B------:R-:W-:Y:S05]  /*0980*/  EXIT ;  /* 0x000000000000794d */ /* 0x000fea0003800000 */
.L_x_2703:
        /* <DEDUP_REMOVED lines=15> */
.L_x_3311:


//--------------------- .text.contiguous_reduce2_i8 --------------------------
	.section	.text.contiguous_reduce2_i8,"ax",@progbits
	.align	128
        .global         contiguous_reduce2_i8
        .type           contiguous_reduce2_i8,@function
        .size           contiguous_reduce2_i8,(.L_x_3240 - contiguous_reduce2_i8)
        .other          contiguous_reduce2_i8,@"STO_CUDA_ENTRY STV_DEFAULT"
contiguous_reduce2_i8:
.text.contiguous_reduce2_i8:
        /* <DEDUP_REMOVED lines=48> */
.L_x_2732:
        /* <DEDUP_REMOVED lines=32> */
.L_x_2709:
[----:B------:R-:W-:Y:S01]  /*0500*/  MOV R26, R4 ;  /* 0x00000004001a7202 */ /* 0x000fe20000000f00 */
[----:B------:R-:W-:Y:S01]  /*0510*/  IMAD.MOV.U32 R11, RZ, RZ, R3 ;  /* 0x000000ffff0b7224 */ /* 0x000fe200078e0003 */
[----:B------:R-:W-:Y:S01]  /*0520*/  MOV R10, R22 ;  /* 0x00000016000a7202 */ /* 0x000fe20000000f00 */
[----:B------:R-:W-:Y:S01]  /*0530*/  IMAD.MOV.U32 R9, RZ, RZ, R23 ;  /* 0x000000ffff097224 */ /* 0x000fe200078e0017 */
[----:B------:R-:W-:-:S07]  /*0540*/  MOV R8, 0x560 ;  /* 0x0000056000087802 */ /* 0x000fce0000000f00 */
[----:B-1----:R-:W-:Y:S05]  /*0550*/  CALL.REL.NOINC `($__internal_62_$__cuda_sm20_div_s64) ;  /* 0x0000006400ec7944 */ /* 0x002fea0003c00000 */
        /* <DEDUP_REMOVED lines=10> */
.L_x_2710:
[----:B------:R-:W-:Y:S05]  /*0600*/  BSYNC.RECONVERGENT B1 ;  /* 0x0000000000017941 */ /* 0x000fea0003800200 */
.L_x_2708:
        /* <DEDUP_REMOVED lines=34> */
.L_x_2712:
[----:B------:R-:W-:Y:S01]  /*0830*/  MOV R26, R18 ;  /* 0x00000012001a7202 */ /* 0x000fe20000000f00 */
[----:B------:R-:W-:Y:S01]  /*0840*/  IMAD.MOV.U32 R11, RZ, RZ, R19 ;  /* 0x000000ffff0b7224 */ /* 0x000fe200078e0013 */
[----:B------:R-:W-:Y:S01]  /*0850*/  MOV R10, R22 ;  /* 0x00000016000a7202 */ /* 0x000fe20000000f00 */
[----:B------:R-:W-:Y:S01]  /*0860*/  IMAD.MOV.U32 R9, RZ, RZ, R23 ;  /* 0x000000ffff097224 */ /* 0x000fe200078e0017 */
[----:B------:R-:W-:-:S07]  /*0870*/  MOV R8, 0x890 ;  /* 0x0000089000087802 */ /* 0x000fce0000000f00 */
[----:B------:R-:W-:Y:S05]  /*0880*/  CALL.REL.NOINC `($__internal_62_$__cuda_sm20_div_s64) ;  /* 0x0000006400207944 */ /* 0x000fea0003c00000 */
        /* <DEDUP_REMOVED lines=8> */
.L_x_2713:
[----:B------:R-:W-:Y:S05]  /*0910*/  BSYNC.RECONVERGENT B1 ;  /* 0x0000000000017941 */ /* 0x000fea0003800200 */
.L_x_2711:
        /* <DEDUP_REMOVED lines=33> */
.L_x_2715:
[----:B------:R-:W-:Y:S01]  /*0b30*/  IMAD.MOV.U32 R26, RZ, RZ, R36 ;  /* 0x000000ffff1a7224 */ /* 0x000fe200078e0024 */
[----:B------:R-:W-:Y:S01]  /*0b40*/  MOV R11, R37 ;  /* 0x00000025000b7202 */ /* 0x000fe20000000f00 */
[----:B------:R-:W-:Y:S01]  /*0b50*/  IMAD.MOV.U32 R10, RZ, RZ, R18 ;  /* 0x000000ffff0a7224 */ /* 0x000fe200078e0012 */
[----:B------:R-:W-:Y:S02]  /*0b60*/  MOV R9, R19 ;  /* 0x0000001300097202 */ /* 0x000fe40000000f00 */
[----:B------:R-:W-:-:S07]  /*0b70*/  MOV R8, 0xb90 ;  /* 0x00000b9000087802 */ /* 0x000fce0000000f00 */
[----:B------:R-:W-:Y:S05]  /*0b80*/  CALL.REL.NOINC `($__internal_62_$__cuda_sm20_div_s64) ;  /* 0x0000006000607944 */ /* 0x000fea0003c00000 */
        /* <DEDUP_REMOVED lines=10> */
.L_x_2716:
[----:B------:R-:W-:Y:S05]  /*0c30*/  BSYNC.RECONVERGENT B1 ;  /* 0x0000000000017941 */ /* 0x000fea0003800200 */
.L_x_2714:
        /* <DEDUP_REMOVED lines=35> */
.L_x_2718:
[----:B------:R-:W-:Y:S01]  /*0e70*/  MOV R26, R22 ;  /* 0x00000016001a7202 */ /* 0x000fe20000000f00 */
[----:B------:R-:W-:Y:S01]  /*0e80*/  IMAD.MOV.U32 R11, RZ, RZ, R23 ;  /* 0x000000ffff0b7224 */ /* 0x000fe200078e0017 */
[----:B------:R-:W-:Y:S01]  /*0e90*/  MOV R10, R18 ;  /* 0x00000012000a7202 */ /* 0x000fe20000000f00 */
[----:B------:R-:W-:Y:S01]  /*0ea0*/  IMAD.MOV.U32 R9, RZ, RZ, R19 ;  /* 0x000000ffff097224 */ /* 0x000fe200078e0013 */
[----:B------:R-:W-:-:S07]  /*0eb0*/  MOV R8, 0xed0 ;  /* 0x00000ed000087802 */ /* 0x000fce0000000f00 */
[----:B------:R-:W-:Y:S05]  /*0ec0*/  CALL.REL.NOINC `($__internal_62_$__cuda_sm20_div_s64) ;  /* 0x0000005c00907944 */ /* 0x000fea0003c00000 */
        /* <DEDUP_REMOVED lines=11> */
.L_x_2719:
[----:B------:R-:W-:Y:S05]  /*0f80*/  BSYNC.RECONVERGENT B1 ;  /* 0x0000000000017941 */ /* 0x000fea0003800200 */
.L_x_2717:
        /* <DEDUP_REMOVED lines=36> */
.L_x_2721:
        /* <DEDUP_REMOVED lines=16> */
.L_x_2722:
[----:B------:R-:W-:Y:S05]  /*12d0*/  BSYNC.RECONVERGENT B1 ;  /* 0x0000000000017941 */ /* 0x000fea0003800200 */
.L_x_2720:
        /* <DEDUP_REMOVED lines=35> */
.L_x_2724:
[----:B------:R-:W-:Y:S01]  /*1510*/  MOV R26, R42 ;  /* 0x0000002a001a7202 */ /* 0x000fe20000000f00 */
[----:B------:R-:W-:Y:S01]  /*1520*/  IMAD.MOV.U32 R11, RZ, RZ, R43 ;  /* 0x000000ffff0b7224 */ /* 0x000fe200078e002b */
[----:B------:R-:W-:Y:S01]  /*1530*/  MOV R10, R18 ;  /* 0x00000012000a7202 */ /* 0x000fe20000000f00 */
[----:B------:R-:W-:Y:S01]  /*1540*/  IMAD.MOV.U32 R9, RZ, RZ, R19 ;  /* 0x000000ffff097224 */ /* 0x000fe200078e0013 */
[----:B------:R-:W-:-:S07]  /*1550*/  MOV R8, 0x1570 ;  /* 0x0000157000087802 */ /* 0x000fce0000000f00 */
[----:B------:R-:W-:Y:S05]  /*1560*/  CALL.REL.NOINC `($__internal_62_$__cuda_sm20_div_s64) ;  /* 0x0000005400e87944 */ /* 0x000fea0003c00000 */
        /* <DEDUP_REMOVED lines=11> */
.L_x_2725:
[----:B------:R-:W-:Y:S05]  /*1620*/  BSYNC.RECONVERGENT B1 ;  /* 0x0000000000017941 */ /* 0x000fea0003800200 */
.L_x_2723:
        /* <DEDUP_REMOVED lines=35> */
.L_x_2727:
        /* <DEDUP_REMOVED lines=17> */
.L_x_2728:
[----:B------:R-:W-:Y:S05]  /*1970*/  BSYNC.RECONVERGENT B1 ;  /* 0x0000000000017941 */ /* 0x000fea0003800200 */
.L_x_2726:
        /* <DEDUP_REMOVED lines=35> */
.L_x_2730:
[----:B------:R-:W-:Y:S01]  /*1bb0*/  MOV R26, R18 ;  /* 0x00000012001a7202 */ /* 0x000fe20000000f00 */
[----:B------:R-:W-:Y:S01]  /*1bc0*/  IMAD.MOV.U32 R11, RZ, RZ, R19 ;  /* 0x000000ffff0b7224 */ /* 0x000fe200078e0013 */
[----:B------:R-:W-:Y:S01]  /*1bd0*/  MOV R10, R20 ;  /* 0x00000014000a7202 */ /* 0x000fe20000000f00 */
[----:B------:R-:W-:Y:S01]  /*1be0*/  IMAD.MOV.U32 R9, RZ, RZ, R21 ;  /* 0x000000ffff097224 */ /* 0x000fe200078e0015 */
[----:B------:R-:W-:-:S07]  /*1bf0*/  MOV R8, 0x1c10 ;  /* 0x00001c1000087802 */ /* 0x000fce0000000f00 */
[----:B------:R-:W-:Y:S05]  /*1c00*/  CALL.REL.NOINC `($__internal_62_$__cuda_sm20_div_s64) ;  /* 0x0000005000407944 */ /* 0x000fea0003c00000 */
        /* <DEDUP_REMOVED lines=11> */
.L_x_2731:
[----:B------:R-:W-:Y:S05]  /*1cc0*/  BSYNC.RECONVERGENT B1 ;  /* 0x0000000000017941 */ /* 0x000fea0003800200 */
.L_x_2729:
        /* <DEDUP_REMOVED lines=9> */
.L_x_2707:
        /* <DEDUP_REMOVED lines=35> */
.L_x_2735:
[----:B------:R-:W-:Y:S01]  /*1f90*/  MOV R26, R4 ;  /* 0x00000004001a7202 */ /* 0x000fe20000000f00 */
[----:B------:R-:W-:Y:S01]  /*1fa0*/  IMAD.MOV.U32 R11, RZ, RZ, R3 ;  /* 0x000000ffff0b7224 */ /* 0x000fe200078e0003 */
[----:B------:R-:W-:Y:S01]  /*1fb0*/  MOV R10, R6 ;  /* 0x00000006000a7202 */ /* 0x000fe20000000f00 */
[----:B------:R-:W-:Y:S01]  /*1fc0*/  IMAD.MOV.U32 R9, RZ, RZ, R7 ;  /* 0x000000ffff097224 */ /* 0x000fe200078e0007 */
[----:B------:R-:W-:-:S07]  /*1fd0*/  MOV R8, 0x1ff0 ;  /* 0x00001ff000087802 */ /* 0x000fce0000000f00 */
[----:B------:R-:W-:Y:S05]  /*1fe0*/  CALL.REL.NOINC `($__internal_62_$__cuda_sm20_div_s64) ;  /* 0x0000004c00487944 */ /* 0x000fea0003c00000 */
        /* <DEDUP_REMOVED lines=10> */
.L_x_2736:
[----:B------:R-:W-:Y:S05]  /*2090*/  BSYNC.RECONVERGENT B1 ;  /* 0x0000000000017941 */ /* 0x000fea0003800200 */
.L_x_2734:
        /* <DEDUP_REMOVED lines=34> */
.L_x_2738:
        /* <DEDUP_REMOVED lines=14> */
.L_x_2739:
[----:B------:R-:W-:Y:S05]  /*23a0*/  BSYNC.RECONVERGENT B1 ;  /* 0x0000000000017941 */ /* 0x000fea0003800200 */
.L_x_2737:
        /* <DEDUP_REMOVED lines=35> */
.L_x_2741:
        /* <DEDUP_REMOVED lines=17> */
.L_x_2742:
[----:B------:R-:W-:Y:S05]  /*26f0*/  BSYNC.RECONVERGENT B1 ;  /* 0x0000000000017941 */ /* 0x000fea0003800200 */
.L_x_2740:
        /* <DEDUP_REMOVED lines=35> */
.L_x_2744:
        /* <DEDUP_REMOVED lines=16> */
.L_x_2745:
[----:B------:R-:W-:Y:S05]  /*2a30*/  BSYNC.RECONVERGENT B1 ;  /* 0x0000000000017941 */ /* 0x000fea0003800200 */
.L_x_2743:
[----:B------:R-:W-:Y:S01]  /*2a40*/  MOV R6, R20 ;  /* 0x0000001400067202 */ /* 0x000fe20000000f00 */
[----:B------:R-:W-:Y:S02]  /*2a50*/  IMAD R9, R9, R22, RZ ;  /* 0x0000001609097224 */ /* 0x000fe400078e02ff */
[----:B------:R-:W-:Y:S02]  /*2a60*/  VIADD R5, R5, 0xfffffffe ;  /* 0xfffffffe05057836 */ /* 0x000fe40000000000 */
[----:B------:R-:W-:-:S04]  /*2a70*/  IMAD.WIDE.U32 R20, R22, R8, R6 ;  /* 0x0000000816147225 */ /* 0x000fc800078e0006 */
[----:B------:R-:W-:-:S05]  /*2a80*/  IMAD R9, R23, R8, R9 ;  /* 0x0000000817097224 */ /* 0x000fca00078e0209 */
[----:B------:R-:W-:-:S07]  /*2a90*/  IADD3 R21, PT, PT, R21, R9, RZ ;  /* 0x0000000915157210 */ /* 0x000fce0007ffe0ff */
.L_x_2733:
        /* <DEDUP_REMOVED lines=31> */
.L_x_2747:
[----:B------:R-:W-:Y:S01]  /*2c90*/  IMAD.MOV.U32 R23, RZ, RZ, R3 ;  /* 0x000000ffff177224 */ /* 0x000fe200078e0003 */
[----:B------:R-:W-:Y:S01]  /*2ca0*/  MOV R22, R6 ;  /* 0x0000000600167202 */ /* 0x000fe20000000f00 */
[----:B------:R-:W-:Y:S01]  /*2cb0*/  IMAD.MOV.U32 R3, RZ, RZ, R7 ;  /* 0x000000ffff037224 */ /* 0x000fe200078e0007 */
[----:B------:R-:W-:-:S07]  /*2cc0*/  MOV R24, 0x2ce0 ;  /* 0x00002ce000187802 */ /* 0x000fce0000000f00 */
[----:B------:R-:W-:Y:S05]  /*2cd0*/  CALL.REL.NOINC `($__internal_63_$__cuda_sm20_rem_s64) ;  /* 0x0000004400587944 */ /* 0x000fea0003c00000 */
[----:B------:R-:W-:-:S07]  /*2ce0*/  MOV R8, R4 ;  /* 0x0000000400087202 */ /* 0x000fce0000000f00 */
.L_x_2748:
[----:B------:R-:W-:Y:S05]  /*2cf0*/  BSYNC.RECONVERGENT B1 ;  /* 0x0000000000017941 */ /* 0x000fea0003800200 */
.L_x_2746:
        /* <DEDUP_REMOVED lines=30> */
.L_x_2750:
[----:B------:R-:W-:Y:S01]  /*2ee0*/  IMAD.MOV.U32 R22, RZ, RZ, R6 ;  /* 0x000000ffff167224 */ /* 0x000fe200078e0006 */
[----:B------:R-:W-:Y:S01]  /*2ef0*/  MOV R3, R7 ;  /* 0x0000000700037202 */ /* 0x000fe20000000f00 */
[----:B------:R-:W-:Y:S01]  /*2f00*/  IMAD.MOV.U32 R4, RZ, RZ, R18 ;  /* 0x000000ffff047224 */ /* 0x000fe200078e0012 */
[----:B------:R-:W-:Y:S02]  /*2f10*/  MOV R23, R19 ;  /* 0x0000001300177202 */ /* 0x000fe40000000f00 */
[----:B------:R-:W-:-:S07]  /*2f20*/  MOV R24, 0x2f40 ;  /* 0x00002f4000187802 */ /* 0x000fce0000000f00 */
[----:B------:R-:W-:Y:S05]  /*2f30*/  CALL.REL.NOINC `($__internal_63_$__cuda_sm20_rem_s64) ;  /* 0x0000004000c07944 */ /* 0x000fea0003c00000 */
[----:B------:R-:W-:-:S07]  /*2f40*/  IMAD.MOV.U32 R5, RZ, RZ, R9 ;  /* 0x000000ffff057224 */ /* 0x000fce00078e0009 */
.L_x_2751:
[----:B------:R-:W-:Y:S05]  /*2f50*/  BSYNC.RECONVERGENT B1 ;  /* 0x0000000000017941 */ /* 0x000fea0003800200 */
.L_x_2749:
[----:B------:R-:W-:Y:S02]  /*2f60*/  IMAD R3, R5, R14, RZ ;  /* 0x0000000e05037224 */ /* 0x000fe400078e02ff */
[----:B------:R-:W-:-:S04]  /*2f70*/  IMAD.WIDE.U32 R20, R14, R4, R20 ;  /* 0x000000040e147225 */ /* 0x000fc800078e0014 */
[----:B------:R-:W-:-:S05]  /*2f80*/  IMAD R3, R15, R4, R3 ;  /* 0x000000040f037224 */ /* 0x000fca00078e0203 */
[----:B------:R-:W-:-:S07]  /*2f90*/  IADD3 R21, PT, PT, R21, R3, RZ ;  /* 0x0000000315157210 */ /* 0x000fce0007ffe0ff */
.L_x_2706:
[----:B------:R-:W0:Y:S02]  /*2fa0*/  LDCU.64 UR10, c[0x0][0x388] ;  /* 0x00007100ff0a77ac */ /* 0x000e240008000a00 */
[----:B0-----:R-:W-:Y:S02]  /*2fb0*/  IADD3 R12, P0, PT, R12, UR10, RZ ;  /* 0x0000000a0c0c7c10 */ /* 0x001fe4000ff1e0ff */
[----:B------:R-:W-:Y:S02]  /*2fc0*/  IADD3 R20, P1, PT, R20, UR10, RZ ;  /* 0x0000000a14147c10 */ /* 0x000fe4000ff3e0ff */
[----:B------:R-:W-:Y:S02]  /*2fd0*/  IADD3.X R13, PT, PT, R13, UR11, RZ, P0, !PT ;  /* 0x0000000b0d0d7c10 */ /* 0x000fe400087fe4ff */
[----:B------:R-:W-:-:S03]  /*2fe0*/  IADD3.X R21, PT, PT, R21, UR11, RZ, P1, !PT ;  /* 0x0000000b15157c10 */ /* 0x000fc60008ffe4ff */
[----:B------:R-:W2:Y:S04]  /*2ff0*/  LDG.E.S8 R12, desc[UR12][R12.64] ;  /* 0x0000000c0c0c7981 */ /* 0x000ea8000c1e1300 */
[----:B------:R-:W3:Y:S01]  /*3000*/  LDG.E.S8 R20, desc[UR12][R20.64] ;  /* 0x0000000c14147981 */ /* 0x000ee2000c1e1300 */
[----:B--2---:R-:W-:Y:S02]  /*3010*/  PRMT R3, R12, 0x9910, RZ ;  /* 0x000099100c037816 */ /* 0x004fe400000000ff */
[----:B---3--:R-:W-:Y:S02]  /*3020*/  PRMT R4, R20, 0x9910, RZ ;  /* 0x0000991014047816 */ /* 0x008fe400000000ff */
[----:B------:R-:W-:Y:S02]  /*3030*/  IABS R3, R3 ;  /* 0x0000000300037213 */ /* 0x000fe40000000000 */
[----:B------:R-:W-:-:S02]  /*3040*/  IABS R4, R4 ;  /* 0x0000000400047213 */ /* 0x000fc40000000000 */
[----:B------:R-:W-:Y:S02]  /*3050*/  PRMT R3, R3, 0x7710, RZ ;  /* 0x0000771003037816 */ /* 0x000fe400000000ff */
[----:B------:R-:W-:-:S05]  /*3060*/  PRMT R4, R4, 0x7710, RZ ;  /* 0x0000771004047816 */ /* 0x000fca00000000ff */
[----:B------:R-:W-:-:S05]  /*3070*/  IMAD.IADD R3, R3, 0x1, R4 ;  /* 0x0000000103037824 */ /* 0x000fca00078e0204 */
[----:B------:R1:W-:Y:S01]  /*3080*/  STS.U8 [R0+UR4], R3 ;  /* 0x0000000300007988 */ /* 0x0003e20008000004 */
[----:B------:R-:W-:Y:S05]  /*3090*/  BRA `(.L_x_2752) ;  /* 0x0000003400887947 */ /* 0x000fea0003800000 */
.L_x_2705:
        /* <DEDUP_REMOVED lines=20> */
.L_x_2779:
        /* <DEDUP_REMOVED lines=31> */
.L_x_2756:
[----:B------:R-:W-:Y:S01]  /*33d0*/  MOV R26, R4 ;  /* 0x00000004001a7202 */ /* 0x000fe20000000f00 */
[----:B------:R-:W-:Y:S01]  /*33e0*/  IMAD.MOV.U32 R11, RZ, RZ, R5 ;  /* 0x000000ffff0b7224 */ /* 0x000fe200078e0005 */
[----:B------:R-:W-:Y:S01]  /*33f0*/  MOV R10, R36 ;  /* 0x00000024000a7202 */ /* 0x000fe20000000f00 */
[----:B------:R-:W-:Y:S01]  /*3400*/  IMAD.MOV.U32 R9, RZ, RZ, R37 ;  /* 0x000000ffff097224 */ /* 0x000fe200078e0025 */
[----:B------:R-:W-:-:S07]  /*3410*/  MOV R8, 0x3430 ;  /* 0x0000343000087802 */ /* 0x000fce0000000f00 */
[----:B-123--:R-:W-:Y:S05]  /*3420*/  CALL.REL.NOINC `($__internal_62_$__cuda_sm20_div_s64) ;  /* 0x0000003800387944 */ /* 0x00efea0003c00000 */
        /* <DEDUP_REMOVED lines=8> */
.L_x_2757:
[----:B------:R-:W-:Y:S05]  /*34b0*/  BSYNC.RECONVERGENT B1 ;  /* 0x0000000000017941 */ /* 0x000fea0003800200 */
.L_x_2755:
        /* <DEDUP_REMOVED lines=37> */
.L_x_2759:
[----:B------:R-:W-:Y:S01]  /*3710*/  IMAD.MOV.U32 R26, RZ, RZ, R36 ;  /* 0x000000ffff1a7224 */ /* 0x000fe200078e0024 */
[----:B------:R-:W-:Y:S01]  /*3720*/  MOV R11, R37 ;  /* 0x00000025000b7202 */ /* 0x000fe20000000f00 */
[----:B------:R-:W-:Y:S01]  /*3730*/  IMAD.MOV.U32 R10, RZ, RZ, R38 ;  /* 0x000000ffff0a7224 */ /* 0x000fe200078e0026 */
[----:B------:R-:W-:Y:S02]  /*3740*/  MOV R9, R39 ;  /* 0x0000002700097202 */ /* 0x000fe40000000f00 */
[----:B------:R-:W-:-:S07]  /*3750*/  MOV R8, 0x3770 ;  /* 0x0000377000087802 */ /* 0x000fce0000000f00 */
[----:B-1----:R-:W-:Y:S05]  /*3760*/  CALL.REL.NOINC `($__internal_62_$__cuda_sm20_div_s64) ;  /* 0x0000003400687944 */ /* 0x002fea0003c00000 */
        /* <DEDUP_REMOVED lines=10> */
.L_x_2760:
[----:B------:R-:W-:Y:S05]  /*3810*/  BSYNC.RECONVERGENT B1 ;  /* 0x0000000000017941 */ /* 0x000fea0003800200 */
.L_x_2758:
        /* <DEDUP_REMOVED lines=38> */
.L_x_2762:
        /* <DEDUP_REMOVED lines=17> */
.L_x_2763:
[----:B------:R-:W-:Y:S05]  /*3b90*/  BSYNC.RECONVERGENT B1 ;  /* 0x0000000000017941 */ /* 0x000fea0003800200 */
.L_x_2761:
        /* <DEDUP_REMOVED lines=38> */
.L_x_2765:
[----:B------:R-:W-:Y:S01]  /*3e00*/  MOV R26, R36 ;  /* 0x00000024001a7202 */ /* 0x000fe20000000f00 */
[----:B------:R-:W-:Y:S01]  /*3e10*/  IMAD.MOV.U32 R11, RZ, RZ, R37 ;  /* 0x000000ffff0b7224 */ /* 0x000fe200078e0025 */
[----:B------:R-:W-:Y:S01]  /*3e20*/  MOV R10, R38 ;  /* 0x00000026000a7202 */ /* 0x000fe20000000f00 */
[----:B------:R-:W-:Y:S01]  /*3e30*/  IMAD.MOV.U32 R9, RZ, RZ, R39 ;  /* 0x000000ffff097224 */ /* 0x000fe200078e0027 */
[----:B------:R-:W-:-:S07]  /*3e40*/  MOV R8, 0x3e60 ;  /* 0x00003e6000087802 */ /* 0x000fce0000000f00 */
[----:B-1----:R-:W-:Y:S05]  /*3e50*/  CALL.REL.NOINC `($__internal_62_$__cuda_sm20_div_s64) ;  /* 0x0000002c00ac7944 */ /* 0x002fea0003c00000 */
        /* <DEDUP_REMOVED lines=11> */
.L_x_2766:
[----:B------:R-:W-:Y:S05]  /*3f10*/  BSYNC.RECONVERGENT B1 ;  /* 0x0000000000017941 */ /* 0x000fea0003800200 */
.L_x_2764:
        /* <DEDUP_REMOVED lines=38> */
.L_x_2768:
        /* <DEDUP_REMOVED lines=17> */
.L_x_2769:
[----:B------:R-:W-:Y:S05]  /*4290*/  BSYNC.RECONVERGENT B1 ;  /* 0x0000000000017941 */ /* 0x000fea0003800200 */
.L_x_2767:
        /* <DEDUP_REMOVED lines=38> */
.L_x_2771:
        /* <DEDUP_REMOVED lines=17> */
.L_x_2772:
[----:B------:R-:W-:Y:S05]  /*4610*/  BSYNC.RECONVERGENT B1 ;  /* 0x0000000000017941 */ /* 0x000fea0003800200 */
.L_x_2770:
        /* <DEDUP_REMOVED lines=38> */
.L_x_2774:
        /* <DEDUP_REMOVED lines=17> */
.L_x_2775:
[----:B------:R-:W-:Y:S05]  /*4990*/  BSYNC.RECONVERGENT B1 ;  /* 0x0000000000017941 */ /* 0x000fea0003800200 */
.L_x_2773:
        /* <DEDUP_REMOVED lines=36> */
.L_x_2777:
        /* <DEDUP_REMOVED lines=14> */
[----:B------:R-:W-:-:S04]  /*4cc0*/  IMAD R5, R39, R11, R5 ;  /* 0x0000000b27057224 */ /* 0x000fc800078e0205 */
[----:B------:R-:W-:Y:S01]  /*4cd0*/  IMAD.IADD R11, R9, 0x1, R5 ;  /* 0x00000001090b7824 */ /* 0x000fe200078e0205 */
[----:B------:R-:W-:-:S07]  /*4ce0*/  MOV R5, R25 ;  /* 0x0000001900057202 */ /* 0x000fce0000000f00 */
.L_x_2778:
[----:B------:R-:W-:Y:S05]  /*4cf0*/  BSYNC.RECONVERGENT B1 ;  /* 0x0000000000017941 */ /* 0x000fea0003800200 */
.L_x_2776:
[----:B-1----:R-:W-:-:S06]  /*4d00*/  IMAD.WIDE.U32 R8, R6, 0x8, R16 ;  /* 0x0000000806087825 */ /* 0x002fcc00078e0010 */
[----:B------:R-:W2:Y:S01]  /*4d10*/  LDG.E.64 R8, desc[UR12][R8.64] ;  /* 0x0000000c08087981 */ /* 0x000ea2000c1e1b00 */
[----:B------:R-:W-:Y:S01]  /*4d20*/  VIADD R13, R13, 0x8 ;  /* 0x000000080d0d7836 */ /* 0x000fe20000000000 */
[----:B------:R-:W-:Y:S01]  /*4d30*/  MOV R25, R3 ;  /* 0x0000000300197202 */ /* 0x000fe20000000f00 */
[----:B------:R-:W-:Y:S01]  /*4d40*/  IMAD.MOV.U32 R24, RZ, RZ, R40 ;  /* 0x000000ffff187224 */ /* 0x000fe200078e0028 */
[----:B------:R-:W-:Y:S02]  /*4d50*/  IADD3 R14, PT, PT, R14, -0x8, RZ ;  /* 0xfffffff80e0e7810 */ /* 0x000fe40007ffe0ff */
[----:B------:R-:W-:Y:S01]  /*4d60*/  ISETP.NE.AND P0, PT, R13, RZ, PT ;  /* 0x000000ff0d00720c */ /* 0x000fe20003f05270 */
[----:B--2---:R-:W-:-:S04]  /*4d70*/  IMAD.WIDE.U32 R24, R8, R37, R24 ;  /* 0x0000002508187225 */ /* 0x004fc800078e0018 */
[----:B------:R-:W-:Y:S01]  /*4d80*/  IMAD R37, R9, R37, RZ ;  /* 0x0000002509257224 */ /* 0x000fe200078e02ff */
[----:B------:R-:W-:-:S03]  /*4d90*/  IADD3 R12, P1, PT, R12, R24, RZ ;  /* 0x000000180c0c7210 */ /* 0x000fc60007f3e0ff */
[----:B------:R-:W-:-:S05]  /*4da0*/  IMAD R24, R8, R11, R37 ;  /* 0x0000000b08187224 */ /* 0x000fca00078e0225 */
[----:B------:R-:W-:Y:S01]  /*4db0*/  IADD3.X R7, PT, PT, R7, R25, R24, P1, !PT ;  /* 0x0000001907077210 */ /* 0x000fe20000ffe418 */
[----:B------:R-:W-:Y:S06]  /*4dc0*/  @P0 BRA `(.L_x_2779) ;  /* 0xffffffe400040947 */ /* 0x000fec000383ffff */
[----:B------:R-:W-:-:S07]  /*4dd0*/  VIADD R14, R14, 0x3 ;  /* 0x000000030e0e7836 */ /* 0x000fce0000000000 */
.L_x_2754:
        /* <DEDUP_REMOVED lines=36> */
.L_x_2782:
        /* <DEDUP_REMOVED lines=15> */
.L_x_2783:
[----:B------:R-:W-:Y:S05]  /*5110*/  BSYNC.RECONVERGENT B1 ;  /* 0x0000000000017941 */ /* 0x000fea0003800200 */
.L_x_2781:
        /* <DEDUP_REMOVED lines=39> */
.L_x_2785:
        /* <DEDUP_REMOVED lines=17> */
.L_x_2786:
[----:B------:R-:W-:Y:S05]  /*54a0*/  BSYNC.RECONVERGENT B1 ;  /* 0x0000000000017941 */ /* 0x000fea0003800200 */
.L_x_2784:
        /* <DEDUP_REMOVED lines=39> */
.L_x_2788:
        /* <DEDUP_REMOVED lines=17> */
.L_x_2789:
[----:B------:R-:W-:Y:S05]  /*5830*/  BSYNC.RECONVERGENT B1 ;  /* 0x0000000000017941 */ /* 0x000fea0003800200 */
.L_x_2787:
[----:B------:R-:W0:Y:S01]  /*5840*/  LDC.64 R22, c[0x0][0x390] ;  /* 0x0000e400ff167b82 */ /* 0x000e220000000a00 */
[----:B------:R-:W-:-:S07]  /*5850*/  VIADD R3, R14, 0xfffffffd ;  /* 0xfffffffd0e037836 */ /* 0x000fce0000000000 */
[----:B------:R-:W1:Y:S01]  /*5860*/  LDC.64 R10, c[0x0][0x398] ;  /* 0x0000e600ff0a7b82 */ /* 0x000e620000000a00 */
[----:B0-----:R-:W-:-:S04]  /*5870*/  IMAD.WIDE.U32 R22, R3, 0x8, R22 ;  /* 0x0000000803167825 */ /* 0x001fc800078e0016 */
[----:B-1----:R-:W-:Y:S02]  /*5880*/  IMAD.WIDE.U32 R10, R4, 0x8, R10 ;  /* 0x00000008040a7825 */ /* 0x002fe400078e000a */
        /* <DEDUP_REMOVED lines=35> */
.L_x_2791:
        /* <DEDUP_REMOVED lines=9> */
[----:B------:R-:W-:Y:S02]  /*5b50*/  IMAD.X R11, RZ, RZ, ~R25, P0 ;  /* 0x000000ffff0b7224 */ /* 0x000fe400000e0e19 */
[----:B------:R-:W-:-:S04]  /*5b60*/  IMAD.WIDE.U32 R8, R4, R13, R8 ;  /* 0x0000000d04087225 */ /* 0x000fc800078e0008 */
[----:B------:R-:W-:Y:S01]  /*5b70*/  IMAD R11, R11, R4, RZ ;  /* 0x000000040b0b7224 */ /* 0x000fe200078e02ff */
[----:B------:R-:W-:Y:S01]  /*5b80*/  MOV R4, R24 ;  /* 0x0000001800047202 */ /* 0x000fe20000000f00 */
[----:B------:R-:W-:Y:S02]  /*5b90*/  IMAD.MOV.U32 R21, RZ, RZ, R8 ;  /* 0x000000ffff157224 */ /* 0x000fe400078e0008 */
[----:B------:R-:W-:Y:S02]  /*5ba0*/  IMAD R11, R5, R13, R11 ;  /* 0x0000000d050b7224 */ /* 0x000fe400078e020b */
[----:B------:R-:W-:-:S03]  /*5bb0*/  IMAD.MOV.U32 R5, RZ, RZ, R25 ;  /* 0x000000ffff057224 */ /* 0x000fc600078e0019 */
[----:B------:R-:W-:-:S07]  /*5bc0*/  IADD3 R11, PT, PT, R9, R11, RZ ;  /* 0x0000000b090b7210 */ /* 0x000fce0007ffe0ff */
.L_x_2792:
[----:B------:R-:W-:Y:S05]  /*5bd0*/  BSYNC.RECONVERGENT B1 ;  /* 0x0000000000017941 */ /* 0x000fea0003800200 */
.L_x_2790:
[----:B------:R-:W0:Y:S02]  /*5be0*/  LDC.64 R8, c[0x0][0x398] ;  /* 0x0000e600ff087b82 */ /* 0x000e240000000a00 */
[----:B0-----:R-:W-:-:S06]  /*5bf0*/  IMAD.WIDE.U32 R8, R3, 0x8, R8 ;  /* 0x0000000803087825 */ /* 0x001fcc00078e0008 */
[----:B------:R-:W2:Y:S01]  /*5c00*/  LDG.E.64 R8, desc[UR12][R8.64] ;  /* 0x0000000c08087981 */ /* 0x000ea2000c1e1b00 */
[----:B------:R-:W-:Y:S01]  /*5c10*/  MOV R18, R16 ;  /* 0x0000001000127202 */ /* 0x000fe20000000f00 */
[----:B------:R-:W-:-:S04]  /*5c20*/  VIADD R14, R14, 0xfffffffc ;  /* 0xfffffffc0e0e7836 */ /* 0x000fc80000000000 */
[----:B--2---:R-:W-:-:S04]  /*5c30*/  IMAD.WIDE.U32 R18, R8, R21, R18 ;  /* 0x0000001508127225 */ /* 0x004fc800078e0012 */
[----:B------:R-:W-:Y:S01]  /*5c40*/  IMAD R21, R9, R21, RZ ;  /* 0x0000001509157224 */ /* 0x000fe200078e02ff */
[----:B------:R-:W-:-:S03]  /*5c50*/  IADD3 R12, P0, PT, R12, R18, RZ ;  /* 0x000000120c0c7210 */ /* 0x000fc60007f1e0ff */
[----:B------:R-:W-:-:S05]  /*5c60*/  IMAD R18, R8, R11, R21 ;  /* 0x0000000b08127224 */ /* 0x000fca00078e0215 */
[----:B------:R-:W-:-:S07]  /*5c70*/  IADD3.X R7, PT, PT, R7, R19, R18, P0, !PT ;  /* 0x0000001307077210 */ /* 0x000fce00007fe412 */
.L_x_2780:
        /* <DEDUP_REMOVED lines=34> */
.L_x_2795:
        /* <DEDUP_REMOVED lines=15> */
.L_x_2796:
[----:B------:R-:W-:Y:S05]  /*5f90*/  BSYNC.RECONVERGENT B1 ;  /* 0x0000000000017941 */ /* 0x000fea0003800200 */
.L_x_2794:
        /* <DEDUP_REMOVED lines=39> */
.L_x_2798:
        /* <DEDUP_REMOVED lines=17> */
.L_x_2799:
[----:B------:R-:W-:Y:S05]  /*6320*/  BSYNC.RECONVERGENT B1 ;  /* 0x0000000000017941 */ /* 0x000fea0003800200 */
.L_x_2797:
        /* <DEDUP_REMOVED lines=10> */
.L_x_2793:
        /* <DEDUP_REMOVED lines=30> */
.L_x_2801:
[----:B------:R-:W-:Y:S01]  /*65b0*/  IMAD.MOV.U32 R3, RZ, RZ, R23 ;  /* 0x000000ffff037224 */ /* 0x000fe200078e0017 */
[----:B------:R-:W-:Y:S02]  /*65c0*/  MOV R23, R5 ;  /* 0x0000000500177202 */ /* 0x000fe40000000f00 */
[----:B------:R-:W-:-:S07]  /*65d0*/  MOV R24, 0x65f0 ;  /* 0x000065f000187802 */ /* 0x000fce0000000f00 */
[----:B------:R-:W-:Y:S05]  /*65e0*/  CALL.REL.NOINC `($__internal_63_$__cuda_sm20_rem_s64) ;  /* 0x0000000c00147944 */ /* 0x000fea0003c00000 */
[----:B------:R-:W-:-:S07]  /*65f0*/  MOV R5, R9 ;  /* 0x0000000900057202 */ /* 0x000fce0000000f00 */
.L_x_2802:
[----:B------:R-:W-:Y:S05]  /*6600*/  BSYNC.RECONVERGENT B1 ;  /* 0x0000000000017941 */ /* 0x000fea0003800200 */
.L_x_2800:
        /* <DEDUP_REMOVED lines=8> */
.L_x_2753:
[----:B------:R-:W-:-:S06]  /*6690*/  MOV R13, R7 ;  /* 0x00000007000d7202 */ /* 0x000fcc0000000f00 */
[----:B------:R-:W2:Y:S04]  /*66a0*/  LDG.E.U8 R13, desc[UR12][R12.64] ;  /* 0x0000000c0c0d7981 */ /* 0x000ea8000c1e1100 */
[----:B--2---:R0:W-:Y:S02]  /*66b0*/  STS.U8 [R0+UR4], R13 ;  /* 0x0000000d00007988 */ /* 0x0041e40008000004 */
.L_x_2752:
[----:B------:R-:W-:Y:S05]  /*66c0*/  BSYNC.RECONVERGENT B0 ;  /* 0x0000000000007941 */ /* 0x000fea0003800200 */
.L_x_2704:
[----:B------:R-:W-:Y:S01]  /*66d0*/  BAR.SYNC.DEFER_BLOCKING 0x0 ;  /* 0x0000000000007b1d */ /* 0x000fe20000010000 */
[----:B------:R-:W-:Y:S01]  /*66e0*/  UISETP.GE.U32.AND UP0, UPT, UR5, 0x42, UPT ;  /* 0x000000420500788c */ /* 0x000fe2000bf06070 */
[----:B------:R-:W-:-:S08]  /*66f0*/  ISETP.GT.U32.AND P1, PT, R0, 0x1f, PT ;  /* 0x0000001f0000780c */ /* 0x000fd00003f24070 */
[----:B------:R-:W-:Y:S05]  /*6700*/  BRA.U !UP0, `(.L_x_2803) ;  /* 0x0000000108407547 */ /* 0x000fea000b800000 */
.L_x_2804:
[----:B------:R-:W-:Y:S02]  /*6710*/  USHF.R.U32.HI UR6, URZ, 0x1, UR5 ;  /* 0x00000001ff067899 */ /* 0x000fe40008011605 */
[----:B------:R-:W-:-:S04]  /*6720*/  UISETP.GT.U32.AND UP0, UPT, UR5, 0x83, UPT ;  /* 0x000000830500788c */ /* 0x000fc8000bf04070 */
[----:B------:R-:W-:Y:S01]  /*6730*/  ISETP.GE.U32.AND P0, PT, R0, UR6, PT ;  /* 0x0000000600007c0c */ /* 0x000fe2000bf06070 */
[----:B------:R-:W-:-:S12]  /*6740*/  UMOV UR5, UR6 ;  /* 0x0000000600057c82 */ /* 0x000fd80008000000 */
[----:B-12---:R-:W1:Y:S04]  /*6750*/  @!P0 LDS.S8 R3, [R0+UR4] ;  /* 0x0000000400038984 */ /* 0x006e680008000200 */
[----:B------:R-:W2:Y:S01]  /*6760*/  @!P0 LDS.S8 R4, [R2+UR6] ;  /* 0x0000000602048984 */ /* 0x000ea20008000200 */
[----:B-1----:R-:W-:Y:S02]  /*6770*/  @!P0 PRMT R3, R3, 0x9910, RZ ;  /* 0x0000991003038816 */ /* 0x002fe400000000ff */
        /* <DEDUP_REMOVED lines=9> */
.L_x_2803:
[----:B------:R-:W-:Y:S05]  /*6810*/  @P1 EXIT ;  /* 0x000000000000194d */ /* 0x000fea0003800000 */
[----:B------:R-:W3:Y:S01]  /*6820*/  LDS.S8 R2, [R0+UR4] ;  /* 0x0000000400027984 */ /* 0x000ee20008000200 */
[----:B------:R-:W-:-:S03]  /*6830*/  ISETP.NE.AND P0, PT, R0, RZ, PT ;  /* 0x000000ff0000720c */ /* 0x000fc60003f05270 */
[----:B-12---:R-:W1:Y:S01]  /*6840*/  LDS.S8 R3, [R0+UR4+0x20] ;  /* 0x0000200400037984 */ /* 0x006e620008000200 */
[----:B---3--:R-:W-:Y:S02]  /*6850*/  PRMT R2, R2, 0x9910, RZ ;  /* 0x0000991002027816 */ /* 0x008fe400000000ff */
[----:B-1----:R-:W-:Y:S02]  /*6860*/  PRMT R3, R3, 0x9910, RZ ;  /* 0x0000991003037816 */ /* 0x002fe400000000ff */
[----:B------:R-:W-:Y:S02]  /*6870*/  IABS R2, R2 ;  /* 0x0000000200027213 */ /* 0x000fe40000000000 */
[----:B------:R-:W-:Y:S02]  /*6880*/  IABS R4, R3 ;  /* 0x0000000300047213 */ /* 0x000fe40000000000 */
[----:B------:R-:W-:Y:S02]  /*6890*/  PRMT R3, R2, 0x7710, RZ ;  /* 0x0000771002037816 */ /* 0x000fe400000000ff */
[----:B------:R-:W-:-:S04]  /*68a0*/  PRMT R2, R4, 0x7710, RZ ;  /* 0x0000771004027816 */ /* 0x000fc800000000ff */
[----:B------:R-:W-:-:S05]  /*68b0*/  IADD3 R3, PT, PT, R3, R2, RZ ;  /* 0x0000000203037210 */ /* 0x000fca0007ffe0ff */
[----:B------:R-:W-:Y:S04]  /*68c0*/  STS.U8 [R0+UR4], R3 ;  /* 0x0000000300007988 */ /* 0x000fe80008000004 */
[----:B------:R-:W1:Y:S04]  /*68d0*/  LDS.S8 R2, [R0+UR4] ;  /* 0x0000000400027984 */ /* 0x000e680008000200 */
[----:B------:R-:W2:Y:S01]  /*68e0*/  LDS.S8 R4, [R0+UR4+0x10] ;  /* 0x0000100400047984 */ /* 0x000ea20008000200 */
[----:B-1----:R-:W-:Y:S02]  /*68f0*/  PRMT R2, R2, 0x9910, RZ ;  /* 0x0000991002027816 */ /* 0x002fe400000000ff */
[----:B--2---:R-:W-:-:S02]  /*6900*/  PRMT R4, R4, 0x9910, RZ ;  /* 0x0000991004047816 */ /* 0x004fc400000000ff */
        /* <DEDUP_REMOVED lines=13> */
[----:B------:R-:W-:-:S05]  /*69e0*/  PRMT R2, R4, 0x7710, RZ ;  /* 0x0000771004027816 */ /* 0x000fca00000000ff */
[----:B------:R-:W-:-:S05]  /*69f0*/  IMAD.IADD R3, R3, 0x1, R2 ;  /* 0x0000000103037824 */ /* 0x000fca00078e0202 */
        /* <DEDUP_REMOVED lines=49> */
        .weak           $__internal_62_$__cuda_sm20_div_s64
        .type           $__internal_62_$__cuda_sm20_div_s64,@function
        .size           $__internal_62_$__cuda_sm20_div_s64,($__internal_63_$__cuda_sm20_rem_s64 - $__internal_62_$__cuda_sm20_div_s64)
$__internal_62_$__cuda_sm20_div_s64:
        /* <DEDUP_REMOVED lines=82> */
[----:B------:R-:W-:Y:S06]  /*7230*/  RET.REL.NODEC R8 `(contiguous_reduce2_i8) ;  /* 0xffffff8c08707950 */ /* 0x000fec0003c3ffff */
        .weak           $__internal_63_$__cuda_sm20_rem_s64
        .type           $__internal_63_$__cuda_sm20_rem_s64,@function
        .size           $__internal_63_$__cuda_sm20_rem_s64,(.L_x_3240 - $__internal_63_$__cuda_sm20_rem_s64)
$__internal_63_$__cuda_sm20_rem_s64:
        /* <DEDUP_REMOVED lines=76> */
[----:B------:R-:W-:Y:S06]  /*7700*/  RET.REL.NODEC R24 `(contiguous_reduce2_i8) ;  /* 0xffffff88183c7950 */ /* 0x000fec0003c3ffff */
.L_x_2805:
        /* <DEDUP_REMOVED lines=15> */
.L_x_3240:


//--------------------- .text.uncontiguous_reduce_i8 --------------------------
	.section	.text.uncontiguous_reduce_i8,"ax",@progbits
	.align	128
        .global         uncontiguous_reduce_i8
        .type           uncontiguous_reduce_i8,@function
        .size           uncontiguous_reduce_i8,(.L_x_3242 - uncontiguous_reduce_i8)
        .other          uncontiguous_reduce_i8,@"STO_CUDA_ENTRY STV_DEFAULT"
uncontiguous_reduce_i8:
.text.uncontiguous_reduce_i8:
        /* <DEDUP_REMOVED lines=38> */
.L_x_2834:
        /* <DEDUP_REMOVED lines=32> */
.L_x_2811:
[----:B------:R-:W-:Y:S01]  /*0460*/  IMAD.MOV.U32 R26, RZ, RZ, R4 ;  /* 0x000000ffff1a7224 */ /* 0x000fe200078e0004 */
[----:B------:R-:W-:Y:S01]  /*0470*/  MOV R11, R5 ;  /* 0x00000005000b7202 */ /* 0x000fe20000000f00 */
[----:B------:R-:W-:Y:S01]  /*0480*/  IMAD.MOV.U32 R10, RZ, RZ, R36 ;  /* 0x000000ffff0a7224 */ /* 0x000fe200078e0024 */
[----:B------:R-:W-:Y:S02]  /*0490*/  MOV R9, R37 ;  /* 0x0000002500097202 */ /* 0x000fe40000000f00 */
[----:B------:R-:W-:-:S07]  /*04a0*/  MOV R8, 0x4c0 ;  /* 0x000004c000087802 */ /* 0x000fce0000000f00 */
[----:B-1----:R-:W-:Y:S05]  /*04b0*/  CALL.REL.NOINC `($__internal_64_$__cuda_sm20_div_s64) ;  /* 0x0000006400ec7944 */ /* 0x002fea0003c00000 */
        /* <DEDUP_REMOVED lines=9> */
.L_x_2812:
[----:B------:R-:W-:Y:S05]  /*0550*/  BSYNC.RECONVERGENT B1 ;  /* 0x0000000000017941 */ /* 0x000fea0003800200 */
.L_x_2810:
        /* <DEDUP_REMOVED lines=33> */
.L_x_2814:
[----:B------:R-:W-:Y:S01]  /*0770*/  IMAD.MOV.U32 R26, RZ, RZ, R18 ;  /* 0x000000ffff1a7224 */ /* 0x000fe200078e0012 */
[----:B------:R-:W-:Y:S01]  /*0780*/  MOV R11, R19 ;  /* 0x00000013000b7202 */ /* 0x000fe20000000f00 */
[----:B------:R-:W-:Y:S01]  /*0790*/  IMAD.MOV.U32 R10, RZ, RZ, R36 ;  /* 0x000000ffff0a7224 */ /* 0x000fe200078e0024 */
[----:B------:R-:W-:Y:S02]  /*07a0*/  MOV R9, R37 ;  /* 0x0000002500097202 */ /* 0x000fe40000000f00 */
[----:B------:R-:W-:-:S07]  /*07b0*/  MOV R8, 0x7d0 ;  /* 0x000007d000087802 */ /* 0x000fce0000000f00 */
[----:B------:R-:W-:Y:S05]  /*07c0*/  CALL.REL.NOINC `($__internal_64_$__cuda_sm20_div_s64) ;  /* 0x0000006400287944 */ /* 0x000fea0003c00000 */
        /* <DEDUP_REMOVED lines=9> */
.L_x_2815:
[----:B------:R-:W-:Y:S05]  /*0860*/  BSYNC.RECONVERGENT B1 ;  /* 0x0000000000017941 */ /* 0x000fea0003800200 */
.L_x_2813:
        /* <DEDUP_REMOVED lines=34> */
.L_x_2817:
[----:B------:R-:W-:Y:S01]  /*0a90*/  MOV R26, R22 ;  /* 0x00000016001a7202 */ /* 0x000fe20000000f00 */
[----:B------:R-:W-:Y:S01]  /*0aa0*/  IMAD.MOV.U32 R11, RZ, RZ, R23 ;  /* 0x000000ffff0b7224 */ /* 0x000fe200078e0017 */
[----:B------:R-:W-:Y:S01]  /*0ab0*/  MOV R10, R40 ;  /* 0x00000028000a7202 */ /* 0x000fe20000000f00 */
[----:B------:R-:W-:Y:S01]  /*0ac0*/  IMAD.MOV.U32 R9, RZ, RZ, R41 ;  /* 0x000000ffff097224 */ /* 0x000fe200078e0029 */
[----:B------:R-:W-:-:S07]  /*0ad0*/  MOV R8, 0xaf0 ;  /* 0x00000af000087802 */ /* 0x000fce0000000f00 */
[----:B------:R-:W-:Y:S05]  /*0ae0*/  CALL.REL.NOINC `($__internal_64_$__cuda_sm20_div_s64) ;  /* 0x0000006000607944 */ /* 0x000fea0003c00000 */
        /* <DEDUP_REMOVED lines=10> */
.L_x_2818:
[----:B------:R-:W-:Y:S05]  /*0b90*/  BSYNC.RECONVERGENT B1 ;  /* 0x0000000000017941 */ /* 0x000fea0003800200 */
.L_x_2816:
        /* <DEDUP_REMOVED lines=35> */
.L_x_2820:
[----:B------:R-:W-:Y:S01]  /*0dd0*/  IMAD.MOV.U32 R26, RZ, RZ, R42 ;  /* 0x000000ffff1a7224 */ /* 0x000fe200078e002a */
[----:B------:R-:W-:Y:S01]  /*0de0*/  MOV R11, R43 ;  /* 0x0000002b000b7202 */ /* 0x000fe20000000f00 */
[----:B------:R-:W-:Y:S01]  /*0df0*/  IMAD.MOV.U32 R10, RZ, RZ, R40 ;  /* 0x000000ffff0a7224 */ /* 0x000fe200078e0028 */
[----:B------:R-:W-:Y:S02]  /*0e00*/  MOV R9, R41 ;  /* 0x0000002900097202 */ /* 0x000fe40000000f00 */
[----:B------:R-:W-:-:S07]  /*0e10*/  MOV R8, 0xe30 ;  /* 0x00000e3000087802 */ /* 0x000fce0000000f00 */
[----:B------:R-:W-:Y:S05]  /*0e20*/  CALL.REL.NOINC `($__internal_64_$__cuda_sm20_div_s64) ;  /* 0x0000005c00907944 */ /* 0x000fea0003c00000 */
        /* <DEDUP_REMOVED lines=11> */
.L_x_2821:
[----:B------:R-:W-:Y:S05]  /*0ee0*/  BSYNC.RECONVERGENT B1 ;  /* 0x0000000000017941 */ /* 0x000fea0003800200 */
.L_x_2819:
        /* <DEDUP_REMOVED lines=36> */
.L_x_2823:
        /* <DEDUP_REMOVED lines=16> */
.L_x_2824:
[----:B------:R-:W-:Y:S05]  /*1230*/  BSYNC.RECONVERGENT B1 ;  /* 0x0000000000017941 */ /* 0x000fea0003800200 */
.L_x_2822:
        /* <DEDUP_REMOVED lines=34> */
.L_x_2826:
[----:B------:R-:W-:Y:S01]  /*1460*/  MOV R26, R40 ;  /* 0x00000028001a7202 */ /* 0x000fe20000000f00 */
[----:B------:R-:W-:Y:S01]  /*1470*/  IMAD.MOV.U32 R11, RZ, RZ, R41 ;  /* 0x000000ffff0b7224 */ /* 0x000fe200078e0029 */
[----:B------:R-:W-:Y:S01]  /*1480*/  MOV R10, R20 ;  /* 0x00000014000a7202 */ /* 0x000fe20000000f00 */
[----:B------:R-:W-:Y:S01]  /*1490*/  IMAD.MOV.U32 R9, RZ, RZ, R21 ;  /* 0x000000ffff097224 */ /* 0x000fe200078e0015 */
[----:B------:R-:W-:-:S07]  /*14a0*/  MOV R8, 0x14c0 ;  /* 0x000014c000087802 */ /* 0x000fce0000000f00 */
[----:B------:R-:W-:Y:S05]  /*14b0*/  CALL.REL.NOINC `($__internal_64_$__cuda_sm20_div_s64) ;  /* 0x0000005400ec7944 */ /* 0x000fea0003c00000 */
        /* <DEDUP_REMOVED lines=11> */
.L_x_2827:
[----:B------:R-:W-:Y:S05]  /*1570*/  BSYNC.RECONVERGENT B1 ;  /* 0x0000000000017941 */ /* 0x000fea0003800200 */
.L_x_2825:
        /* <DEDUP_REMOVED lines=34> */
.L_x_2829:
[----:B------:R-:W-:Y:S01]  /*17a0*/  IMAD.MOV.U32 R26, RZ, RZ, R36 ;  /* 0x000000ffff1a7224 */ /* 0x000fe200078e0024 */
[----:B------:R-:W-:Y:S01]  /*17b0*/  MOV R11, R37 ;  /* 0x00000025000b7202 */ /* 0x000fe20000000f00 */
[----:B------:R-:W-:Y:S01]  /*17c0*/  IMAD.MOV.U32 R10, RZ, RZ, R20 ;  /* 0x000000ffff0a7224 */ /* 0x000fe200078e0014 */
[----:B------:R-:W-:Y:S02]  /*17d0*/  MOV R9, R21 ;  /* 0x0000001500097202 */ /* 0x000fe40000000f00 */
[----:B------:R-:W-:-:S07]  /*17e0*/  MOV R8, 0x1800 ;  /* 0x0000180000087802 */ /* 0x000fce0000000f00 */
[----:B------:R-:W-:Y:S05]  /*17f0*/  CALL.REL.NOINC `($__internal_64_$__cuda_sm20_div_s64) ;  /* 0x00000054001c7944 */ /* 0x000fea0003c00000 */
        /* <DEDUP_REMOVED lines=11> */
.L_x_2830:
[----:B------:R-:W-:Y:S05]  /*18b0*/  BSYNC.RECONVERGENT B1 ;  /* 0x0000000000017941 */ /* 0x000fea0003800200 */
.L_x_2828:
        /* <DEDUP_REMOVED lines=35> */
.L_x_2832:
[----:B------:R-:W-:Y:S01]  /*1af0*/  IMAD.MOV.U32 R26, RZ, RZ, R18 ;  /* 0x000000ffff1a7224 */ /* 0x000fe200078e0012 */
[----:B------:R-:W-:Y:S01]  /*1b00*/  MOV R11, R19 ;  /* 0x00000013000b7202 */ /* 0x000fe20000000f00 */
[----:B------:R-:W-:Y:S01]  /*1b10*/  IMAD.MOV.U32 R10, RZ, RZ, R20 ;  /* 0x000000ffff0a7224 */ /* 0x000fe200078e0014 */
[----:B------:R-:W-:Y:S02]  /*1b20*/  MOV R9, R21 ;  /* 0x0000001500097202 */ /* 0x000fe40000000f00 */
[----:B------:R-:W-:-:S07]  /*1b30*/  MOV R8, 0x1b50 ;  /* 0x00001b5000087802 */ /* 0x000fce0000000f00 */
[----:B------:R-:W-:Y:S05]  /*1b40*/  CALL.REL.NOINC `($__internal_64_$__cuda_sm20_div_s64) ;  /* 0x0000005000487944 */ /* 0x000fea0003c00000 */
        /* <DEDUP_REMOVED lines=11> */
.L_x_2833:
[----:B------:R-:W-:Y:S05]  /*1c00*/  BSYNC.RECONVERGENT B1 ;  /* 0x0000000000017941 */ /* 0x000fea0003800200 */
.L_x_2831:
        /* <DEDUP_REMOVED lines=9> */
.L_x_2809:
        /* <DEDUP_REMOVED lines=36> */
.L_x_2837:
[----:B------:R-:W-:Y:S01]  /*1ee0*/  MOV R26, R4 ;  /* 0x00000004001a7202 */ /* 0x000fe20000000f00 */
[----:B------:R-:W-:Y:S01]  /*1ef0*/  IMAD.MOV.U32 R11, RZ, RZ, R5 ;  /* 0x000000ffff0b7224 */ /* 0x000fe200078e0005 */
[----:B------:R-:W-:Y:S01]  /*1f00*/  MOV R10, R6 ;  /* 0x00000006000a7202 */ /* 0x000fe20000000f00 */
[----:B------:R-:W-:Y:S01]  /*1f10*/  IMAD.MOV.U32 R9, RZ, RZ, R7 ;  /* 0x000000ffff097224 */ /* 0x000fe200078e0007 */
[----:B------:R-:W-:-:S07]  /*1f20*/  MOV R8, 0x1f40 ;  /* 0x00001f4000087802 */ /* 0x000fce0000000f00 */
[----:B------:R-:W-:Y:S05]  /*1f30*/  CALL.REL.NOINC `($__internal_64_$__cuda_sm20_div_s64) ;  /* 0x0000004c004c7944 */ /* 0x000fea0003c00000 */
        /* <DEDUP_REMOVED lines=9> */
.L_x_2838:
[----:B------:R-:W-:Y:S05]  /*1fd0*/  BSYNC.RECONVERGENT B1 ;  /* 0x0000000000017941 */ /* 0x000fea0003800200 */
.L_x_2836:
        /* <DEDUP_REMOVED lines=34> */
.L_x_2840:
        /* <DEDUP_REMOVED lines=14> */
.L_x_2841:
[----:B------:R-:W-:Y:S05]  /*22e0*/  BSYNC.RECONVERGENT B1 ;  /* 0x0000000000017941 */ /* 0x000fea0003800200 */
.L_x_2839:
        /* <DEDUP_REMOVED lines=36> */
.L_x_2843:
        /* <DEDUP_REMOVED lines=17> */
.L_x_2844:
[----:B------:R-:W-:Y:S05]  /*2640*/  BSYNC.RECONVERGENT B1 ;  /* 0x0000000000017941 */ /* 0x000fea0003800200 */
.L_x_2842:
        /* <DEDUP_REMOVED lines=35> */
.L_x_2846:
[----:B------:R-:W-:Y:S01]  /*2880*/  MOV R26, R16 ;  /* 0x00000010001a7202 */ /* 0x000fe20000000f00 */
[----:B------:R-:W-:Y:S01]  /*2890*/  IMAD.MOV.U32 R11, RZ, RZ, R17 ;  /* 0x000000ffff0b7224 */ /* 0x000fe200078e0011 */
[----:B------:R-:W-:Y:S01]  /*28a0*/  MOV R10, R14 ;  /* 0x0000000e000a7202 */ /* 0x000fe20000000f00 */
[----:B------:R-:W-:Y:S01]  /*28b0*/  IMAD.MOV.U32 R9, RZ, RZ, R15 ;  /* 0x000000ffff097224 */ /* 0x000fe200078e000f */
[----:B------:R-:W-:-:S07]  /*28c0*/  MOV R8, 0x28e0 ;  /* 0x000028e000087802 */ /* 0x000fce0000000f00 */
[----:B------:R-:W-:Y:S05]  /*28d0*/  CALL.REL.NOINC `($__internal_64_$__cuda_sm20_div_s64) ;  /* 0x0000004000e47944 */ /* 0x000fea0003c00000 */
        /* <DEDUP_REMOVED lines=10> */
.L_x_2847:
[----:B------:R-:W-:Y:S05]  /*2980*/  BSYNC.RECONVERGENT B1 ;  /* 0x0000000000017941 */ /* 0x000fea0003800200 */
.L_x_2845:
[----:B------:R-:W-:Y:S01]  /*2990*/  MOV R6, R20 ;  /* 0x0000001400067202 */ /* 0x000fe20000000f00 */
[----:B------:R-:W-:Y:S02]  /*29a0*/  IMAD R9, R9, R22, RZ ;  /* 0x0000001609097224 */ /* 0x000fe400078e02ff */
[----:B------:R-:W-:Y:S02]  /*29b0*/  VIADD R3, R3, 0xfffffffe ;  /* 0xfffffffe03037836 */ /* 0x000fe40000000000 */
[----:B------:R-:W-:-:S04]  /*29c0*/  IMAD.WIDE.U32 R20, R22, R8, R6 ;  /* 0x0000000816147225 */ /* 0x000fc800078e0006 */
[----:B------:R-:W-:-:S05]  /*29d0*/  IMAD R9, R23, R8, R9 ;  /* 0x0000000817097224 */ /* 0x000fca00078e0209 */
[----:B------:R-:W-:-:S07]  /*29e0*/  IADD3 R21, PT, PT, R21, R9, RZ ;  /* 0x0000000915157210 */ /* 0x000fce0007ffe0ff */
.L_x_2835:
        /* <DEDUP_REMOVED lines=31> */
.L_x_2849:
[----:B------:R-:W-:Y:S01]  /*2be0*/  IMAD.MOV.U32 R14, RZ, RZ, R4 ;  /* 0x000000ffff0e7224 */ /* 0x000fe200078e0004 */
[----:B------:R-:W-:Y:S01]  /*2bf0*/  MOV R23, R5 ;  /* 0x0000000500177202 */ /* 0x000fe20000000f00 */
[----:B------:R-:W-:Y:S01]  /*2c00*/  IMAD.MOV.U32 R22, RZ, RZ, R6 ;  /* 0x000000ffff167224 */ /* 0x000fe200078e0006 */
[----:B------:R-:W-:Y:S02]  /*2c10*/  MOV R15, R7 ;  /* 0x00000007000f7202 */ /* 0x000fe40000000f00 */
[----:B------:R-:W-:-:S07]  /*2c20*/  MOV R24, 0x2c40 ;  /* 0x00002c4000187802 */ /* 0x000fce0000000f00 */
[----:B------:R-:W-:Y:S05]  /*2c30*/  CALL.REL.NOINC `($__internal_65_$__cuda_sm20_rem_s64) ;  /* 0x0000004400587944 */ /* 0x000fea0003c00000 */
.L_x_2850:
[----:B------:R-:W-:Y:S05]  /*2c40*/  BSYNC.RECONVERGENT B1 ;  /* 0x0000000000017941 */ /* 0x000fea0003800200 */
.L_x_2848:
        /* <DEDUP_REMOVED lines=31> */
.L_x_2852:
[----:B------:R-:W-:Y:S01]  /*2e40*/  MOV R22, R6 ;  /* 0x0000000600167202 */ /* 0x000fe20000000f00 */
[----:B------:R-:W-:Y:S01]  /*2e50*/  IMAD.MOV.U32 R15, RZ, RZ, R7 ;  /* 0x000000ffff0f7224 */ /* 0x000fe200078e0007 */
[----:B------:R-:W-:Y:S01]  /*2e60*/  MOV R14, R18 ;  /* 0x00000012000e7202 */ /* 0x000fe20000000f00 */
[----:B------:R-:W-:Y:S01]  /*2e70*/  IMAD.MOV.U32 R23, RZ, RZ, R19 ;  /* 0x000000ffff177224 */ /* 0x000fe200078e0013 */
[----:B------:R-:W-:-:S07]  /*2e80*/  MOV R24, 0x2ea0 ;  /* 0x00002ea000187802 */ /* 0x000fce0000000f00 */
[----:B------:R-:W-:Y:S05]  /*2e90*/  CALL.REL.NOINC `($__internal_65_$__cuda_sm20_rem_s64) ;  /* 0x0000004000c07944 */ /* 0x000fea0003c00000 */
[----:B------:R-:W-:Y:S01]  /*2ea0*/  MOV R6, R8 ;  /* 0x0000000800067202 */ /* 0x000fe20000000f00 */
[----:B------:R-:W-:-:S07]  /*2eb0*/  IMAD.MOV.U32 R7, RZ, RZ, R9 ;  /* 0x000000ffff077224 */ /* 0x000fce00078e0009 */
.L_x_2853:
[----:B------:R-:W-:Y:S05]  /*2ec0*/  BSYNC.RECONVERGENT B1 ;  /* 0x0000000000017941 */ /* 0x000fea0003800200 */
.L_x_2851:
[----:B------:R-:W-:Y:S02]  /*2ed0*/  IMAD R3, R7, R4, RZ ;  /* 0x0000000407037224 */ /* 0x000fe400078e02ff */
[----:B------:R-:W-:-:S04]  /*2ee0*/  IMAD.WIDE.U32 R20, R4, R6, R20 ;  /* 0x0000000604147225 */ /* 0x000fc800078e0014 */
[----:B------:R-:W-:-:S05]  /*2ef0*/  IMAD R3, R5, R6, R3 ;  /* 0x0000000605037224 */ /* 0x000fca00078e0203 */
[----:B------:R-:W-:-:S07]  /*2f00*/  IADD3 R21, PT, PT, R21, R3, RZ ;  /* 0x0000000315157210 */ /* 0x000fce0007ffe0ff */
.L_x_2808:
        /* <DEDUP_REMOVED lines=16> */
.L_x_2807:
        /* <DEDUP_REMOVED lines=20> */
.L_x_2881:
        /* <DEDUP_REMOVED lines=33> */
.L_x_2858:
[----:B------:R-:W-:Y:S01]  /*3360*/  IMAD.MOV.U32 R26, RZ, RZ, R14 ;  /* 0x000000ffff1a7224 */ /* 0x000fe200078e000e */
[----:B------:R-:W-:Y:S01]  /*3370*/  MOV R11, R13 ;  /* 0x0000000d000b7202 */ /* 0x000fe20000000f00 */
[----:B------:R-:W-:Y:S01]  /*3380*/  IMAD.MOV.U32 R10, RZ, RZ, R34 ;  /* 0x000000ffff0a7224 */ /* 0x000fe200078e0022 */
[----:B------:R-:W-:Y:S02]  /*3390*/  MOV R9, R35 ;  /* 0x0000002300097202 */ /* 0x000fe40000000f00 */
[----:B------:R-:W-:-:S07]  /*33a0*/  MOV R8, 0x33c0 ;  /* 0x000033c000087802 */ /* 0x000fce0000000f00 */
[----:B-123--:R-:W-:Y:S05]  /*33b0*/  CALL.REL.NOINC `($__internal_64_$__cuda_sm20_div_s64) ;  /* 0x00000038002c7944 */ /* 0x00efea0003c00000 */
        /* <DEDUP_REMOVED lines=10> */
.L_x_2859:
[----:B------:R-:W-:Y:S05]  /*3460*/  BSYNC.RECONVERGENT B1 ;  /* 0x0000000000017941 */ /* 0x000fea0003800200 */
.L_x_2857:
        /* <DEDUP_REMOVED lines=37> */
.L_x_2861:
[----:B------:R-:W-:Y:S01]  /*36c0*/  MOV R26, R34 ;  /* 0x00000022001a7202 */ /* 0x000fe20000000f00 */
[----:B------:R-:W-:Y:S01]  /*36d0*/  IMAD.MOV.U32 R11, RZ, RZ, R35 ;  /* 0x000000ffff0b7224 */ /* 0x000fe200078e0023 */
[----:B------:R-:W-:Y:S01]  /*36e0*/  MOV R10, R36 ;  /* 0x00000024000a7202 */ /* 0x000fe20000000f00 */
[----:B------:R-:W-:Y:S01]  /*36f0*/  IMAD.MOV.U32 R9, RZ, RZ, R37 ;  /* 0x000000ffff097224 */ /* 0x000fe200078e0025 */
[----:B------:R-:W-:-:S07]  /*3700*/  MOV R8, 0x3720 ;  /* 0x0000372000087802 */ /* 0x000fce0000000f00 */
[----:B-1----:R-:W-:Y:S05]  /*3710*/  CALL.REL.NOINC `($__internal_64_$__cuda_sm20_div_s64) ;  /* 0x0000003400547944 */ /* 0x002fea0003c00000 */
        /* <DEDUP_REMOVED lines=11> */
.L_x_2862:
[----:B------:R-:W-:Y:S05]  /*37d0*/  BSYNC.RECONVERGENT B1 ;  /* 0x0000000000017941 */ /* 0x000fea0003800200 */
.L_x_2860:
        /* <DEDUP_REMOVED lines=38> */
.L_x_2864:
[----:B------:R-:W-:Y:S01]  /*3a40*/  IMAD.MOV.U32 R26, RZ, RZ, R34 ;  /* 0x000000ffff1a7224 */ /* 0x000fe200078e0022 */
[----:B------:R-:W-:Y:S01]  /*3a50*/  MOV R11, R35 ;  /* 0x00000023000b7202 */ /* 0x000fe20000000f00 */
[----:B------:R-:W-:Y:S01]  /*3a60*/  IMAD.MOV.U32 R10, RZ, RZ, R36 ;  /* 0x000000ffff0a7224 */ /* 0x000fe200078e0024 */
[----:B------:R-:W-:Y:S02]  /*3a70*/  MOV R9, R37 ;  /* 0x0000002500097202 */ /* 0x000fe40000000f00 */
[----:B------:R-:W-:-:S07]  /*3a80*/  MOV R8, 0x3aa0 ;  /* 0x00003aa000087802 */ /* 0x000fce0000000f00 */
[----:B-1----:R-:W-:Y:S05]  /*3a90*/  CALL.REL.NOINC `($__internal_64_$__cuda_sm20_div_s64) ;  /* 0x0000003000747944 */ /* 0x002fea0003c00000 */
        /* <DEDUP_REMOVED lines=11> */
.L_x_2865:
[----:B------:R-:W-:Y:S05]  /*3b50*/  BSYNC.RECONVERGENT B1 ;  /* 0x0000000000017941 */ /* 0x000fea0003800200 */
.L_x_2863:
        /* <DEDUP_REMOVED lines=37> */
.L_x_2867:
        /* <DEDUP_REMOVED lines=17> */
.L_x_2868:
[----:B------:R-:W-:Y:S05]  /*3ec0*/  BSYNC.RECONVERGENT B1 ;  /* 0x0000000000017941 */ /* 0x000fea0003800200 */
.L_x_2866:
        /* <DEDUP_REMOVED lines=38> */
.L_x_2870:
        /* <DEDUP_REMOVED lines=17> */
.L_x_2871:
[----:B------:R-:W-:Y:S05]  /*4240*/  BSYNC.RECONVERGENT B1 ;  /* 0x0000000000017941 */ /* 0x000fea0003800200 */
.L_x_2869:
        /* <DEDUP_REMOVED lines=38> */
.L_x_2873:
        /* <DEDUP_REMOVED lines=17> */
.L_x_2874:
[----:B------:R-:W-:Y:S05]  /*45c0*/  BSYNC.RECONVERGENT B1 ;  /* 0x0000000000017941 */ /* 0x000fea0003800200 */
.L_x_2872:
        /* <DEDUP_REMOVED lines=37> */
.L_x_2876:
        /* <DEDUP_REMOVED lines=17> */
.L_x_2877:
[----:B------:R-:W-:Y:S05]  /*4930*/  BSYNC.RECONVERGENT B1 ;  /* 0x0000000000017941 */ /* 0x000fea0003800200 */
.L_x_2875:
        /* <DEDUP_REMOVED lines=37> */
.L_x_2879:
        /* <DEDUP_REMOVED lines=17> */
.L_x_2880:
[----:B------:R-:W-:Y:S05]  /*4ca0*/  BSYNC.RECONVERGENT B1 ;  /* 0x0000000000017941 */ /* 0x000fea0003800200 */
.L_x_2878:
        /* <DEDUP_REMOVED lines=12> */
.L_x_2856:
        /* <DEDUP_REMOVED lines=37> */
.L_x_2884:
[----:B------:R-:W-:Y:S01]  /*4fc0*/  IMAD.MOV.U32 R26, RZ, RZ, R14 ;  /* 0x000000ffff1a7224 */ /* 0x000fe200078e000e */
[----:B------:R-:W-:Y:S01]  /*4fd0*/  MOV R11, R13 ;  /* 0x0000000d000b7202 */ /* 0x000fe20000000f00 */
[----:B------:R-:W-:Y:S01]  /*4fe0*/  IMAD.MOV.U32 R10, RZ, RZ, R16 ;  /* 0x000000ffff0a7224 */ /* 0x000fe200078e0010 */
[----:B------:R-:W-:Y:S02]  /*4ff0*/  MOV R9, R17 ;  /* 0x0000001100097202 */ /* 0x000fe40000000f00 */
[----:B------:R-:W-:-:S07]  /*5000*/  MOV R8, 0x5020 ;  /* 0x0000502000087802 */ /* 0x000fce0000000f00 */
[----:B------:R-:W-:Y:S05]  /*5010*/  CALL.REL.NOINC `($__internal_64_$__cuda_sm20_div_s64) ;  /* 0x0000001c00147944 */ /* 0x000fea0003c00000 */
[----:B------:R-:W-:Y:S02]  /*5020*/  IADD3 R15, P0, PT, RZ, -R24, RZ ;  /* 0x80000018ff0f7210 */ /* 0x000fe40007f1e0ff */
[----:B------:R-:W-:Y:S01]  /*5030*/  MOV R12, R14 ;  /* 0x0000000e000c7202 */ /* 0x000fe20000000f00 */
[----:B------:R-:W-:Y:S02]  /*5040*/  IMAD.MOV.U32 R14, RZ, RZ, R24 ;  /* 0x000000ffff0e7224 */ /* 0x000fe400078e0018 */
[----:B------:R-:W-:Y:S02]  /*5050*/  IMAD.X R11, RZ, RZ, ~R25, P0 ;  /* 0x000000ffff0b7224 */ /* 0x000fe400000e0e19 */
[----:B------:R-:W-:-:S04]  /*5060*/  IMAD.WIDE.U32 R8, R16, R15, R12 ;  /* 0x0000000f10087225 */ /* 0x000fc800078e000c */
[----:B------:R-:W-:-:S04]  /*5070*/  IMAD R11, R11, R16, RZ ;  /* 0x000000100b0b7224 */ /* 0x000fc800078e02ff */
[----:B------:R-:W-:Y:S01]  /*5080*/  IMAD R11, R17, R15, R11 ;  /* 0x0000000f110b7224 */ /* 0x000fe200078e020b */
[----:B------:R-:W-:Y:S01]  /*5090*/  MOV R15, R25 ;  /* 0x00000019000f7202 */ /* 0x000fe20000000f00 */
[----:B------:R-:W-:-:S03]  /*50a0*/  IMAD.MOV.U32 R17, RZ, RZ, R8 ;  /* 0x000000ffff117224 */ /* 0x000fc600078e0008 */
[----:B------:R-:W-:-:S07]  /*50b0*/  IADD3 R11, PT, PT, R9, R11, RZ ;  /* 0x0000000b090b7210 */ /* 0x000fce0007ffe0ff */
.L_x_2885:
[----:B------:R-:W-:Y:S05]  /*50c0*/  BSYNC.RECONVERGENT B1 ;  /* 0x0000000000017941 */ /* 0x000fea0003800200 */
.L_x_2883:
        /* <DEDUP_REMOVED lines=38> */
.L_x_2887:
        /* <DEDUP_REMOVED lines=17> */
.L_x_2888:
[----:B------:R-:W-:Y:S05]  /*5440*/  BSYNC.RECONVERGENT B1 ;  /* 0x0000000000017941 */ /* 0x000fea0003800200 */
.L_x_2886:
        /* <DEDUP_REMOVED lines=40> */
.L_x_2890:
        /* <DEDUP_REMOVED lines=17> */
.L_x_2891:
[----:B------:R-:W-:Y:S05]  /*57e0*/  BSYNC.RECONVERGENT B1 ;  /* 0x0000000000017941 */ /* 0x000fea0003800200 */
.L_x_2889:
        /* <DEDUP_REMOVED lines=40> */
.L_x_2893:
        /* <DEDUP_REMOVED lines=9> */
[--C-:B------:R-:W-:Y:S02]  /*5b00*/  IMAD.MOV.U32 R13, RZ, RZ, R25.reuse ;  /* 0x000000ffff0d7224 */ /* 0x100fe400078e0019 */
[----:B------:R-:W-:Y:S02]  /*5b10*/  IMAD.X R11, RZ, RZ, ~R25, P0 ;  /* 0x000000ffff0b7224 */ /* 0x000fe400000e0e19 */
[----:B------:R-:W-:-:S04]  /*5b20*/  IMAD.WIDE.U32 R8, R14, R19, R8 ;  /* 0x000000130e087225 */ /* 0x000fc800078e0008 */
[----:B------:R-:W-:Y:S01]  /*5b30*/  IMAD R11, R11, R14, RZ ;  /* 0x0000000e0b0b7224 */ /* 0x000fe200078e02ff */
[----:B------:R-:W-:-:S03]  /*5b40*/  MOV R14, R24 ;  /* 0x00000018000e7202 */ /* 0x000fc60000000f00 */
[----:B------:R-:W-:Y:S02]  /*5b50*/  IMAD R11, R15, R19, R11 ;  /* 0x000000130f0b7224 */ /* 0x000fe400078e020b */
[----:B------:R-:W-:-:S03]  /*5b60*/  IMAD.MOV.U32 R15, RZ, RZ, R8 ;  /* 0x000000ffff0f7224 */ /* 0x000fc600078e0008 */
[----:B------:R-:W-:-:S07]  /*5b70*/  IADD3 R11, PT, PT, R9, R11, RZ ;  /* 0x0000000b090b7210 */ /* 0x000fce0007ffe0ff */
.L_x_2894:
[----:B------:R-:W-:Y:S05]  /*5b80*/  BSYNC.RECONVERGENT B1 ;  /* 0x0000000000017941 */ /* 0x000fea0003800200 */
.L_x_2892:
        /* <DEDUP_REMOVED lines=9> */
.L_x_2882:
        /* <DEDUP_REMOVED lines=35> */
.L_x_2897:
        /* <DEDUP_REMOVED lines=16> */
.L_x_2898:
[----:B------:R-:W-:Y:S05]  /*5f50*/  BSYNC.RECONVERGENT B1 ;  /* 0x0000000000017941 */ /* 0x000fea0003800200 */
.L_x_2896:
        /* <DEDUP_REMOVED lines=39> */
.L_x_2900:
        /* <DEDUP_REMOVED lines=17> */
.L_x_2901:
[----:B------:R-:W-:Y:S05]  /*62e0*/  BSYNC.RECONVERGENT B1 ;  /* 0x0000000000017941 */ /* 0x000fea0003800200 */
.L_x_2899:
        /* <DEDUP_REMOVED lines=9> */
.L_x_2895:
        /* <DEDUP_REMOVED lines=31> */
.L_x_2903:
[----:B------:R-:W-:Y:S01]  /*6570*/  IMAD.MOV.U32 R15, RZ, RZ, R23 ;  /* 0x000000ffff0f7224 */ /* 0x000fe200078e0017 */
[----:B------:R-:W-:Y:S02]  /*6580*/  MOV R23, R13 ;  /* 0x0000000d00177202 */ /* 0x000fe40000000f00 */
[----:B------:R-:W-:-:S07]  /*6590*/  MOV R24, 0x65b0 ;  /* 0x000065b000187802 */ /* 0x000fce0000000f00 */
[----:B------:R-:W-:Y:S05]  /*65a0*/  CALL.REL.NOINC `($__internal_65_$__cuda_sm20_rem_s64) ;  /* 0x0000000800fc7944 */ /* 0x000fea0003c00000 */
.L_x_2904:
[----:B------:R-:W-:Y:S05]  /*65b0*/  BSYNC.RECONVERGENT B1 ;  /* 0x0000000000017941 */ /* 0x000fea0003800200 */
.L_x_2902:
[----:B------:R-:W0:Y:S02]  /*65c0*/  LDC.64 R10, c[0x0][0x398] ;  /* 0x0000e600ff0a7b82 */ /* 0x000e240000000a00 */
[----:B0-----:R-:W-:-:S06]  /*65d0*/  IMAD.WIDE.U32 R6, R7, 0x8, R10 ;  /* 0x0000000807067825 */ /* 0x001fcc00078e000a */
[----:B------:R-:W2:Y:S02]  /*65e0*/  LDG.E.64 R6, desc[UR8][R6.64] ;  /* 0x0000000806067981 */ /* 0x000ea4000c1e1b00 */
[-C--:B--2---:R-:W-:Y:S02]  /*65f0*/  IMAD R3, R7, R8.reuse, RZ ;  /* 0x0000000807037224 */ /* 0x084fe400078e02ff */
[----:B------:R-:W-:-:S04]  /*6600*/  IMAD.WIDE.U32 R4, R6, R8, R4 ;  /* 0x0000000806047225 */ /* 0x000fc800078e0004 */
[----:B------:R-:W-:-:S05]  /*6610*/  IMAD R3, R6, R9, R3 ;  /* 0x0000000906037224 */ /* 0x000fca00078e0203 */
[----:B------:R-:W-:-:S07]  /*6620*/  IADD3 R5, PT, PT, R5, R3, RZ ;  /* 0x0000000305057210 */ /* 0x000fce0007ffe0ff */
.L_x_2855:
[----:B------:R-:W0:Y:S02]  /*6630*/  LDCU.64 UR12, c[0x0][0x388] ;  /* 0x00007100ff0c77ac */ /* 0x000e240008000a00 */
[----:B0-----:R-:W-:-:S04]  /*6640*/  IADD3 R4, P0, PT, R4, UR12, RZ ;  /* 0x0000000c04047c10 */ /* 0x001fc8000ff1e0ff */
[----:B------:R-:W-:-:S06]  /*6650*/  IADD3.X R5, PT, PT, R5, UR13, RZ, P0, !PT ;  /* 0x0000000d05057c10 */ /* 0x000fcc00087fe4ff */
[----:B------:R-:W2:Y:S04]  /*6660*/  LDG.E.U8 R5, desc[UR8][R4.64] ;  /* 0x0000000804057981 */ /* 0x000ea8000c1e1100 */
[----:B--2---:R1:W-:Y:S02]  /*6670*/  STS.U8 [R0+UR4], R5 ;  /* 0x0000000500007988 */ /* 0x0043e40008000004 */
.L_x_2854:
[----:B------:R-:W-:Y:S05]  /*6680*/  BSYNC.RECONVERGENT B0 ;  /* 0x0000000000007941 */ /* 0x000fea0003800200 */
.L_x_2806:
[----:B------:R-:W-:Y:S01]  /*6690*/  BAR.SYNC.DEFER_BLOCKING 0x0 ;  /* 0x0000000000007b1d */ /* 0x000fe20000010000 */
[----:B------:R-:W-:Y:S01]  /*66a0*/  UISETP.GE.U32.AND UP0, UPT, UR5, 0x42, UPT ;  /* 0x000000420500788c */ /* 0x000fe2000bf06070 */
[----:B------:R-:W-:-:S08]  /*66b0*/  ISETP.GT.U32.AND P1, PT, R0, 0x1f, PT ;  /* 0x0000001f0000780c */ /* 0x000fd00003f24070 */
[----:B------:R-:W-:Y:S05]  /*66c0*/  BRA.U !UP0, `(.L_x_2905) ;  /* 0x0000000108407547 */ /* 0x000fea000b800000 */
.L_x_2906:
        /* <DEDUP_REMOVED lines=16> */
.L_x_2905:
        /* <DEDUP_REMOVED lines=9> */
[----:B------:R-:W-:-:S04]  /*6860*/  PRMT R2, R4, 0x7710, RZ ;  /* 0x0000771004027816 */ /* 0x000fc800000000ff */
[----:B------:R-:W-:-:S05]  /*6870*/  IADD3 R3, PT, PT, R3, R2, RZ ;  /* 0x0000000203037210 */ /* 0x000fca0007ffe0ff */
        /* <DEDUP_REMOVED lines=8> */
[----:B------:R-:W-:-:S04]  /*6900*/  PRMT R2, R4, 0x7710, RZ ;  /* 0x0000771004027816 */ /* 0x000fc800000000ff */
[----:B------:R-:W-:-:S05]  /*6910*/  IADD3 R5, PT, PT, R5, R2, RZ ;  /* 0x0000000205057210 */ /* 0x000fca0007ffe0ff */
        /* <DEDUP_REMOVED lines=53> */
        .weak           $__internal_64_$__cuda_sm20_div_s64
        .type           $__internal_64_$__cuda_sm20_div_s64,@function
        .size           $__internal_64_$__cuda_sm20_div_s64,($__internal_65_$__cuda_sm20_rem_s64 - $__internal_64_$__cuda_sm20_div_s64)
$__internal_64_$__cuda_sm20_div_s64:
        /* <DEDUP_REMOVED lines=82> */
[----:B------:R-:W-:Y:S06]  /*7190*/  RET.REL.NODEC R8 `(uncontiguous_reduce_i8) ;  /* 0xffffff8c08987950 */ /* 0x000fec0003c3ffff */
        .weak           $__internal_65_$__cuda_sm20_rem_s64
        .type           $__internal_65_$__cuda_sm20_rem_s64,@function
        .size           $__internal_65_$__cuda_sm20_rem_s64,(.L_x_3242 - $__internal_65_$__cuda_sm20_rem_s64)
$__internal_65_$__cuda_sm20_rem_s64:
        /* <DEDUP_REMOVED lines=76> */
[----:B------:R-:W-:Y:S06]  /*7660*/  RET.REL.NODEC R24 `(uncontiguous_reduce_i8) ;  /* 0xffffff8818647950 */ /* 0x000fec0003c3ffff */
.L_x_2907:
        /* <DEDUP_REMOVED lines=9> */
.L_x_3242:


//--------------------- .text.contiguous_reduce_i8 --------------------------
	.section	.text.contiguous_reduce_i8,"ax",@progbits
	.align	128
        .global         contiguous_reduce_i8
        .type           contiguous_reduce_i8,@function
        .size           contiguous_reduce_i8,(.L_x_3314 - contiguous_reduce_i8)
        .other          contiguous_reduce_i8,@"STO_CUDA_ENTRY STV_DEFAULT"
contiguous_reduce_i8:
.text.contiguous_reduce_i8:
        /* <DEDUP_REMOVED lines=14> */
[--C-:B------:R-:W-:Y:S02]  /*00e0*/  @!P0 IMAD.X R3, RZ, RZ, R9.reuse, P1 ;  /* 0x000000ffff038224 */ /* 0x100fe400008e0609 */
[----:B------:R-:W-:-:S03]  /*00f0*/  @!P0 IMAD.X R5, RZ, RZ, R9, P2 ;  /* 0x000000ffff058224 */ /* 0x000fc600010e0609 */
        /* <DEDUP_REMOVED lines=21> */
[----:B------:R-:W0:Y:S02]  /*0250*/  LDCU.64 UR12, c[0x0][0x388] ;  /* 0x00007100ff0c77ac */ /* 0x000e240008000a00 */
[----:B0-----:R-:W-:-:S05]  /*0260*/  IADD3 R2, P0, PT, R7, UR12, RZ ;  /* 0x0000000c07027c10 */ /* 0x001fca000ff1e0ff */
[----:B-1----:R-:W-:-:S06]  /*0270*/  IMAD.X R3, RZ, RZ, UR13, P0 ;  /* 0x0000000dff037e24 */ /* 0x002fcc00080e06ff */
[----:B------:R-:W2:Y:S04]  /*0280*/  LDG.E.U8 R3, desc[UR8][R2.64] ;  /* 0x0000000802037981 */ /* 0x000ea8000c1e1100 */
[----:B--2---:R0:W-:Y:S02]  /*0290*/  STS.U8 [R0+UR4], R3 ;  /* 0x0000000300007988 */ /* 0x0041e40008000004 */
.L_x_2909:
[----:B------:R-:W-:Y:S05]  /*02a0*/  BSYNC.RECONVERGENT B0 ;  /* 0x0000000000007941 */ /* 0x000fea0003800200 */
.L_x_2908:
[----:B------:R-:W-:Y:S01]  /*02b0*/  BAR.SYNC.DEFER_BLOCKING 0x0 ;  /* 0x0000000000007b1d */ /* 0x000fe20000010000 */
[----:B------:R-:W-:Y:S01]  /*02c0*/  UISETP.GE.U32.AND UP0, UPT, UR5, 0x42, UPT ;  /* 0x000000420500788c */ /* 0x000fe2000bf06070 */
[----:B------:R-:W-:-:S08]  /*02d0*/  VIADD R2, R0, UR4 ;  /* 0x0000000400027c36 */ /* 0x000fd00008000000 */
[----:B------:R-:W-:Y:S05]  /*02e0*/  BRA.U !UP0, `(.L_x_2910) ;  /* 0x0000000108407547 */ /* 0x000fea000b800000 */
.L_x_2911:
[----:B------:R-:W-:Y:S02]  /*02f0*/  USHF.R.U32.HI UR6, URZ, 0x1, UR5 ;  /* 0x00000001ff067899 */ /* 0x000fe40008011605 */
[----:B------:R-:W-:-:S04]  /*0300*/  UISETP.GT.U32.AND UP0, UPT, UR5, 0x83, UPT ;  /* 0x000000830500788c */ /* 0x000fc8000bf04070 */
[----:B------:R-:W-:Y:S01]  /*0310*/  ISETP.GE.U32.AND P0, PT, R0, UR6, PT ;  /* 0x0000000600007c0c */ /* 0x000fe2000bf06070 */
[----:B------:R-:W-:-:S12]  /*0320*/  UMOV UR5, UR6 ;  /* 0x0000000600057c82 */ /* 0x000fd80008000000 */
[----:B012---:R-:W0:Y:S04]  /*0330*/  @!P0 LDS.S8 R3, [R0+UR4] ;  /* 0x0000000400038984 */ /* 0x007e280008000200 */
[----:B------:R-:W1:Y:S01]  /*0340*/  @!P0 LDS.S8 R4, [R2+UR6] ;  /* 0x0000000602048984 */ /* 0x000e620008000200 */
[----:B0-----:R-:W-:Y:S02]  /*0350*/  @!P0 PRMT R3, R3, 0x9910, RZ ;  /* 0x0000991003038816 */ /* 0x001fe400000000ff */
[----:B-1----:R-:W-:Y:S02]  /*0360*/  @!P0 PRMT R4, R4, 0x9910, RZ ;  /* 0x0000991004048816 */ /* 0x002fe400000000ff */
        /* <DEDUP_REMOVED lines=8> */
.L_x_2910:
[----:B------:R-:W-:Y:S05]  /*03f0*/  @P1 EXIT ;  /* 0x000000000000194d */ /* 0x000fea0003800000 */
[----:B------:R-:W3:Y:S01]  /*0400*/  LDS.S8 R2, [R0+UR4] ;  /* 0x0000000400027984 */ /* 0x000ee20008000200 */
[----:B------:R-:W-:-:S03]  /*0410*/  ISETP.NE.AND P0, PT, R0, RZ, PT ;  /* 0x000000ff0000720c */ /* 0x000fc60003f05270 */
[----:B012---:R-:W0:Y:S01]  /*0420*/  LDS.S8 R3, [R0+UR4+0x20] ;  /* 0x0000200400037984 */ /* 0x007e220008000200 */
        /* <DEDUP_REMOVED lines=67> */
[----:B------:R-:W-:-:S05]  /*0860*/  IMAD.U32 R3, RZ, RZ, UR5 ;  /* 0x00000005ff037e24 */ /* 0x000fca000f8e00ff */
[----:B0-----:R-:W-:Y:S01]  /*0870*/  STG.E.U8 desc[UR8][R2.64], R5 ;  /* 0x0000000502007986 */ /* 0x001fe2000c101108 */
[----:B------:R-:W-:Y:S05]  /*0880*/  EXIT ;  /* 0x000000000000794d */ /* 0x000fea0003800000 */
.L_x_2912:
        /* <DEDUP_REMOVED lines=15> */
.L_x_3314:


//--------------------- .text.contiguous_reduce33_bool --------------------------
	.section	.text.contiguous_reduce33_bool,"ax",@progbits
	.align	128
        .global         contiguous_reduce33_bool
        .type           contiguous_reduce33_bool,@function
        .size           contiguous_reduce33_bool,(.L_x_3315 - contiguous_reduce33_bool)
        .other          contiguous_reduce33_bool,@"STO_CUDA_ENTRY STV_DEFAULT"
contiguous_reduce33_bool:
.text.contiguous_reduce33_bool:
        /* <DEDUP_REMOVED lines=34> */
[----:B-1----:R-:W1:Y:S01]  /*0220*/  LDS.U8 R7, [R0+UR4] ;  /* 0x0000000400077984 */ /* 0x002e620008000000 */
[----:B---3--:R-:W-:-:S05]  /*0230*/  VIADD R6, R10, 0xfffffffe ;  /* 0xfffffffe0a067836 */ /* 0x008fca0000000000 */
[----:B------:R-:W-:Y:S01]  /*0240*/  ISETP.GE.U32.AND P0, PT, R6, 0x7, PT ;  /* 0x000000070600780c */ /* 0x000fe20003f06070 */
[----:B------:R-:W-:Y:S02]  /*0250*/  VIADD R6, R10, 0xffffffff ;  /* 0xffffffff0a067836 */ /* 0x000fe40000000000 */
[----:B------:R-:W-:-:S03]  /*0260*/  IMAD.MOV.U32 R10, RZ, RZ, 0x1 ;  /* 0x00000001ff0a7424 */ /* 0x000fc600078e00ff */
[----:B0-----:R-:W-:Y:S02]  /*0270*/  LOP3.LUT R8, R6, 0x7, RZ, 0xc0, !PT ;  /* 0x0000000706087812 */ /* 0x001fe400078ec0ff */
[----:B-1----:R-:W-:Y:S01]  /*0280*/  ISETP.NE.AND P1, PT, R7, RZ, PT ;  /* 0x000000ff0700720c */ /* 0x002fe20003f25270 */
[----:B------:R-:W-:-:S04]  /*0290*/  VIADD R7, R0, UR4 ;  /* 0x0000000400077c36 */ /* 0x000fc80008000000 */
[----:B------:R-:W-:Y:S08]  /*02a0*/  @!P0 BRA `(.L_x_2914) ;  /* 0x0000000000a48947 */ /* 0x000ff00003800000 */
[----:B------:R-:W0:Y:S01]  /*02b0*/  LDC R9, c[0x0][0x360] ;  /* 0x0000d800ff097b82 */ /* 0x000e220000000800 */
[----:B------:R-:W-:Y:S01]  /*02c0*/  LOP3.LUT R11, R6, 0xfffffff8, RZ, 0xc0, !PT ;  /* 0xfffffff8060b7812 */ /* 0x000fe200078ec0ff */
[----:B------:R-:W-:-:S04]  /*02d0*/  IMAD.MOV.U32 R10, RZ, RZ, RZ ;  /* 0x000000ffff0a7224 */ /* 0x000fc800078e00ff */
[----:B------:R-:W-:Y:S01]  /*02e0*/  IMAD.MOV R11, RZ, RZ, -R11 ;  /* 0x000000ffff0b7224 */ /* 0x000fe200078e0a0b */
[----:B0-----:R-:W-:-:S07]  /*02f0*/  IADD3 R12, PT, PT, R0, UR4, R9 ;  /* 0x00000004000c7c10 */ /* 0x001fce000fffe009 */
.L_x_2915:
[----:B------:R-:W0:Y:S01]  /*0300*/  LDS.U8 R13, [R12] ;  /* 0x000000000c0d7984 */ /* 0x000e220000000000 */
[----:B------:R-:W-:Y:S01]  /*0310*/  VIADD R15, R12, UR8 ;  /* 0x000000080c0f7c36 */ /* 0x000fe20008000000 */
[----:B------:R-:W-:Y:S01]  /*0320*/  SEL R14, RZ, 0x1, !P1 ;  /* 0x00000001ff0e7807 */ /* 0x000fe20004800000 */
[----:B------:R-:W-:Y:S01]  /*0330*/  VIADD R11, R11, 0x8 ;  /* 0x000000080b0b7836 */ /* 0x000fe20000000000 */
[----:B------:R1:W3:Y:S01]  /*0340*/  LDS.U8 R16, [R12+UR8] ;  /* 0x000000080c107984 */ /* 0x0002e20008000000 */
[----:B------:R-:W-:Y:S02]  /*0350*/  VIADD R17, R15, UR8 ;  /* 0x000000080f117c36 */ /* 0x000fe40008000000 */
[----:B------:R-:W-:Y:S01]  /*0360*/  VIADD R10, R10, 0x8 ;  /* 0x000000080a0a7836 */ /* 0x000fe20000000000 */
[----:B------:R4:W5:Y:S01]  /*0370*/  LDS.U8 R18, [R15+UR8] ;  /* 0x000000080f127984 */ /* 0x0009620008000000 */
[----:B------:R-:W-:-:S03]  /*0380*/  VIADD R19, R17, UR8 ;  /* 0x0000000811137c36 */ /* 0x000fc60008000000 */
[----:B------:R-:W2:Y:S01]  /*0390*/  LDS.U8 R20, [R17+UR8] ;  /* 0x0000000811147984 */ /* 0x000ea20008000000 */
[----:B------:R-:W-:Y:S02]  /*03a0*/  VIADD R21, R19, UR8 ;  /* 0x0000000813157c36 */ /* 0x000fe40008000000 */
[----:B-1----:R-:W-:Y:S01]  /*03b0*/  IMAD R12, R9, 0x8, R12 ;  /* 0x00000008090c7824 */ /* 0x002fe200078e020c */
[----:B------:R-:W1:Y:S04]  /*03c0*/  LDS.U8 R22, [R19+UR8] ;  /* 0x0000000813167984 */ /* 0x000e680008000000 */
[----:B------:R-:W1:Y:S01]  /*03d0*/  LDS.U8 R23, [R21+UR8] ;  /* 0x0000000815177984 */ /* 0x000e620008000000 */
[----:B0-----:R-:W-:Y:S01]  /*03e0*/  LOP3.LUT P0, RZ, R13, 0xff, R14, 0xc8, !PT ;  /* 0x000000ff0dff7812 */ /* 0x001fe2000780c80e */
[----:B------:R-:W-:-:S03]  /*03f0*/  VIADD R14, R21, UR8 ;  /* 0x00000008150e7c36 */ /* 0x000fc60008000000 */
[----:B------:R-:W-:Y:S01]  /*0400*/  SEL R13, RZ, 0x1, !P0 ;  /* 0x00000001ff0d7807 */ /* 0x000fe20004000000 */
[----:B----4-:R-:W-:Y:S01]  /*0410*/  VIADD R15, R14, UR8 ;  /* 0x000000080e0f7c36 */ /* 0x010fe20008000000 */
[----:B------:R-:W0:Y:S02]  /*0420*/  LDS.U8 R24, [R14+UR8] ;  /* 0x000000080e187984 */ /* 0x000e240008000000 */
[----:B---3--:R-:W-:-:S03]  /*0430*/  LOP3.LUT P0, RZ, R16, 0xff, R13, 0xc8, !PT ;  /* 0x000000ff10ff7812 */ /* 0x008fc6000780c80d */
[----:B------:R-:W3:Y:S01]  /*0440*/  LDS.U8 R15, [R15+UR8] ;  /* 0x000000080f0f7984 */ /* 0x000ee20008000000 */
[----:B------:R-:W-:-:S04]  /*0450*/  SEL R13, RZ, 0x1, !P0 ;  /* 0x00000001ff0d7807 */ /* 0x000fc80004000000 */
[----:B-----5:R-:W-:-:S04]  /*0460*/  LOP3.LUT P0, RZ, R18, 0xff, R13, 0xc8, !PT ;  /* 0x000000ff12ff7812 */ /* 0x020fc8000780c80d */
[----:B------:R-:W-:-:S04]  /*0470*/  SEL R13, RZ, 0x1, !P0 ;  /* 0x00000001ff0d7807 */ /* 0x000fc80004000000 */
[----:B--2---:R-:W-:-:S04]  /*0480*/  LOP3.LUT P0, RZ, R20, 0xff, R13, 0xc8, !PT ;  /* 0x000000ff14ff7812 */ /* 0x004fc8000780c80d */
[----:B------:R-:W-:-:S04]  /*0490*/  SEL R13, RZ, 0x1, !P0 ;  /* 0x00000001ff0d7807 */ /* 0x000fc80004000000 */
[----:B-1----:R-:W-:-:S04]  /*04a0*/  LOP3.LUT P0, RZ, R22, 0xff, R13, 0xc8, !PT ;  /* 0x000000ff16ff7812 */ /* 0x002fc8000780c80d */
[----:B------:R-:W-:-:S04]  /*04b0*/  SEL R16, RZ, 0x1, !P0 ;  /* 0x00000001ff107807 */ /* 0x000fc80004000000 */
[----:B------:R-:W-:-:S04]  /*04c0*/  LOP3.LUT P0, RZ, R23, 0xff, R16, 0xc8, !PT ;  /* 0x000000ff17ff7812 */ /* 0x000fc8000780c810 */
[----:B------:R-:W-:-:S04]  /*04d0*/  SEL R13, RZ, 0x1, !P0 ;  /* 0x00000001ff0d7807 */ /* 0x000fc80004000000 */
[----:B0-----:R-:W-:-:S04]  /*04e0*/  LOP3.LUT P0, RZ, R24, 0xff, R13, 0xc8, !PT ;  /* 0x000000ff18ff7812 */ /* 0x001fc8000780c80d */
[----:B------:R-:W-:Y:S02]  /*04f0*/  SEL R14, RZ, 0x1, !P0 ;  /* 0x00000001ff0e7807 */ /* 0x000fe40004000000 */
[----:B------:R-:W-:Y:S02]  /*0500*/  ISETP.NE.AND P0, PT, R11, RZ, PT ;  /* 0x000000ff0b00720c */ /* 0x000fe40003f05270 */
[----:B---3--:R-:W-:-:S11]  /*0510*/  LOP3.LUT P1, RZ, R15, 0xff, R14, 0xc8, !PT ;  /* 0x000000ff0fff7812 */ /* 0x008fd6000782c80e */
[----:B------:R-:W-:Y:S05]  /*0520*/  @P0 BRA `(.L_x_2915) ;  /* 0xfffffffc00740947 */ /* 0x000fea000383ffff */
[----:B------:R-:W-:-:S07]  /*0530*/  VIADD R10, R10, 0x1 ;  /* 0x000000010a0a7836 */ /* 0x000fce0000000000 */
.L_x_2914:
[----:B------:R-:W-:-:S13]  /*0540*/  ISETP.NE.AND P0, PT, R8, RZ, PT ;  /* 0x000000ff0800720c */ /* 0x000fda0003f05270 */
[----:B------:R-:W-:Y:S05]  /*0550*/  @!P0 BRA `(.L_x_2916) ;  /* 0x0000000000948947 */ /* 0x000fea0003800000 */
[----:B------:R-:W-:Y:S02]  /*0560*/  ISETP.GE.U32.AND P2, PT, R8, 0x4, PT ;  /* 0x000000040800780c */ /* 0x000fe40003f46070 */
[----:B------:R-:W-:-:S04]  /*0570*/  LOP3.LUT R15, R6, 0x3, RZ, 0xc0, !PT ;  /* 0x00000003060f7812 */ /* 0x000fc800078ec0ff */
[----:B------:R-:W-:-:S07]  /*0580*/  ISETP.NE.AND P0, PT, R15, RZ, PT ;  /* 0x000000ff0f00720c */ /* 0x000fce0003f05270 */
[----:B------:R-:W-:Y:S06]  /*0590*/  @!P2 BRA `(.L_x_2917) ;  /* 0x000000000040a947 */ /* 0x000fec0003800000 */
[C---:B------:R-:W-:Y:S01]  /*05a0*/  IMAD R8, R10.reuse, UR8, R7 ;  /* 0x000000080a087c24 */ /* 0x040fe2000f8e0207 */
[----:B------:R-:W-:Y:S01]  /*05b0*/  SEL R16, RZ, 0x1, !P1 ;  /* 0x00000001ff107807 */ /* 0x000fe20004800000 */
[----:B------:R-:W-:Y:S02]  /*05c0*/  VIADD R10, R10, 0x4 ;  /* 0x000000040a0a7836 */ /* 0x000fe40000000000 */
[----:B------:R-:W-:Y:S01]  /*05d0*/  VIADD R11, R8, UR8 ;  /* 0x00000008080b7c36 */ /* 0x000fe20008000000 */
[----:B------:R-:W0:Y:S03]  /*05e0*/  LDS.U8 R9, [R8] ;  /* 0x0000000008097984 */ /* 0x000e260000000000 */
[----:B------:R-:W-:Y:S01]  /*05f0*/  VIADD R13, R11, UR8 ;  /* 0x000000080b0d7c36 */ /* 0x000fe20008000000 */
[----:B------:R-:W1:Y:S04]  /*0600*/  LDS.U8 R12, [R8+UR8] ;  /* 0x00000008080c7984 */ /* 0x000e680008000000 */
[----:B------:R-:W3:Y:S04]  /*0610*/  LDS.U8 R14, [R11+UR8] ;  /* 0x000000080b0e7984 */ /* 0x000ee80008000000 */
[----:B------:R-:W4:Y:S01]  /*0620*/  LDS.U8 R13, [R13+UR8] ;  /* 0x000000080d0d7984 */ /* 0x000f220008000000 */
[----:B0-----:R-:W-:-:S04]  /*0630*/  LOP3.LUT P1, RZ, R9, 0xff, R16, 0xc8, !PT ;  /* 0x000000ff09ff7812 */ /* 0x001fc8000782c810 */
[----:B------:R-:W-:-:S04]  /*0640*/  SEL R9, RZ, 0x1, !P1 ;  /* 0x00000001ff097807 */ /* 0x000fc80004800000 */
[----:B-1----:R-:W-:-:S04]  /*0650*/  LOP3.LUT P1, RZ, R12, 0xff, R9, 0xc8, !PT ;  /* 0x000000ff0cff7812 */ /* 0x002fc8000782c809 */
[----:B------:R-:W-:-:S04]  /*0660*/  SEL R9, RZ, 0x1, !P1 ;  /* 0x00000001ff097807 */ /* 0x000fc80004800000 */
[----:B---3--:R-:W-:-:S04]  /*0670*/  LOP3.LUT P1, RZ, R14, 0xff, R9, 0xc8, !PT ;  /* 0x000000ff0eff7812 */ /* 0x008fc8000782c809 */
[----:B------:R-:W-:-:S04]  /*0680*/  SEL R8, RZ, 0x1, !P1 ;  /* 0x00000001ff087807 */ /* 0x000fc80004800000 */
[----:B----4-:R-:W-:-:S13]  /*0690*/  LOP3.LUT P1, RZ, R13, 0xff, R8, 0xc8, !PT ;  /* 0x000000ff0dff7812 */ /* 0x010fda000782c808 */
.L_x_2917:
[----:B------:R-:W-:Y:S05]  /*06a0*/  @!P0 BRA `(.L_x_2916) ;  /* 0x0000000000408947 */ /* 0x000fea0003800000 */
[----:B------:R-:W-:Y:S02]  /*06b0*/  ISETP.NE.AND P2, PT, R15, 0x1, PT ;  /* 0x000000010f00780c */ /* 0x000fe40003f45270 */
[----:B------:R-:W-:-:S04]  /*06c0*/  LOP3.LUT R6, R6, 0x1, RZ, 0xc0, !PT ;  /* 0x0000000106067812 */ /* 0x000fc800078ec0ff */
[----:B------:R-:W-:-:S07]  /*06d0*/  ISETP.NE.U32.AND P0, PT, R6, 0x1, PT ;  /* 0x000000010600780c */ /* 0x000fce0003f05070 */
[----:B------:R-:W-:Y:S06]  /*06e0*/  @!P2 BRA `(.L_x_2918) ;  /* 0x000000000020a947 */ /* 0x000fec0003800000 */
[C---:B------:R-:W-:Y:S01]  /*06f0*/  IMAD R6, R10.reuse, UR8, R7 ;  /* 0x000000080a067c24 */ /* 0x040fe2000f8e0207 */
[----:B------:R-:W-:Y:S01]  /*0700*/  SEL R9, RZ, 0x1, !P1 ;  /* 0x00000001ff097807 */ /* 0x000fe20004800000 */
[----:B------:R-:W-:-:S03]  /*0710*/  VIADD R10, R10, 0x2 ;  /* 0x000000020a0a7836 */ /* 0x000fc60000000000 */
[----:B------:R-:W0:Y:S04]  /*0720*/  LDS.U8 R8, [R6] ;  /* 0x0000000006087984 */ /* 0x000e280000000000 */
[----:B------:R-:W1:Y:S01]  /*0730*/  LDS.U8 R11, [R6+UR8] ;  /* 0x00000008060b7984 */ /* 0x000e620008000000 */
[----:B0-----:R-:W-:-:S04]  /*0740*/  LOP3.LUT P1, RZ, R8, 0xff, R9, 0xc8, !PT ;  /* 0x000000ff08ff7812 */ /* 0x001fc8000782c809 */
[----:B------:R-:W-:-:S04]  /*0750*/  SEL R8, RZ, 0x1, !P1 ;  /* 0x00000001ff087807 */ /* 0x000fc80004800000 */
[----:B-1----:R-:W-:-:S13]  /*0760*/  LOP3.LUT P1, RZ, R11, 0xff, R8, 0xc8, !PT ;  /* 0x000000ff0bff7812 */ /* 0x002fda000782c808 */
.L_x_2918:
[----:B------:R-:W-:Y:S01]  /*0770*/  @!P0 IMAD R7, R10, UR8, R7 ;  /* 0x000000080a078c24 */ /* 0x000fe2000f8e0207 */
[----:B------:R-:W-:-:S05]  /*0780*/  @!P0 SEL R6, RZ, 0x1, !P1 ;  /* 0x00000001ff068807 */ /* 0x000fca0004800000 */
[----:B------:R-:W0:Y:S02]  /*0790*/  @!P0 LDS.U8 R7, [R7] ;  /* 0x0000000007078984 */ /* 0x000e240000000000 */
[----:B0-----:R-:W-:-:S13]  /*07a0*/  @!P0 LOP3.LUT P1, RZ, R7, 0xff, R6, 0xc8, !PT ;  /* 0x000000ff07ff8812 */ /* 0x001fda000782c806 */
.L_x_2916:
[----:B------:R-:W-:-:S04]  /*07b0*/  SEL R7, RZ, 0x1, !P1 ;  /* 0x00000001ff077807 */ /* 0x000fc80004800000 */
[----:B------:R-:W-:Y:S01]  /*07c0*/  PRMT R6, R7, 0x7610, R6 ;  /* 0x0000761007067816 */ /* 0x000fe20000000006 */
[----:B------:R4:W-:Y:S06]  /*07d0*/  STS.U8 [R0+UR4], R7 ;  /* 0x0000000700007988 */ /* 0x0009ec0008000004 */
.L_x_2913:
        /* <DEDUP_REMOVED lines=8> */
.L_x_2919:
        /* <DEDUP_REMOVED lines=10> */
.L_x_3315:


//--------------------- .text.contiguous_reduce3_bool --------------------------
	.section	.text.contiguous_reduce3_bool,"ax",@progbits
	.align	128
        .global         contiguous_reduce3_bool
        .type           contiguous_reduce3_bool,@function
        .size           contiguous_reduce3_bool,(.L_x_3244 - contiguous_reduce3_bool)
        .other          contiguous_reduce3_bool,@"STO_CUDA_ENTRY STV_DEFAULT"
contiguous_reduce3_bool:
.text.contiguous_reduce3_bool:
        /* <DEDUP_REMOVED lines=42> */
.L_x_2938:
        /* <DEDUP_REMOVED lines=27> */
.L_x_2922:
[----:B------:R-:W-:Y:S01]  /*0450*/  MOV R30, R32 ;  /* 0x00000020001e7202 */ /* 0x000fe20000000f00 */
[----:B------:R-:W-:Y:S01]  /*0460*/  IMAD.MOV.U32 R0, RZ, RZ, R36 ;  /* 0x000000ffff007224 */ /* 0x000fe200078e0024 */
[----:B------:R-:W-:Y:S02]  /*0470*/  MOV R3, R37 ;  /* 0x0000002500037202 */ /* 0x000fe40000000f00 */
[----:B------:R-:W-:-:S07]  /*0480*/  MOV R8, 0x4a0 ;  /* 0x000004a000087802 */ /* 0x000fce0000000f00 */
[----:B01-3--:R-:W-:Y:S05]  /*0490*/  CALL.REL.NOINC `($__internal_66_$__cuda_sm20_div_s64) ;  /* 0x0000003000e07944 */ /* 0x00bfea0003c00000 */
        /* <DEDUP_REMOVED lines=9> */
.L_x_2923:
        /* <DEDUP_REMOVED lines=33> */
.L_x_2924:
[----:B------:R-:W-:Y:S01]  /*0740*/  IMAD.MOV.U32 R0, RZ, RZ, R36 ;  /* 0x000000ffff007224 */ /* 0x000fe200078e0024 */
[----:B------:R-:W-:Y:S02]  /*0750*/  MOV R3, R37 ;  /* 0x0000002500037202 */ /* 0x000fe40000000f00 */
[----:B------:R-:W-:-:S07]  /*0760*/  MOV R8, 0x780 ;  /* 0x0000078000087802 */ /* 0x000fce0000000f00 */
[----:B---3--:R-:W-:Y:S05]  /*0770*/  CALL.REL.NOINC `($__internal_66_$__cuda_sm20_div_s64) ;  /* 0x0000003000287944 */ /* 0x008fea0003c00000 */
        /* <DEDUP_REMOVED lines=10> */
.L_x_2925:
        /* <DEDUP_REMOVED lines=34> */
.L_x_2926:
[----:B------:R-:W-:Y:S01]  /*0a40*/  IMAD.MOV.U32 R30, RZ, RZ, R28 ;  /* 0x000000ffff1e7224 */ /* 0x000fe200078e001c */
[----:B------:R-:W-:Y:S01]  /*0a50*/  MOV R0, R36 ;  /* 0x0000002400007202 */ /* 0x000fe20000000f00 */
[----:B------:R-:W-:Y:S01]  /*0a60*/  IMAD.MOV.U32 R3, RZ, RZ, R37 ;  /* 0x000000ffff037224 */ /* 0x000fe200078e0025 */
[----:B------:R-:W-:-:S07]  /*0a70*/  MOV R8, 0xa90 ;  /* 0x00000a9000087802 */ /* 0x000fce0000000f00 */
[----:B---3--:R-:W-:Y:S05]  /*0a80*/  CALL.REL.NOINC `($__internal_66_$__cuda_sm20_div_s64) ;  /* 0x0000002c00647944 */ /* 0x008fea0003c00000 */
        /* <DEDUP_REMOVED lines=10> */
.L_x_2927:
        /* <DEDUP_REMOVED lines=33> */
.L_x_2928:
[----:B------:R-:W-:Y:S01]  /*0d40*/  IMAD.MOV.U32 R0, RZ, RZ, R36 ;  /* 0x000000ffff007224 */ /* 0x000fe200078e0024 */
[----:B------:R-:W-:Y:S02]  /*0d50*/  MOV R3, R37 ;  /* 0x0000002500037202 */ /* 0x000fe40000000f00 */
[----:B------:R-:W-:-:S07]  /*0d60*/  MOV R8, 0xd80 ;  /* 0x00000d8000087802 */ /* 0x000fce0000000f00 */
[----:B---3--:R-:W-:Y:S05]  /*0d70*/  CALL.REL.NOINC `($__internal_66_$__cuda_sm20_div_s64) ;  /* 0x0000002800a87944 */ /* 0x008fea0003c00000 */
        /* <DEDUP_REMOVED lines=9> */
.L_x_2929:
        /* <DEDUP_REMOVED lines=34> */
.L_x_2930:
[----:B------:R-:W-:Y:S01]  /*1030*/  MOV R30, R28 ;  /* 0x0000001c001e7202 */ /* 0x000fe20000000f00 */
        /* <DEDUP_REMOVED lines=13> */
.L_x_2931:
        /* <DEDUP_REMOVED lines=34> */
.L_x_2932:
        /* <DEDUP_REMOVED lines=14> */
.L_x_2933:
        /* <DEDUP_REMOVED lines=34> */
.L_x_2934:
[----:B------:R-:W-:Y:S01]  /*1630*/  MOV R30, R28 ;  /* 0x0000001c001e7202 */ /* 0x000fe20000000f00 */
        /* <DEDUP_REMOVED lines=14> */
.L_x_2935:
        /* <DEDUP_REMOVED lines=34> */
.L_x_2936:
[----:B------:R-:W-:Y:S01]  /*1940*/  IMAD.MOV.U32 R0, RZ, RZ, R36 ;  /* 0x000000ffff007224 */ /* 0x000fe200078e0024 */
[----:B------:R-:W-:Y:S02]  /*1950*/  MOV R3, R37 ;  /* 0x0000002500037202 */ /* 0x000fe40000000f00 */
[----:B------:R-:W-:-:S07]  /*1960*/  MOV R8, 0x1980 ;  /* 0x0000198000087802 */ /* 0x000fce0000000f00 */
[----:B---3--:R-:W-:Y:S05]  /*1970*/  CALL.REL.NOINC `($__internal_66_$__cuda_sm20_div_s64) ;  /* 0x0000001c00a87944 */ /* 0x008fea0003c00000 */
        /* <DEDUP_REMOVED lines=9> */
.L_x_2937:
        /* <DEDUP_REMOVED lines=13> */
.L_x_2921:
        /* <DEDUP_REMOVED lines=33> */
.L_x_2940:
[----:B------:R-:W-:Y:S01]  /*1cf0*/  MOV R30, R32 ;  /* 0x00000020001e7202 */ /* 0x000fe20000000f00 */
[----:B------:R-:W-:Y:S01]  /*1d00*/  IMAD.MOV.U32 R0, RZ, RZ, R16 ;  /* 0x000000ffff007224 */ /* 0x000fe200078e0010 */
[----:B------:R-:W-:Y:S02]  /*1d10*/  MOV R3, R17 ;  /* 0x0000001100037202 */ /* 0x000fe40000000f00 */
[----:B------:R-:W-:-:S07]  /*1d20*/  MOV R8, 0x1d40 ;  /* 0x00001d4000087802 */ /* 0x000fce0000000f00 */
[----:B------:R-:W-:Y:S05]  /*1d30*/  CALL.REL.NOINC `($__internal_66_$__cuda_sm20_div_s64) ;  /* 0x0000001800b87944 */ /* 0x000fea0003c00000 */
        /* <DEDUP_REMOVED lines=9> */
.L_x_2941:
        /* <DEDUP_REMOVED lines=35> */
.L_x_2942:
        /* <DEDUP_REMOVED lines=13> */
.L_x_2943:
        /* <DEDUP_REMOVED lines=36> */
.L_x_2944:
[----:B------:R-:W-:Y:S01]  /*2310*/  MOV R30, R20 ;  /* 0x00000014001e7202 */ /* 0x000fe20000000f00 */
[----:B------:R-:W-:Y:S01]  /*2320*/  IMAD.MOV.U32 R0, RZ, RZ, R18 ;  /* 0x000000ffff007224 */ /* 0x000fe200078e0012 */
[----:B------:R-:W-:Y:S02]  /*2330*/  MOV R3, R19 ;  /* 0x0000001300037202 */ /* 0x000fe40000000f00 */
[----:B------:R-:W-:-:S07]  /*2340*/  MOV R8, 0x2360 ;  /* 0x0000236000087802 */ /* 0x000fce0000000f00 */
[----:B------:R-:W-:Y:S05]  /*2350*/  CALL.REL.NOINC `($__internal_66_$__cuda_sm20_div_s64) ;  /* 0x0000001400307944 */ /* 0x000fea0003c00000 */
        /* <DEDUP_REMOVED lines=10> */
.L_x_2945:
        /* <DEDUP_REMOVED lines=37> */
.L_x_2946:
[----:B------:R-:W-:Y:S01]  /*2650*/  MOV R0, R18 ;  /* 0x0000001200007202 */ /* 0x000fe20000000f00 */
[----:B------:R-:W-:Y:S01]  /*2660*/  IMAD.MOV.U32 R3, RZ, RZ, R19 ;  /* 0x000000ffff037224 */ /* 0x000fe200078e0013 */
[----:B------:R-:W-:-:S07]  /*2670*/  MOV R8, 0x2690 ;  /* 0x0000269000087802 */ /* 0x000fce0000000f00 */
[----:B------:R-:W-:Y:S05]  /*2680*/  CALL.REL.NOINC `($__internal_66_$__cuda_sm20_div_s64) ;  /* 0x0000001000647944 */ /* 0x000fea0003c00000 */
        /* <DEDUP_REMOVED lines=8> */
.L_x_2947:
        /* <DEDUP_REMOVED lines=10> */
.L_x_2939:
        /* <DEDUP_REMOVED lines=31> */
.L_x_2949:
[----:B------:R-:W-:Y:S01]  /*29a0*/  IMAD.MOV.U32 R30, RZ, RZ, R32 ;  /* 0x000000ffff1e7224 */ /* 0x000fe200078e0020 */
[----:B------:R-:W-:Y:S01]  /*29b0*/  MOV R0, R16 ;  /* 0x0000001000007202 */ /* 0x000fe20000000f00 */
[----:B------:R-:W-:Y:S01]  /*29c0*/  IMAD.MOV.U32 R3, RZ, RZ, R17 ;  /* 0x000000ffff037224 */ /* 0x000fe200078e0011 */
[----:B------:R-:W-:-:S07]  /*29d0*/  MOV R8, 0x29f0 ;  /* 0x000029f000087802 */ /* 0x000fce0000000f00 */
[----:B------:R-:W-:Y:S05]  /*29e0*/  CALL.REL.NOINC `($__internal_66_$__cuda_sm20_div_s64) ;  /* 0x0000000c008c7944 */ /* 0x000fea0003c00000 */
        /* <DEDUP_REMOVED lines=9> */
.L_x_2950:
        /* <DEDUP_REMOVED lines=36> */
.L_x_2951:
[----:B------:R-:W-:Y:S01]  /*2cc0*/  IMAD.MOV.U32 R0, RZ, RZ, R18 ;  /* 0x000000ffff007224 */ /* 0x000fe200078e0012 */
[----:B------:R-:W-:Y:S02]  /*2cd0*/  MOV R3, R19 ;  /* 0x0000001300037202 */ /* 0x000fe40000000f00 */
[----:B------:R-:W-:-:S07]  /*2ce0*/  MOV R8, 0x2d00 ;  /* 0x00002d0000087802 */ /* 0x000fce0000000f00 */
[----:B------:R-:W-:Y:S05]  /*2cf0*/  CALL.REL.NOINC `($__internal_66_$__cuda_sm20_div_s64) ;  /* 0x0000000800c87944 */ /* 0x000fea0003c00000 */
        /* <DEDUP_REMOVED lines=8> */
.L_x_2952:
        /* <DEDUP_REMOVED lines=10> */
.L_x_2948:
        /* <DEDUP_REMOVED lines=29> */
.L_x_2953:
[----:B------:R-:W-:-:S07]  /*2ff0*/  MOV R0, 0x3010 ;  /* 0x0000301000007802 */ /* 0x000fce0000000f00 */
[----:B------:R-:W-:Y:S05]  /*3000*/  CALL.REL.NOINC `($__internal_67_$__cuda_sm20_rem_s64) ;  /* 0x0000000c00507944 */ /* 0x000fea0003c00000 */
[----:B------:R-:W-:Y:S01]  /*3010*/  IMAD.MOV.U32 R8, RZ, RZ, R3 ;  /* 0x000000ffff087224 */ /* 0x000fe200078e0003 */
[----:B------:R-:W-:-:S07]  /*3020*/  MOV R9, R10 ;  /* 0x0000000a00097202 */ /* 0x000fce0000000f00 */
.L_x_2954:
[----:B------:R-:W0:Y:S02]  /*3030*/  LDC.64 R10, c[0x0][0x398] ;  /* 0x0000e600ff0a7b82 */ /* 0x000e240000000a00 */
[----:B0-----:R-:W-:-:S06]  /*3040*/  IMAD.WIDE.U32 R2, R2, 0x8, R10 ;  /* 0x0000000802027825 */ /* 0x001fcc00078e000a */
[----:B------:R-:W2:Y:S02]  /*3050*/  LDG.E.64 R2, desc[UR10][R2.64] ;  /* 0x0000000a02027981 */ /* 0x000ea4000c1e1b00 */
[-C--:B--2---:R-:W-:Y:S02]  /*3060*/  IMAD R11, R3, R8.reuse, RZ ;  /* 0x00000008030b7224 */ /* 0x084fe400078e02ff */
[----:B------:R-:W-:-:S04]  /*3070*/  IMAD.WIDE.U32 R28, R2, R8, R28 ;  /* 0x00000008021c7225 */ /* 0x000fc800078e001c */
[----:B------:R-:W-:-:S04]  /*3080*/  IMAD R11, R2, R9, R11 ;  /* 0x00000009020b7224 */ /* 0x000fc800078e020b */
[----:B------:R-:W-:-:S07]  /*3090*/  IMAD.IADD R29, R29, 0x1, R11 ;  /* 0x000000011d1d7824 */ /* 0x000fce00078e020b */
.L_x_2920:
        /* <DEDUP_REMOVED lines=17> */
[----:B------:R-:W-:Y:S01]  /*31b0*/  UMOV UR4, 0x400 ;  /* 0x0000040000047882 */ /* 0x000fe20000000000 */
[C---:B------:R-:W-:Y:S01]  /*31c0*/  VIADD R0, R5.reuse, 0xfffffffe ;  /* 0xfffffffe05007836 */ /* 0x040fe20000000000 */
[----:B------:R-:W-:Y:S01]  /*31d0*/  IADD3 R5, PT, PT, R5, -0x1, RZ ;  /* 0xffffffff05057810 */ /* 0x000fe20007ffe0ff */
[----:B------:R-:W-:-:S03]  /*31e0*/  IMAD.MOV.U32 R3, RZ, RZ, 0x1 ;  /* 0x00000001ff037424 */ /* 0x000fc600078e00ff */
[----:B------:R-:W-:Y:S01]  /*31f0*/  ISETP.GE.U32.AND P0, PT, R0, 0x7, PT ;  /* 0x000000070000780c */ /* 0x000fe20003f06070 */
[----:B-1----:R-:W-:-:S06]  /*3200*/  ULEA UR4, UR5, UR4, 0x18 ;  /* 0x0000000405047291 */ /* 0x002fcc000f8ec0ff */
[----:B------:R-:W-:-:S03]  /*3210*/  IADD3 R0, PT, PT, R6, UR4, RZ ;  /* 0x0000000406007c10 */ /* 0x000fc6000fffe0ff */
[----:B------:R-:W1:Y:S02]  /*3220*/  LDS.U8 R2, [R6+UR4] ;  /* 0x0000000406027984 */ /* 0x000e640008000000 */
[----:B-1----:R-:W-:Y:S02]  /*3230*/  ISETP.NE.AND P1, PT, R2, RZ, PT ;  /* 0x000000ff0200720c */ /* 0x002fe40003f25270 */
[----:B------:R-:W-:Y:S01]  /*3240*/  LOP3.LUT R2, R5, 0x7, RZ, 0xc0, !PT ;  /* 0x0000000705027812 */ /* 0x000fe200078ec0ff */
[----:B------:R-:W-:Y:S10]  /*3250*/  @!P0 BRA `(.L_x_2956) ;  /* 0x0000000000a48947 */ /* 0x000ff40003800000 */
[----:B------:R-:W0:Y:S01]  /*3260*/  LDC R23, c[0x0][0x360] ;  /* 0x0000d800ff177b82 */ /* 0x000e220000000800 */
[----:B------:R-:W-:Y:S01]  /*3270*/  LOP3.LUT R3, R5, 0xfffffff8, RZ, 0xc0, !PT ;  /* 0xfffffff805037812 */ /* 0x000fe200078ec0ff */
[----:B------:R-:W-:-:S03]  /*3280*/  IMAD.MOV.U32 R7, RZ, RZ, RZ ;  /* 0x000000ffff077224 */ /* 0x000fc600078e00ff */
[----:B------:R-:W-:Y:S02]  /*3290*/  IADD3 R3, PT, PT, -R3, RZ, RZ ;  /* 0x000000ff03037210 */ /* 0x000fe40007ffe1ff */
[----:B0-----:R-:W-:-:S07]  /*32a0*/  IADD3 R4, PT, PT, R6, UR4, R23 ;  /* 0x0000000406047c10 */ /* 0x001fce000fffe017 */
.L_x_2957:
[----:B------:R-:W0:Y:S01]  /*32b0*/  LDS.U8 R8, [R4] ;  /* 0x0000000004087984 */ /* 0x000e220000000000 */
[----:B------:R-:W-:Y:S01]  /*32c0*/  VIADD R10, R4, UR8 ;  /* 0x00000008040a7c36 */ /* 0x000fe20008000000 */
[----:B------:R-:W-:Y:S02]  /*32d0*/  SEL R9, RZ, 0x1, !P1 ;  /* 0x00000001ff097807 */ /* 0x000fe40004800000 */
[----:B------:R1:W2:Y:S01]  /*32e0*/  LDS.U8 R11, [R4+UR8] ;  /* 0x00000008040b7984 */ /* 0x0002a20008000000 */
[----:B------:R-:W-:Y:S02]  /*32f0*/  IADD3 R3, PT, PT, R3, 0x8, RZ ;  /* 0x0000000803037810 */ /* 0x000fe40007ffe0ff */
[----:B------:R-:W-:Y:S01]  /*3300*/  IADD3 R12, PT, PT, R10, UR8, RZ ;  /* 0x000000080a0c7c10 */ /* 0x000fe2000fffe0ff */
[----:B------:R3:W4:Y:S01]  /*3310*/  LDS.U8 R13, [R10+UR8] ;  /* 0x000000080a0d7984 */ /* 0x0007220008000000 */
[----:B------:R-:W-:-:S03]  /*3320*/  IADD3 R7, PT, PT, R7, 0x8, RZ ;  /* 0x0000000807077810 */ /* 0x000fc60007ffe0ff */
[----:B------:R-:W5:Y:S01]  /*3330*/  LDS.U8 R17, [R12+UR8] ;  /* 0x000000080c117984 */ /* 0x000f620008000000 */
[----:B------:R-:W-:Y:S02]  /*3340*/  VIADD R16, R12, UR8 ;  /* 0x000000080c107c36 */ /* 0x000fe40008000000 */
[----:B-1----:R-:W-:-:S03]  /*3350*/  IMAD R4, R23, 0x8, R4 ;  /* 0x0000000817047824 */ /* 0x002fc600078e0204 */
[----:B------:R-:W1:Y:S01]  /*3360*/  LDS.U8 R19, [R16+UR8] ;  /* 0x0000000810137984 */ /* 0x000e620008000000 */
[----:B------:R-:W-:-:S05]  /*3370*/  IADD3 R18, PT, PT, R16, UR8, RZ ;  /* 0x0000000810127c10 */ /* 0x000fca000fffe0ff */
[----:B------:R-:W1:Y:S01]  /*3380*/  LDS.U8 R20, [R18+UR8] ;  /* 0x0000000812147984 */ /* 0x000e620008000000 */
[----:B0-----:R-:W-:Y:S02]  /*3390*/  LOP3.LUT P0, RZ, R8, 0xff, R9, 0xc8, !PT ;  /* 0x000000ff08ff7812 */ /* 0x001fe4000780c809 */
[----:B------:R-:W-:Y:S02]  /*33a0*/  IADD3 R9, PT, PT, R18, UR8, RZ ;  /* 0x0000000812097c10 */ /* 0x000fe4000fffe0ff */
[----:B------:R-:W-:-:S03]  /*33b0*/  SEL R8, RZ, 0x1, !P0 ;  /* 0x00000001ff087807 */ /* 0x000fc60004000000 */
[----:B------:R-:W0:Y:S01]  /*33c0*/  LDS.U8 R21, [R9+UR8] ;  /* 0x0000000809157984 */ /* 0x000e220008000000 */
[----:B--2---:R-:W-:Y:S01]  /*33d0*/  LOP3.LUT P0, RZ, R11, 0xff, R8, 0xc8, !PT ;  /* 0x000000ff0bff7812 */ /* 0x004fe2000780c808 */
[----:B---3--:R-:W-:-:S03]  /*33e0*/  VIADD R10, R9, UR8 ;  /* 0x00000008090a7c36 */ /* 0x008fc60008000000 */
[----:B------:R-:W-:-:S03]  /*33f0*/  SEL R8, RZ, 0x1, !P0 ;  /* 0x00000001ff087807 */ /* 0x000fc60004000000 */
[----:B------:R-:W2:Y:S01]  /*3400*/  LDS.U8 R10, [R10+UR8] ;  /* 0x000000080a0a7984 */ /* 0x000ea20008000000 */
[----:B----4-:R-:W-:-:S04]  /*3410*/  LOP3.LUT P0, RZ, R13, 0xff, R8, 0xc8, !PT ;  /* 0x000000ff0dff7812 */ /* 0x010fc8000780c808 */
[----:B------:R-:W-:-:S04]  /*3420*/  SEL R8, RZ, 0x1, !P0 ;  /* 0x00000001ff087807 */ /* 0x000fc80004000000 */
[----:B-----5:R-:W-:-:S04]  /*3430*/  LOP3.LUT P0, RZ, R17, 0xff, R8, 0xc8, !PT ;  /* 0x000000ff11ff7812 */ /* 0x020fc8000780c808 */
        /* <DEDUP_REMOVED lines=8> */
[----:B--2---:R-:W-:-:S11]  /*34c0*/  LOP3.LUT P1, RZ, R10, 0xff, R9, 0xc8, !PT ;  /* 0x000000ff0aff7812 */ /* 0x004fd6000782c809 */
[----:B------:R-:W-:Y:S05]  /*34d0*/  @P0 BRA `(.L_x_2957) ;  /* 0xfffffffc00740947 */ /* 0x000fea000383ffff */
[----:B------:R-:W-:-:S07]  /*34e0*/  IADD3 R3, PT, PT, R7, 0x1, RZ ;  /* 0x0000000107037810 */ /* 0x000fce0007ffe0ff */
.L_x_2956:
[----:B------:R-:W-:-:S13]  /*34f0*/  ISETP.NE.AND P0, PT, R2, RZ, PT ;  /* 0x000000ff0200720c */ /* 0x000fda0003f05270 */
[----:B------:R-:W-:Y:S05]  /*3500*/  @!P0 BRA `(.L_x_2958) ;  /* 0x0000000000948947 */ /* 0x000fea0003800000 */
[----:B------:R-:W-:Y:S02]  /*3510*/  ISETP.GE.U32.AND P2, PT, R2, 0x4, PT ;  /* 0x000000040200780c */ /* 0x000fe40003f46070 */
[----:B------:R-:W-:-:S04]  /*3520*/  LOP3.LUT R12, R5, 0x3, RZ, 0xc0, !PT ;  /* 0x00000003050c7812 */ /* 0x000fc800078ec0ff */
[----:B------:R-:W-:-:S07]  /*3530*/  ISETP.NE.AND P0, PT, R12, RZ, PT ;  /* 0x000000ff0c00720c */ /* 0x000fce0003f05270 */
[----:B------:R-:W-:Y:S06]  /*3540*/  @!P2 BRA `(.L_x_2959) ;  /* 0x000000000040a947 */ /* 0x000fec0003800000 */
[C---:B------:R-:W-:Y:S01]  /*3550*/  IMAD R2, R3.reuse, UR8, R0 ;  /* 0x0000000803027c24 */ /* 0x040fe2000f8e0200 */
[----:B------:R-:W-:Y:S02]  /*3560*/  SEL R9, RZ, 0x1, !P1 ;  /* 0x00000001ff097807 */ /* 0x000fe40004800000 */
[----:B------:R-:W-:Y:S02]  /*3570*/  IADD3 R3, PT, PT, R3, 0x4, RZ ;  /* 0x0000000403037810 */ /* 0x000fe40007ffe0ff */
[----:B0-----:R-:W0:Y:S01]  /*3580*/  LDS.U8 R4, [R2] ;  /* 0x0000000002047984 */ /* 0x001e220000000000 */
[----:B------:R-:W-:-:S03]  /*3590*/  IADD3 R7, PT, PT, R2, UR8, RZ ;  /* 0x0000000802077c10 */ /* 0x000fc6000fffe0ff */
[----:B------:R-:W1:Y:S02]  /*35a0*/  LDS.U8 R8, [R2+UR8] ;  /* 0x0000000802087984 */ /* 0x000e640008000000 */
[----:B------:R-:W-:Y:S02]  /*35b0*/  VIADD R10, R7, UR8 ;  /* 0x00000008070a7c36 */ /* 0x000fe40008000000 */
[----:B------:R-:W2:Y:S04]  /*35c0*/  LDS.U8 R11, [R7+UR8] ;  /* 0x00000008070b7984 */ /* 0x000ea80008000000 */
[----:B------:R-:W3:Y:S01]  /*35d0*/  LDS.U8 R10, [R10+UR8] ;  /* 0x000000080a0a7984 */ /* 0x000ee20008000000 */
[----:B0-----:R-:W-:-:S04]  /*35e0*/  LOP3.LUT P1, RZ, R4, 0xff, R9, 0xc8, !PT ;  /* 0x000000ff04ff7812 */ /* 0x001fc8000782c809 */
[----:B------:R-:W-:-:S04]  /*35f0*/  SEL R9, RZ, 0x1, !P1 ;  /* 0x00000001ff097807 */ /* 0x000fc80004800000 */
[----:B-1----:R-:W-:-:S04]  /*3600*/  LOP3.LUT P1, RZ, R8, 0xff, R9, 0xc8, !PT ;  /* 0x000000ff08ff7812 */ /* 0x002fc8000782c809 */
[----:B------:R-:W-:-:S04]  /*3610*/  SEL R4, RZ, 0x1, !P1 ;  /* 0x00000001ff047807 */ /* 0x000fc80004800000 */
[----:B--2---:R-:W-:-:S04]  /*3620*/  LOP3.LUT P1, RZ, R11, 0xff, R4, 0xc8, !PT ;  /* 0x000000ff0bff7812 */ /* 0x004fc8000782c804 */
[----:B------:R-:W-:-:S04]  /*3630*/  SEL R9, RZ, 0x1, !P1 ;  /* 0x00000001ff097807 */ /* 0x000fc80004800000 */
[----:B---3--:R-:W-:-:S13]  /*3640*/  LOP3.LUT P1, RZ, R10, 0xff, R9, 0xc8, !PT ;  /* 0x000000ff0aff7812 */ /* 0x008fda000782c809 */
.L_x_2959:
[----:B------:R-:W-:Y:S05]  /*3650*/  @!P0 BRA `(.L_x_2958) ;  /* 0x0000000000408947 */ /* 0x000fea0003800000 */
[----:B------:R-:W-:Y:S02]  /*3660*/  ISETP.NE.AND P0, PT, R12, 0x1, PT ;  /* 0x000000010c00780c */ /* 0x000fe40003f05270 */
[----:B------:R-:W-:-:S04]  /*3670*/  LOP3.LUT R5, R5, 0x1, RZ, 0xc0, !PT ;  /* 0x0000000105057812 */ /* 0x000fc800078ec0ff */
[----:B------:R-:W-:-:S07]  /*3680*/  ISETP.NE.U32.AND P2, PT, R5, 0x1, PT ;  /* 0x000000010500780c */ /* 0x000fce0003f45070 */
[----:B------:R-:W-:Y:S06]  /*3690*/  @!P0 BRA `(.L_x_2960) ;  /* 0x0000000000208947 */ /* 0x000fec0003800000 */
[C---:B------:R-:W-:Y:S01]  /*36a0*/  IMAD R2, R3.reuse, UR8, R0 ;  /* 0x0000000803027c24 */ /* 0x040fe2000f8e0200 */
[----:B------:R-:W-:Y:S02]  /*36b0*/  SEL R5, RZ, 0x1, !P1 ;  /* 0x00000001ff057807 */ /* 0x000fe40004800000 */
[----:B------:R-:W-:Y:S02]  /*36c0*/  IADD3 R3, PT, PT, R3, 0x2, RZ ;  /* 0x0000000203037810 */ /* 0x000fe40007ffe0ff */
[----:B0-----:R-:W0:Y:S04]  /*36d0*/  LDS.U8 R4, [R2] ;  /* 0x0000000002047984 */ /* 0x001e280000000000 */
[----:B------:R-:W1:Y:S01]  /*36e0*/  LDS.U8 R7, [R2+UR8] ;  /* 0x0000000802077984 */ /* 0x000e620008000000 */
[----:B0-----:R-:W-:-:S04]  /*36f0*/  LOP3.LUT P0, RZ, R4, 0xff, R5, 0xc8, !PT ;  /* 0x000000ff04ff7812 */ /* 0x001fc8000780c805 */
[----:B------:R-:W-:-:S04]  /*3700*/  SEL R4, RZ, 0x1, !P0 ;  /* 0x00000001ff047807 */ /* 0x000fc80004000000 */
[----:B-1----:R-:W-:-:S13]  /*3710*/  LOP3.LUT P1, RZ, R7, 0xff, R4, 0xc8, !PT ;  /* 0x000000ff07ff7812 */ /* 0x002fda000782c804 */
.L_x_2960:
[----:B------:R-:W-:Y:S01]  /*3720*/  @!P2 IMAD R0, R3, UR8, R0 ;  /* 0x000000080300ac24 */ /* 0x000fe2000f8e0200 */
[----:B------:R-:W-:-:S05]  /*3730*/  @!P2 SEL R3, RZ, 0x1, !P1 ;  /* 0x00000001ff03a807 */ /* 0x000fca0004800000 */
[----:B------:R-:W1:Y:S02]  /*3740*/  @!P2 LDS.U8 R0, [R0] ;  /* 0x000000000000a984 */ /* 0x000e640000000000 */
[----:B-1----:R-:W-:-:S13]  /*3750*/  @!P2 LOP3.LUT P1, RZ, R0, 0xff, R3, 0xc8, !PT ;  /* 0x000000ff00ffa812 */ /* 0x002fda000782c803 */
.L_x_2958:
[----:B------:R-:W-:-:S04]  /*3760*/  SEL R3, RZ, 0x1, !P1 ;  /* 0x00000001ff037807 */ /* 0x000fc80004800000 */
[----:B------:R-:W-:Y:S01]  /*3770*/  PRMT R7, R3, 0x7610, R7 ;  /* 0x0000761003077816 */ /* 0x000fe20000000007 */
[----:B------:R1:W-:Y:S06]  /*3780*/  STS.U8 [R6+UR4], R3 ;  /* 0x0000000306007988 */ /* 0x0003ec0008000004 */
.L_x_2955:
[----:B-1----:R-:W1:Y:S01]  /*3790*/  LDC.64 R2, c[0x0][0x3a8] ;  /* 0x0000ea00ff027b82 */ /* 0x002e620000000a00 */
[----:B------:R-:W2:Y:S01]  /*37a0*/  LDCU.64 UR4, c[0x0][0x380] ;  /* 0x00007000ff0477ac */ /* 0x000ea20008000a00 */
[----:B------:R-:W-:Y:S02]  /*37b0*/  IMAD.MOV.U32 R15, RZ, RZ, RZ ;  /* 0x000000ffff0f7224 */ /* 0x000fe400078e00ff */
[----:B-1----:R-:W-:-:S04]  /*37c0*/  IMAD.WIDE.U32 R14, R2, UR9, R14 ;  /* 0x00000009020e7c25 */ /* 0x002fc8000f8e000e */
[----:B------:R-:W-:Y:S01]  /*37d0*/  IMAD R0, R3, UR9, R15 ;  /* 0x0000000903007c24 */ /* 0x000fe2000f8e020f */
[----:B--2---:R-:W-:-:S04]  /*37e0*/  IADD3 R14, P0, PT, R14, UR4, RZ ;  /* 0x000000040e0e7c10 */ /* 0x004fc8000ff1e0ff */
[----:B------:R-:W-:-:S05]  /*37f0*/  IADD3.X R15, PT, PT, R0, UR5, RZ, P0, !PT ;  /* 0x00000005000f7c10 */ /* 0x000fca00087fe4ff */
[----:B------:R-:W-:Y:S01]  /*3800*/  STG.E.U8 desc[UR10][R14.64], R7 ;  /* 0x000000070e007986 */ /* 0x000fe2000c10110a */
[----:B------:R-:W-:Y:S05]  /*3810*/  EXIT ;  /* 0x000000000000794d */ /* 0x000fea0003800000 */
        .weak           $__internal_66_$__cuda_sm20_div_s64
        .type           $__internal_66_$__cuda_sm20_div_s64,@function
        .size           $__internal_66_$__cuda_sm20_div_s64,($__internal_67_$__cuda_sm20_rem_s64 - $__internal_66_$__cuda_sm20_div_s64)
$__internal_66_$__cuda_sm20_div_s64:
        /* <DEDUP_REMOVED lines=82> */
[----:B------:R-:W-:Y:S06]  /*3d40*/  RET.REL.NODEC R8 `(contiguous_reduce3_bool) ;  /* 0xffffffc008ac7950 */ /* 0x000fec0003c3ffff */
        .weak           $__internal_67_$__cuda_sm20_rem_s64
        .type           $__internal_67_$__cuda_sm20_rem_s64,@function
        .size           $__internal_67_$__cuda_sm20_rem_s64,(.L_x_3244 - $__internal_67_$__cuda_sm20_rem_s64)
$__internal_67_$__cuda_sm20_rem_s64:
        /* <DEDUP_REMOVED lines=66> */
[----:B------:R-:W-:Y:S06]  /*4170*/  RET.REL.NODEC R8 `(contiguous_reduce3_bool) ;  /* 0xffffffbc08a07950 */ /* 0x000fec0003c3ffff */
.L_x_2961:
        /* <DEDUP_REMOVED lines=16> */
.L_x_3244:


//--------------------- .text.contiguous_reduce22_bool --------------------------
	.section	.text.contiguous_reduce22_bool,"ax",@progbits
	.align	128
        .global         contiguous_reduce22_bool
        .type           contiguous_reduce22_bool,@function
        .size           contiguous_reduce22_bool,(.L_x_3317 - contiguous_reduce22_bool)
        .other          contiguous_reduce22_bool,@"STO_CUDA_ENTRY STV_DEFAULT"
contiguous_reduce22_bool:
.text.contiguous_reduce22_bool:
        /* <DEDUP_REMOVED lines=12> */
[----:B------:R-:W-:Y:S01]  /*00c0*/  IMAD.IADD R6, R4, 0x1, R7 ;  /* 0x0000000104067824 */ /* 0x000fe200078e0207 */
[----:B------:R-:W0:Y:S04]  /*00d0*/  LDCU UR5, c[0x0][0x360] ;  /* 0x00006c00ff0577ac */ /* 0x000e280008000800 */
[----:B--2---:R-:W-:Y:S01]  /*00e0*/  ISETP.GE.U32.AND P0, PT, R6, UR8, PT ;  /* 0x0000000806007c0c */ /* 0x004fe2000bf06070 */
[----:B------:R-:W-:Y:S01]  /*00f0*/  VIADD R2, R0, UR4 ;  /* 0x0000000400027c36 */ /* 0x000fe20008000000 */
[----:B------:R1:W-:Y:S02]  /*0100*/  STS.U8 [R0+UR4], RZ ;  /* 0x000000ff00007988 */ /* 0x0003e40008000004 */
[----:B------:R-:W-:-:S13]  /*0110*/  ISETP.GE.U32.AND.EX P0, PT, RZ, UR9, PT, P0 ;  /* 0x00000009ff007c0c */ /* 0x000fda000bf06100 */
[----:B01-3--:R-:W-:Y:S05]  /*0120*/  @P0 BRA `(.L_x_2963) ;  /* 0x00000000004c0947 */ /* 0x00bfea0003800000 */
[----:B------:R-:W0:Y:S01]  /*0130*/  S2R R3, SR_CTAID.Y ;  /* 0x0000000000037919 */ /* 0x000e220000002600 */
[----:B------:R-:W1:Y:S01]  /*0140*/  LDCU.64 UR10, c[0x0][0x388] ;  /* 0x00007100ff0a77ac */ /* 0x000e620008000a00 */
[----:B------:R-:W-:Y:S02]  /*0150*/  IMAD.MOV.U32 R5, RZ, RZ, RZ ;  /* 0x000000ffff057224 */ /* 0x000fe400078e00ff */
[----:B------:R-:W-:Y:S02]  /*0160*/  IMAD.MOV.U32 R7, RZ, RZ, RZ ;  /* 0x000000ffff077224 */ /* 0x000fe400078e00ff */
[----:B0-----:R-:W-:-:S04]  /*0170*/  IMAD.WIDE.U32 R4, R3, UR8, R4 ;  /* 0x0000000803047c25 */ /* 0x001fc8000f8e0004 */
[C---:B------:R-:W-:Y:S01]  /*0180*/  IMAD R9, R3.reuse, UR9, RZ ;  /* 0x0000000903097c24 */ /* 0x040fe2000f8e02ff */
[----:B-1----:R-:W-:Y:S01]  /*0190*/  IADD3 R4, P0, PT, R4, UR10, RZ ;  /* 0x0000000a04047c10 */ /* 0x002fe2000ff1e0ff */
[----:B------:R-:W-:-:S03]  /*01a0*/  IMAD.WIDE.U32 R6, R3, UR8, R6 ;  /* 0x0000000803067c25 */ /* 0x000fc6000f8e0006 */
[----:B------:R-:W-:Y:S02]  /*01b0*/  IADD3.X R5, PT, PT, R5, UR11, R9, P0, !PT ;  /* 0x0000000b05057c10 */ /* 0x000fe400087fe409 */
[----:B------:R-:W-:-:S03]  /*01c0*/  IADD3 R6, P0, PT, R6, UR10, RZ ;  /* 0x0000000a06067c10 */ /* 0x000fc6000ff1e0ff */
[----:B------:R-:W2:Y:S01]  /*01d0*/  LDG.E.U8 R4, desc[UR12][R4.64] ;  /* 0x0000000c04047981 */ /* 0x000ea2000c1e1100 */
[----:B------:R-:W-:-:S05]  /*01e0*/  IADD3.X R7, PT, PT, R9, UR11, R7, P0, !PT ;  /* 0x0000000b09077c10 */ /* 0x000fca00087fe407 */
[----:B------:R-:W3:Y:S01]  /*01f0*/  LDG.E.U8 R6, desc[UR12][R6.64] ;  /* 0x0000000c06067981 */ /* 0x000ee2000c1e1100 */
[----:B--2---:R-:W-:-:S04]  /*0200*/  ISETP.NE.AND P0, PT, R4, RZ, PT ;  /* 0x000000ff0400720c */ /* 0x004fc80003f05270 */
[----:B------:R-:W-:-:S04]  /*0210*/  SEL R3, RZ, 0x1, !P0 ;  /* 0x00000001ff037807 */ /* 0x000fc80004000000 */
[----:B---3--:R-:W-:-:S04]  /*0220*/  LOP3.LUT P0, RZ, R6, 0xff, R3, 0xc8, !PT ;  /* 0x000000ff06ff7812 */ /* 0x008fc8000780c803 */
[----:B------:R-:W-:-:S05]  /*0230*/  SEL R3, RZ, 0x1, !P0 ;  /* 0x00000001ff037807 */ /* 0x000fca0004000000 */
[----:B------:R1:W-:Y:S01]  /*0240*/  STS.U8 [R0+UR4], R3 ;  /* 0x0000000300007988 */ /* 0x0003e20008000004 */
[----:B------:R-:W-:Y:S05]  /*0250*/  BRA `(.L_x_2964) ;  /* 0x0000000000307947 */ /* 0x000fea0003800000 */
.L_x_2963:
        /* <DEDUP_REMOVED lines=12> */
.L_x_2964:
[----:B------:R-:W-:Y:S05]  /*0320*/  BSYNC.RECONVERGENT B0 ;  /* 0x0000000000007941 */ /* 0x000fea0003800200 */
.L_x_2962:
[----:B------:R-:W-:Y:S01]  /*0330*/  BAR.SYNC.DEFER_BLOCKING 0x0 ;  /* 0x0000000000007b1d */ /* 0x000fe20000010000 */
[----:B------:R-:W-:Y:S01]  /*0340*/  UISETP.GE.U32.AND UP0, UPT, UR5, 0x42, UPT ;  /* 0x000000420500788c */ /* 0x000fe2000bf06070 */
[----:B------:R-:W-:-:S08]  /*0350*/  ISETP.GT.U32.AND P0, PT, R0, 0x1f, PT ;  /* 0x0000001f0000780c */ /* 0x000fd00003f04070 */
[----:B------:R-:W-:Y:S05]  /*0360*/  BRA.U !UP0, `(.L_x_2965) ;  /* 0x0000000108347547 */ /* 0x000fea000b800000 */
.L_x_2966:
[----:B------:R-:W-:Y:S02]  /*0370*/  USHF.R.U32.HI UR7, URZ, 0x1, UR5 ;  /* 0x00000001ff077899 */ /* 0x000fe40008011605 */
[----:B------:R-:W-:-:S04]  /*0380*/  UISETP.GT.U32.AND UP0, UPT, UR5, 0x83, UPT ;  /* 0x000000830500788c */ /* 0x000fc8000bf04070 */
[----:B------:R-:W-:Y:S01]  /*0390*/  ISETP.GE.U32.AND P1, PT, R0, UR7, PT ;  /* 0x0000000700007c0c */ /* 0x000fe2000bf26070 */
[----:B------:R-:W-:-:S12]  /*03a0*/  UMOV UR5, UR7 ;  /* 0x0000000700057c82 */ /* 0x000fd80008000000 */
[----:B--2---:R-:W2:Y:S04]  /*03b0*/  @!P1 LDS.U8 R4, [R0+UR4] ;  /* 0x0000000400049984 */ /* 0x004ea80008000000 */
[----:B-1----:R-:W1:Y:S01]  /*03c0*/  @!P1 LDS.U8 R3, [R2+UR7] ;  /* 0x0000000702039984 */ /* 0x002e620008000000 */
[----:B--2---:R-:W-:-:S04]  /*03d0*/  @!P1 ISETP.NE.AND P2, PT, R4, RZ, PT ;  /* 0x000000ff0400920c */ /* 0x004fc80003f45270 */
[----:B------:R-:W-:-:S04]  /*03e0*/  @!P1 SEL R4, RZ, 0x1, !P2 ;  /* 0x00000001ff049807 */ /* 0x000fc80005000000 */
[----:B-1----:R-:W-:-:S04]  /*03f0*/  @!P1 LOP3.LUT P2, RZ, R3, 0xff, R4, 0xc8, !PT ;  /* 0x000000ff03ff9812 */ /* 0x002fc8000784c804 */
[----:B------:R-:W-:-:S05]  /*0400*/  @!P1 SEL R3, RZ, 0x1, !P2 ;  /* 0x00000001ff039807 */ /* 0x000fca0005000000 */
[----:B------:R2:W-:Y:S01]  /*0410*/  @!P1 STS.U8 [R0+UR4], R3 ;  /* 0x0000000300009988 */ /* 0x0005e20008000004 */
[----:B------:R-:W-:Y:S06]  /*0420*/  BAR.SYNC.DEFER_BLOCKING 0x0 ;  /* 0x0000000000007b1d */ /* 0x000fec0000010000 */
[----:B------:R-:W-:Y:S05]  /*0430*/  BRA.U UP0, `(.L_x_2966) ;  /* 0xfffffffd00cc7547 */ /* 0x000fea000b83ffff */
.L_x_2965:
[----:B------:R-:W-:Y:S05]  /*0440*/  @P0 EXIT ;  /* 0x000000000000094d */ /* 0x000fea0003800000 */
[----:B-12---:R-:W1:Y:S01]  /*0450*/  LDS.U8 R3, [R0+UR4] ;  /* 0x0000000400037984 */ /* 0x006e620008000000 */
[----:B------:R-:W-:-:S03]  /*0460*/  ISETP.NE.AND P1, PT, R0, RZ, PT ;  /* 0x000000ff0000720c */ /* 0x000fc60003f25270 */
[----:B------:R-:W2:Y:S01]  /*0470*/  LDS.U8 R2, [R0+UR4+0x20] ;  /* 0x0000200400027984 */ /* 0x000ea20008000000 */
[----:B-1----:R-:W-:-:S04]  /*0480*/  ISETP.NE.AND P0, PT, R3, RZ, PT ;  /* 0x000000ff0300720c */ /* 0x002fc80003f05270 */
[----:B------:R-:W-:-:S04]  /*0490*/  SEL R3, RZ, 0x1, !P0 ;  /* 0x00000001ff037807 */ /* 0x000fc80004000000 */
[----:B--2---:R-:W-:-:S04]  /*04a0*/  LOP3.LUT P0, RZ, R2, 0xff, R3, 0xc8, !PT ;  /* 0x000000ff02ff7812 */ /* 0x004fc8000780c803 */
[----:B------:R-:W-:-:S05]  /*04b0*/  SEL R3, RZ, 0x1, !P0 ;  /* 0x00000001ff037807 */ /* 0x000fca0004000000 */
[----:B------:R-:W-:Y:S04]  /*04c0*/  STS.U8 [R0+UR4], R3 ;  /* 0x0000000300007988 */ /* 0x000fe80008000004 */
[----:B------:R-:W1:Y:S04]  /*04d0*/  LDS.U8 R2, [R0+UR4] ;  /* 0x0000000400027984 */ /* 0x000e680008000000 */
[----:B------:R-:W2:Y:S01]  /*04e0*/  LDS.U8 R4, [R0+UR4+0x10] ;  /* 0x0000100400047984 */ /* 0x000ea20008000000 */
[----:B-1----:R-:W-:-:S04]  /*04f0*/  ISETP.NE.AND P0, PT, R2, RZ, PT ;  /* 0x000000ff0200720c */ /* 0x002fc80003f05270 */
[----:B0-----:R-:W-:-:S04]  /*0500*/  SEL R5, RZ, 0x1, !P0 ;  /* 0x00000001ff057807 */ /* 0x001fc80004000000 */
[----:B--2---:R-:W-:-:S04]  /*0510*/  LOP3.LUT P0, RZ, R4, 0xff, R5, 0xc8, !PT ;  /* 0x000000ff04ff7812 */ /* 0x004fc8000780c805 */
[----:B------:R-:W-:-:S05]  /*0520*/  SEL R5, RZ, 0x1, !P0 ;  /* 0x00000001ff057807 */ /* 0x000fca0004000000 */
[----:B------:R-:W-:Y:S04]  /*0530*/  STS.U8 [R0+UR4], R5 ;  /* 0x0000000500007988 */ /* 0x000fe80008000004 */
[----:B------:R-:W0:Y:S04]  /*0540*/  LDS.U8 R2, [R0+UR4] ;  /* 0x0000000400027984 */ /* 0x000e280008000000 */
[----:B------:R-:W1:Y:S01]  /*0550*/  LDS.U8 R4, [R0+UR4+0x8] ;  /* 0x0000080400047984 */ /* 0x000e620008000000 */
[----:B0-----:R-:W-:-:S04]  /*0560*/  ISETP.NE.AND P0, PT, R2, RZ, PT ;  /* 0x000000ff0200720c */ /* 0x001fc80003f05270 */
[----:B------:R-:W-:-:S04]  /*0570*/  SEL R3, RZ, 0x1, !P0 ;  /* 0x00000001ff037807 */ /* 0x000fc80004000000 */
[----:B-1----:R-:W-:-:S04]  /*0580*/  LOP3.LUT P0, RZ, R4, 0xff, R3, 0xc8, !PT ;  /* 0x000000ff04ff7812 */ /* 0x002fc8000780c803 */
        /* <DEDUP_REMOVED lines=41> */
.L_x_2967:
        /* <DEDUP_REMOVED lines=14> */
.L_x_3317:


//--------------------- .text.contiguous_reduce2_bool --------------------------
	.section	.text.contiguous_reduce2_bool,"ax",@progbits
	.align	128
        .global         contiguous_reduce2_bool
        .type           contiguous_reduce2_bool,@function
        .size           contiguous_reduce2_bool,(.L_x_3246 - contiguous_reduce2_bool)
        .other          contiguous_reduce2_bool,@"STO_CUDA_ENTRY STV_DEFAULT"
contiguous_reduce2_bool:
.text.contiguous_reduce2_bool:
        /* <DEDUP_REMOVED lines=48> */
.L_x_2996:
        /* <DEDUP_REMOVED lines=32> */
.L_x_2973:
[----:B------:R-:W-:Y:S01]  /*0500*/  MOV R26, R4 ;  /* 0x00000004001a7202 */ /* 0x000fe20000000f00 */
[----:B------:R-:W-:Y:S01]  /*0510*/  IMAD.MOV.U32 R11, RZ, RZ, R3 ;  /* 0x000000ffff0b7224 */ /* 0x000fe200078e0003 */
[----:B------:R-:W-:Y:S01]  /*0520*/  MOV R10, R22 ;  /* 0x00000016000a7202 */ /* 0x000fe20000000f00 */
[----:B------:R-:W-:Y:S01]  /*0530*/  IMAD.MOV.U32 R9, RZ, RZ, R23 ;  /* 0x000000ffff097224 */ /* 0x000fe200078e0017 */
[----:B------:R-:W-:-:S07]  /*0540*/  MOV R8, 0x560 ;  /* 0x0000056000087802 */ /* 0x000fce0000000f00 */
[----:B-1----:R-:W-:Y:S05]  /*0550*/  CALL.REL.NOINC `($__internal_68_$__cuda_sm20_div_s64) ;  /* 0x00000064008c7944 */ /* 0x002fea0003c00000 */
        /* <DEDUP_REMOVED lines=10> */
.L_x_2974:
[----:B------:R-:W-:Y:S05]  /*0600*/  BSYNC.RECONVERGENT B1 ;  /* 0x0000000000017941 */ /* 0x000fea0003800200 */
.L_x_2972:
        /* <DEDUP_REMOVED lines=34> */
.L_x_2976:
[----:B------:R-:W-:Y:S01]  /*0830*/  MOV R26, R18 ;  /* 0x00000012001a7202 */ /* 0x000fe20000000f00 */
[----:B------:R-:W-:Y:S01]  /*0840*/  IMAD.MOV.U32 R11, RZ, RZ, R19 ;  /* 0x000000ffff0b7224 */ /* 0x000fe200078e0013 */
[----:B------:R-:W-:Y:S01]  /*0850*/  MOV R10, R22 ;  /* 0x00000016000a7202 */ /* 0x000fe20000000f00 */
[----:B------:R-:W-:Y:S01]  /*0860*/  IMAD.MOV.U32 R9, RZ, RZ, R23 ;  /* 0x000000ffff097224 */ /* 0x000fe200078e0017 */
[----:B------:R-:W-:-:S07]  /*0870*/  MOV R8, 0x890 ;  /* 0x0000089000087802 */ /* 0x000fce0000000f00 */
[----:B------:R-:W-:Y:S05]  /*0880*/  CALL.REL.NOINC `($__internal_68_$__cuda_sm20_div_s64) ;  /* 0x0000006000c07944 */ /* 0x000fea0003c00000 */
        /* <DEDUP_REMOVED lines=8> */
.L_x_2977:
[----:B------:R-:W-:Y:S05]  /*0910*/  BSYNC.RECONVERGENT B1 ;  /* 0x0000000000017941 */ /* 0x000fea0003800200 */
.L_x_2975:
        /* <DEDUP_REMOVED lines=33> */
.L_x_2979:
[----:B------:R-:W-:Y:S01]  /*0b30*/  IMAD.MOV.U32 R26, RZ, RZ, R36 ;  /* 0x000000ffff1a7224 */ /* 0x000fe200078e0024 */
[----:B------:R-:W-:Y:S01]  /*0b40*/  MOV R11, R37 ;  /* 0x00000025000b7202 */ /* 0x000fe20000000f00 */
[----:B------:R-:W-:Y:S01]  /*0b50*/  IMAD.MOV.U32 R10, RZ, RZ, R18 ;  /* 0x000000ffff0a7224 */ /* 0x000fe200078e0012 */
[----:B------:R-:W-:Y:S02]  /*0b60*/  MOV R9, R19 ;  /* 0x0000001300097202 */ /* 0x000fe40000000f00 */
[----:B------:R-:W-:-:S07]  /*0b70*/  MOV R8, 0xb90 ;  /* 0x00000b9000087802 */ /* 0x000fce0000000f00 */
[----:B------:R-:W-:Y:S05]  /*0b80*/  CALL.REL.NOINC `($__internal_68_$__cuda_sm20_div_s64) ;  /* 0x0000006000007944 */ /* 0x000fea0003c00000 */
        /* <DEDUP_REMOVED lines=10> */
.L_x_2980:
[----:B------:R-:W-:Y:S05]  /*0c30*/  BSYNC.RECONVERGENT B1 ;  /* 0x0000000000017941 */ /* 0x000fea0003800200 */
.L_x_2978:
        /* <DEDUP_REMOVED lines=35> */
.L_x_2982:
[----:B------:R-:W-:Y:S01]  /*0e70*/  MOV R26, R22 ;  /* 0x00000016001a7202 */ /* 0x000fe20000000f00 */
[----:B------:R-:W-:Y:S01]  /*0e80*/  IMAD.MOV.U32 R11, RZ, RZ, R23 ;  /* 0x000000ffff0b7224 */ /* 0x000fe200078e0017 */
[----:B------:R-:W-:Y:S01]  /*0e90*/  MOV R10, R18 ;  /* 0x00000012000a7202 */ /* 0x000fe20000000f00 */
[----:B------:R-:W-:Y:S01]  /*0ea0*/  IMAD.MOV.U32 R9, RZ, RZ, R19 ;  /* 0x000000ffff097224 */ /* 0x000fe200078e0013 */
[----:B------:R-:W-:-:S07]  /*0eb0*/  MOV R8, 0xed0 ;  /* 0x00000ed000087802 */ /* 0x000fce0000000f00 */
[----:B------:R-:W-:Y:S05]  /*0ec0*/  CALL.REL.NOINC `($__internal_68_$__cuda_sm20_div_s64) ;  /* 0x0000005c00307944 */ /* 0x000fea0003c00000 */
        /* <DEDUP_REMOVED lines=11> */
.L_x_2983:
[----:B------:R-:W-:Y:S05]  /*0f80*/  BSYNC.RECONVERGENT B1 ;  /* 0x0000000000017941 */ /* 0x000fea0003800200 */
.L_x_2981:
        /* <DEDUP_REMOVED lines=36> */
.L_x_2985:
        /* <DEDUP_REMOVED lines=16> */
.L_x_2986:
[----:B------:R-:W-:Y:S05]  /*12d0*/  BSYNC.RECONVERGENT B1 ;  /* 0x0000000000017941 */ /* 0x000fea0003800200 */
.L_x_2984:
        /* <DEDUP_REMOVED lines=35> */
.L_x_2988:
[----:B------:R-:W-:Y:S01]  /*1510*/  MOV R26, R42 ;  /* 0x0000002a001a7202 */ /* 0x000fe20000000f00 */
[----:B------:R-:W-:Y:S01]  /*1520*/  IMAD.MOV.U32 R11, RZ, RZ, R43 ;  /* 0x000000ffff0b7224 */ /* 0x000fe200078e002b */
[----:B------:R-:W-:Y:S01]  /*1530*/  MOV R10, R18 ;  /* 0x00000012000a7202 */ /* 0x000fe20000000f00 */
[----:B------:R-:W-:Y:S01]  /*1540*/  IMAD.MOV.U32 R9, RZ, RZ, R19 ;  /* 0x000000ffff097224 */ /* 0x000fe200078e0013 */
[----:B------:R-:W-:-:S07]  /*1550*/  MOV R8, 0x1570 ;  /* 0x0000157000087802 */ /* 0x000fce0000000f00 */
[----:B------:R-:W-:Y:S05]  /*1560*/  CALL.REL.NOINC `($__internal_68_$__cuda_sm20_div_s64) ;  /* 0x0000005400887944 */ /* 0x000fea0003c00000 */
        /* <DEDUP_REMOVED lines=11> */
.L_x_2989:
[----:B------:R-:W-:Y:S05]  /*1620*/  BSYNC.RECONVERGENT B1 ;  /* 0x0000000000017941 */ /* 0x000fea0003800200 */
.L_x_2987:
        /* <DEDUP_REMOVED lines=35> */
.L_x_2991:
        /* <DEDUP_REMOVED lines=17> */
.L_x_2992:
[----:B------:R-:W-:Y:S05]  /*1970*/  BSYNC.RECONVERGENT B1 ;  /* 0x0000000000017941 */ /* 0x000fea0003800200 */
.L_x_2990:
        /* <DEDUP_REMOVED lines=35> */
.L_x_2994:
[----:B------:R-:W-:Y:S01]  /*1bb0*/  MOV R26, R18 ;  /* 0x00000012001a7202 */ /* 0x000fe20000000f00 */
[----:B------:R-:W-:Y:S01]  /*1bc0*/  IMAD.MOV.U32 R11, RZ, RZ, R19 ;  /* 0x000000ffff0b7224 */ /* 0x000fe200078e0013 */
[----:B------:R-:W-:Y:S01]  /*1bd0*/  MOV R10, R20 ;  /* 0x00000014000a7202 */ /* 0x000fe20000000f00 */
[----:B------:R-:W-:Y:S01]  /*1be0*/  IMAD.MOV.U32 R9, RZ, RZ, R21 ;  /* 0x000000ffff097224 */ /* 0x000fe200078e0015 */
[----:B------:R-:W-:-:S07]  /*1bf0*/  MOV R8, 0x1c10 ;  /* 0x00001c1000087802 */ /* 0x000fce0000000f00 */
[----:B------:R-:W-:Y:S05]  /*1c00*/  CALL.REL.NOINC `($__internal_68_$__cuda_sm20_div_s64) ;  /* 0x0000004c00e07944 */ /* 0x000fea0003c00000 */
        /* <DEDUP_REMOVED lines=11> */
.L_x_2995:
[----:B------:R-:W-:Y:S05]  /*1cc0*/  BSYNC.RECONVERGENT B1 ;  /* 0x0000000000017941 */ /* 0x000fea0003800200 */
.L_x_2993:
        /* <DEDUP_REMOVED lines=9> */
.L_x_2971:
        /* <DEDUP_REMOVED lines=35> */
.L_x_2999:
[----:B------:R-:W-:Y:S01]  /*1f90*/  MOV R26, R4 ;  /* 0x00000004001a7202 */ /* 0x000fe20000000f00 */
[----:B------:R-:W-:Y:S01]  /*1fa0*/  IMAD.MOV.U32 R11, RZ, RZ, R3 ;  /* 0x000000ffff0b7224 */ /* 0x000fe200078e0003 */
[----:B------:R-:W-:Y:S01]  /*1fb0*/  MOV R10, R6 ;  /* 0x00000006000a7202 */ /* 0x000fe20000000f00 */
[----:B------:R-:W-:Y:S01]  /*1fc0*/  IMAD.MOV.U32 R9, RZ, RZ, R7 ;  /* 0x000000ffff097224 */ /* 0x000fe200078e0007 */
[----:B------:R-:W-:-:S07]  /*1fd0*/  MOV R8, 0x1ff0 ;  /* 0x00001ff000087802 */ /* 0x000fce0000000f00 */
[----:B------:R-:W-:Y:S05]  /*1fe0*/  CALL.REL.NOINC `($__internal_68_$__cuda_sm20_div_s64) ;  /* 0x0000004800e87944 */ /* 0x000fea0003c00000 */
        /* <DEDUP_REMOVED lines=10> */
.L_x_3000:
[----:B------:R-:W-:Y:S05]  /*2090*/  BSYNC.RECONVERGENT B1 ;  /* 0x0000000000017941 */ /* 0x000fea0003800200 */
.L_x_2998:
        /* <DEDUP_REMOVED lines=34> */
.L_x_3002:
        /* <DEDUP_REMOVED lines=14> */
.L_x_3003:
[----:B------:R-:W-:Y:S05]  /*23a0*/  BSYNC.RECONVERGENT B1 ;  /* 0x0000000000017941 */ /* 0x000fea0003800200 */
.L_x_3001:
        /* <DEDUP_REMOVED lines=35> */
.L_x_3005:
        /* <DEDUP_REMOVED lines=17> */
.L_x_3006:
[----:B------:R-:W-:Y:S05]  /*26f0*/  BSYNC.RECONVERGENT B1 ;  /* 0x0000000000017941 */ /* 0x000fea0003800200 */
.L_x_3004:
        /* <DEDUP_REMOVED lines=35> */
.L_x_3008:
        /* <DEDUP_REMOVED lines=16> */
.L_x_3009:
[----:B------:R-:W-:Y:S05]  /*2a30*/  BSYNC.RECONVERGENT B1 ;  /* 0x0000000000017941 */ /* 0x000fea0003800200 */
.L_x_3007:
[----:B------:R-:W-:Y:S01]  /*2a40*/  MOV R6, R20 ;  /* 0x0000001400067202 */ /* 0x000fe20000000f00 */
[----:B------:R-:W-:Y:S02]  /*2a50*/  IMAD R9, R9, R22, RZ ;  /* 0x0000001609097224 */ /* 0x000fe400078e02ff */
[----:B------:R-:W-:Y:S02]  /*2a60*/  VIADD R5, R5, 0xfffffffe ;  /* 0xfffffffe05057836 */ /* 0x000fe40000000000 */
[----:B------:R-:W-:-:S04]  /*2a70*/  IMAD.WIDE.U32 R20, R22, R8, R6 ;  /* 0x0000000816147225 */ /* 0x000fc800078e0006 */
[----:B------:R-:W-:-:S05]  /*2a80*/  IMAD R9, R23, R8, R9 ;  /* 0x0000000817097224 */ /* 0x000fca00078e0209 */
[----:B------:R-:W-:-:S07]  /*2a90*/  IADD3 R21, PT, PT, R21, R9, RZ ;  /* 0x0000000915157210 */ /* 0x000fce0007ffe0ff */
.L_x_2997:
        /* <DEDUP_REMOVED lines=31> */
.L_x_3011:
[----:B------:R-:W-:Y:S01]  /*2c90*/  IMAD.MOV.U32 R23, RZ, RZ, R3 ;  /* 0x000000ffff177224 */ /* 0x000fe200078e0003 */
[----:B------:R-:W-:Y:S01]  /*2ca0*/  MOV R22, R6 ;  /* 0x0000000600167202 */ /* 0x000fe20000000f00 */
[----:B------:R-:W-:Y:S01]  /*2cb0*/  IMAD.MOV.U32 R3, RZ, RZ, R7 ;  /* 0x000000ffff037224 */ /* 0x000fe200078e0007 */
[----:B------:R-:W-:-:S07]  /*2cc0*/  MOV R24, 0x2ce0 ;  /* 0x00002ce000187802 */ /* 0x000fce0000000f00 */
[----:B------:R-:W-:Y:S05]  /*2cd0*/  CALL.REL.NOINC `($__internal_69_$__cuda_sm20_rem_s64) ;  /* 0x0000004000f87944 */ /* 0x000fea0003c00000 */
[----:B------:R-:W-:-:S07]  /*2ce0*/  MOV R8, R4 ;  /* 0x0000000400087202 */ /* 0x000fce0000000f00 */
.L_x_3012:
[----:B------:R-:W-:Y:S05]  /*2cf0*/  BSYNC.RECONVERGENT B1 ;  /* 0x0000000000017941 */ /* 0x000fea0003800200 */
.L_x_3010:
        /* <DEDUP_REMOVED lines=30> */
.L_x_3014:
[----:B------:R-:W-:Y:S01]  /*2ee0*/  IMAD.MOV.U32 R22, RZ, RZ, R6 ;  /* 0x000000ffff167224 */ /* 0x000fe200078e0006 */
[----:B------:R-:W-:Y:S01]  /*2ef0*/  MOV R3, R7 ;  /* 0x0000000700037202 */ /* 0x000fe20000000f00 */
[----:B------:R-:W-:Y:S01]  /*2f00*/  IMAD.MOV.U32 R4, RZ, RZ, R18 ;  /* 0x000000ffff047224 */ /* 0x000fe200078e0012 */
[----:B------:R-:W-:Y:S02]  /*2f10*/  MOV R23, R19 ;  /* 0x0000001300177202 */ /* 0x000fe40000000f00 */
[----:B------:R-:W-:-:S07]  /*2f20*/  MOV R24, 0x2f40 ;  /* 0x00002f4000187802 */ /* 0x000fce0000000f00 */
[----:B------:R-:W-:Y:S05]  /*2f30*/  CALL.REL.NOINC `($__internal_69_$__cuda_sm20_rem_s64) ;  /* 0x0000004000607944 */ /* 0x000fea0003c00000 */
[----:B------:R-:W-:-:S07]  /*2f40*/  IMAD.MOV.U32 R5, RZ, RZ, R9 ;  /* 0x000000ffff057224 */ /* 0x000fce00078e0009 */
.L_x_3015:
[----:B------:R-:W-:Y:S05]  /*2f50*/  BSYNC.RECONVERGENT B1 ;  /* 0x0000000000017941 */ /* 0x000fea0003800200 */
.L_x_3013:
[----:B------:R-:W-:Y:S02]  /*2f60*/  IMAD R3, R5, R14, RZ ;  /* 0x0000000e05037224 */ /* 0x000fe400078e02ff */
[----:B------:R-:W-:-:S04]  /*2f70*/  IMAD.WIDE.U32 R20, R14, R4, R20 ;  /* 0x000000040e147225 */ /* 0x000fc800078e0014 */
[----:B------:R-:W-:-:S05]  /*2f80*/  IMAD R3, R15, R4, R3 ;  /* 0x000000040f037224 */ /* 0x000fca00078e0203 */
[----:B------:R-:W-:-:S07]  /*2f90*/  IADD3 R21, PT, PT, R21, R3, RZ ;  /* 0x0000000315157210 */ /* 0x000fce0007ffe0ff */
.L_x_2970:
[----:B------:R-:W0:Y:S02]  /*2fa0*/  LDCU.64 UR10, c[0x0][0x388] ;  /* 0x00007100ff0a77ac */ /* 0x000e240008000a00 */
[----:B0-----:R-:W-:-:S04]  /*2fb0*/  IADD3 R12, P0, PT, R12, UR10, RZ ;  /* 0x0000000a0c0c7c10 */ /* 0x001fc8000ff1e0ff */
[----:B------:R-:W-:Y:S02]  /*2fc0*/  IADD3.X R13, PT, PT, R13, UR11, RZ, P0, !PT ;  /* 0x0000000b0d0d7c10 */ /* 0x000fe400087fe4ff */
[----:B------:R-:W-:-:S03]  /*2fd0*/  IADD3 R20, P0, PT, R20, UR10, RZ ;  /* 0x0000000a14147c10 */ /* 0x000fc6000ff1e0ff */
[----:B------:R-:W2:Y:S01]  /*2fe0*/  LDG.E.U8 R12, desc[UR12][R12.64] ;  /* 0x0000000c0c0c7981 */ /* 0x000ea2000c1e1100 */
[----:B------:R-:W-:-:S05]  /*2ff0*/  IADD3.X R21, PT, PT, R21, UR11, RZ, P0, !PT ;  /* 0x0000000b15157c10 */ /* 0x000fca00087fe4ff */
[----:B------:R-:W3:Y:S01]  /*3000*/  LDG.E.U8 R20, desc[UR12][R20.64] ;  /* 0x0000000c14147981 */ /* 0x000ee2000c1e1100 */
[----:B--2---:R-:W-:-:S04]  /*3010*/  ISETP.NE.AND P0, PT, R12, RZ, PT ;  /* 0x000000ff0c00720c */ /* 0x004fc80003f05270 */
[----:B------:R-:W-:-:S04]  /*3020*/  SEL R3, RZ, 0x1, !P0 ;  /* 0x00000001ff037807 */ /* 0x000fc80004000000 */
[----:B---3--:R-:W-:-:S04]  /*3030*/  LOP3.LUT P0, RZ, R20, 0xff, R3, 0xc8, !PT ;  /* 0x000000ff14ff7812 */ /* 0x008fc8000780c803 */
[----:B------:R-:W-:-:S05]  /*3040*/  SEL R3, RZ, 0x1, !P0 ;  /* 0x00000001ff037807 */ /* 0x000fca0004000000 */
[----:B------:R1:W-:Y:S01]  /*3050*/  STS.U8 [R0+UR4], R3 ;  /* 0x0000000300007988 */ /* 0x0003e20008000004 */
[----:B------:R-:W-:Y:S05]  /*3060*/  BRA `(.L_x_3016) ;  /* 0x0000003400887947 */ /* 0x000fea0003800000 */
.L_x_2969:
        /* <DEDUP_REMOVED lines=17> */
[----:B------:R-:W1:Y:S08]  /*3180*/  LDC.64 R16, c[0x0][0x398] ;  /* 0x0000e600ff107b82 */ /* 0x000e700000000a00 */
[----:B------:R-:W2:Y:S08]  /*3190*/  LDC.64 R18, c[0x0][0x390] ;  /* 0x0000e400ff127b82 */ /* 0x000eb00000000a00 */
[----:B------:R-:W3:Y:S02]  /*31a0*/  LDC.64 R20, c[0x0][0x398] ;  /* 0x0000e600ff147b82 */ /* 0x000ee40000000a00 */
.L_x_3043:
[----:B------:R-:W-:-:S04]  /*31b0*/  VIADD R3, R14, 0x3 ;  /* 0x000000030e037836 */ /* 0x000fc80000000000 */
[----:B0-----:R-:W-:-:S06]  /*31c0*/  IMAD.WIDE.U32 R36, R3, 0x8, R22 ;  /* 0x0000000803247825 */ /* 0x001fcc00078e0016 */
[----:B------:R-:W4:Y:S01]  /*31d0*/  LDG.E.64 R36, desc[UR12][R36.64] ;  /* 0x0000000c24247981 */ /* 0x000f22000c1e1b00 */
[----:B------:R-:W-:Y:S01]  /*31e0*/  BSSY.RECONVERGENT B1, `(.L_x_3019) ;  /* 0x000002a000017945 */ /* 0x000fe20003800200 */
[----:B----4-:R-:W-:-:S04]  /*31f0*/  LOP3.LUT R6, R5, R37, RZ, 0xfc, !PT ;  /* 0x0000002505067212 */ /* 0x010fc800078efcff */
        /* <DEDUP_REMOVED lines=26> */
.L_x_3020:
[----:B------:R-:W-:Y:S01]  /*33a0*/  IMAD.MOV.U32 R26, RZ, RZ, R4 ;  /* 0x000000ffff1a7224 */ /* 0x000fe200078e0004 */
[----:B------:R-:W-:Y:S01]  /*33b0*/  MOV R11, R5 ;  /* 0x00000005000b7202 */ /* 0x000fe20000000f00 */
[----:B------:R-:W-:Y:S01]  /*33c0*/  IMAD.MOV.U32 R10, RZ, RZ, R36 ;  /* 0x000000ffff0a7224 */ /* 0x000fe200078e0024 */
[----:B------:R-:W-:Y:S02]  /*33d0*/  MOV R9, R37 ;  /* 0x0000002500097202 */ /* 0x000fe40000000f00 */
[----:B------:R-:W-:-:S07]  /*33e0*/  MOV R8, 0x3400 ;  /* 0x0000340000087802 */ /* 0x000fce0000000f00 */
[----:B-123--:R-:W-:Y:S05]  /*33f0*/  CALL.REL.NOINC `($__internal_68_$__cuda_sm20_div_s64) ;  /* 0x0000003400e47944 */ /* 0x00efea0003c00000 */
[----:B------:R-:W-:-:S05]  /*3400*/  IADD3 R11, P0, PT, RZ, -R24, RZ ;  /* 0x80000018ff0b7210 */ /* 0x000fca0007f1e0ff */
[----:B------:R-:W-:Y:S02]  /*3410*/  IMAD.X R9, RZ, RZ, ~R25, P0 ;  /* 0x000000ffff097224 */ /* 0x000fe400000e0e19 */
[----:B------:R-:W-:-:S04]  /*3420*/  IMAD.WIDE.U32 R4, R36, R11, R4 ;  /* 0x0000000b24047225 */ /* 0x000fc800078e0004 */
[----:B------:R-:W-:Y:S02]  /*3430*/  IMAD R9, R9, R36, RZ ;  /* 0x0000002409097224 */ /* 0x000fe400078e02ff */
[----:B------:R-:W-:Y:S02]  /*3440*/  IMAD.MOV.U32 R36, RZ, RZ, R24 ;  /* 0x000000ffff247224 */ /* 0x000fe400078e0018 */
[----:B------:R-:W-:Y:S01]  /*3450*/  IMAD R9, R37, R11, R9 ;  /* 0x0000000b25097224 */ /* 0x000fe200078e0209 */
[----:B------:R-:W-:-:S04]  /*3460*/  MOV R37, R25 ;  /* 0x0000001900257202 */ /* 0x000fc80000000f00 */
[----:B------:R-:W-:-:S07]  /*3470*/  IADD3 R6, PT, PT, R5, R9, RZ ;  /* 0x0000000905067210 */ /* 0x000fce0007ffe0ff */
.L_x_3021:
[----:B------:R-:W-:Y:S05]  /*3480*/  BSYNC.RECONVERGENT B1 ;  /* 0x0000000000017941 */ /* 0x000fea0003800200 */
.L_x_3019:
        /* <DEDUP_REMOVED lines=37> */
.L_x_3023:
        /* <DEDUP_REMOVED lines=16> */
.L_x_3024:
[----:B------:R-:W-:Y:S05]  /*37e0*/  BSYNC.RECONVERGENT B1 ;  /* 0x0000000000017941 */ /* 0x000fea0003800200 */
.L_x_3022:
[----:B------:R-:W-:Y:S01]  /*37f0*/  IADD3 R3, PT, PT, R14, 0x1, RZ ;  /* 0x000000010e037810 */ /* 0x000fe20007ffe0ff */
[----:B------:R-:W-:-:S04]  /*3800*/  IMAD.WIDE.U32 R10, R5, 0x8, R20 ;  /* 0x00000008050a7825 */ /* 0x000fc800078e0014 */
[----:B------:R-:W-:Y:S01]  /*3810*/  IMAD.WIDE.U32 R38, R3, 0x8, R18 ;  /* 0x0000000803267825 */ /* 0x000fe200078e0012 */
[----:B------:R-:W2:Y:S05]  /*3820*/  LDG.E.64 R4, desc[UR12][R10.64] ;  /* 0x0000000c0a047981 */ /* 0x000eaa000c1e1b00 */
        /* <DEDUP_REMOVED lines=34> */
.L_x_3026:
[----:B------:R-:W-:Y:S01]  /*3a50*/  MOV R26, R36 ;  /* 0x00000024001a7202 */ /* 0x000fe20000000f00 */
[----:B------:R-:W-:Y:S01]  /*3a60*/  IMAD.MOV.U32 R11, RZ, RZ, R37 ;  /* 0x000000ffff0b7224 */ /* 0x000fe200078e0025 */
[----:B------:R-:W-:Y:S01]  /*3a70*/  MOV R10, R38 ;  /* 0x00000026000a7202 */ /* 0x000fe20000000f00 */
[----:B------:R-:W-:Y:S01]  /*3a80*/  IMAD.MOV.U32 R9, RZ, RZ, R39 ;  /* 0x000000ffff097224 */ /* 0x000fe200078e0027 */
[----:B------:R-:W-:-:S07]  /*3a90*/  MOV R8, 0x3ab0 ;  /* 0x00003ab000087802 */ /* 0x000fce0000000f00 */
[----:B-1----:R-:W-:Y:S05]  /*3aa0*/  CALL.REL.NOINC `($__internal_68_$__cuda_sm20_div_s64) ;  /* 0x0000003000387944 */ /* 0x002fea0003c00000 */
        /* <DEDUP_REMOVED lines=11> */
.L_x_3027:
[----:B------:R-:W-:Y:S05]  /*3b60*/  BSYNC.RECONVERGENT B1 ;  /* 0x0000000000017941 */ /* 0x000fea0003800200 */
.L_x_3025:
        /* <DEDUP_REMOVED lines=38> */
.L_x_3029:
[----:B------:R-:W-:Y:S01]  /*3dd0*/  IMAD.MOV.U32 R26, RZ, RZ, R36 ;  /* 0x000000ffff1a7224 */ /* 0x000fe200078e0024 */
[----:B------:R-:W-:Y:S01]  /*3de0*/  MOV R11, R37 ;  /* 0x00000025000b7202 */ /* 0x000fe20000000f00 */
[----:B------:R-:W-:Y:S01]  /*3df0*/  IMAD.MOV.U32 R10, RZ, RZ, R38 ;  /* 0x000000ffff0a7224 */ /* 0x000fe200078e0026 */
[----:B------:R-:W-:Y:S02]  /*3e00*/  MOV R9, R39 ;  /* 0x0000002700097202 */ /* 0x000fe40000000f00 */
[----:B------:R-:W-:-:S07]  /*3e10*/  MOV R8, 0x3e30 ;  /* 0x00003e3000087802 */ /* 0x000fce0000000f00 */
[----:B-1----:R-:W-:Y:S05]  /*3e20*/  CALL.REL.NOINC `($__internal_68_$__cuda_sm20_div_s64) ;  /* 0x0000002c00587944 */ /* 0x002fea0003c00000 */
        /* <DEDUP_REMOVED lines=11> */
.L_x_3030:
[----:B------:R-:W-:Y:S05]  /*3ee0*/  BSYNC.RECONVERGENT B1 ;  /* 0x0000000000017941 */ /* 0x000fea0003800200 */
.L_x_3028:
        /* <DEDUP_REMOVED lines=38> */
.L_x_3032:
        /* <DEDUP_REMOVED lines=17> */
.L_x_3033:
[----:B------:R-:W-:Y:S05]  /*4260*/  BSYNC.RECONVERGENT B1 ;  /* 0x0000000000017941 */ /* 0x000fea0003800200 */
.L_x_3031:
        /* <DEDUP_REMOVED lines=38> */
.L_x_3035:
        /* <DEDUP_REMOVED lines=17> */
.L_x_3036:
[----:B------:R-:W-:Y:S05]  /*45e0*/  BSYNC.RECONVERGENT B1 ;  /* 0x0000000000017941 */ /* 0x000fea0003800200 */
.L_x_3034:
        /* <DEDUP_REMOVED lines=38> */
.L_x_3038:
        /* <DEDUP_REMOVED lines=17> */
.L_x_3039:
[----:B------:R-:W-:Y:S05]  /*4960*/  BSYNC.RECONVERGENT B1 ;  /* 0x0000000000017941 */ /* 0x000fea0003800200 */
.L_x_3037:
        /* <DEDUP_REMOVED lines=36> */
.L_x_3041:
        /* <DEDUP_REMOVED lines=15> */
[----:B------:R-:W-:Y:S01]  /*4ca0*/  IADD3 R11, PT, PT, R9, R5, RZ ;  /* 0x00000005090b7210 */ /* 0x000fe20007ffe0ff */
[----:B------:R-:W-:-:S07]  /*4cb0*/  IMAD.MOV.U32 R5, RZ, RZ, R25 ;  /* 0x000000ffff057224 */ /* 0x000fce00078e0019 */
.L_x_3042:
[----:B------:R-:W-:Y:S05]  /*4cc0*/  BSYNC.RECONVERGENT B1 ;  /* 0x0000000000017941 */ /* 0x000fea0003800200 */
.L_x_3040:
[----:B-1----:R-:W-:-:S06]  /*4cd0*/  IMAD.WIDE.U32 R8, R6, 0x8, R16 ;  /* 0x0000000806087825 */ /* 0x002fcc00078e0010 */
[----:B------:R-:W2:Y:S01]  /*4ce0*/  LDG.E.64 R8, desc[UR12][R8.64] ;  /* 0x0000000c08087981 */ /* 0x000ea2000c1e1b00 */
[----:B------:R-:W-:Y:S01]  /*4cf0*/  IADD3 R13, PT, PT, R13, 0x8, RZ ;  /* 0x000000080d0d7810 */ /* 0x000fe20007ffe0ff */
[----:B------:R-:W-:Y:S01]  /*4d00*/  IMAD.MOV.U32 R25, RZ, RZ, R3 ;  /* 0x000000ffff197224 */ /* 0x000fe200078e0003 */
[----:B------:R-:W-:Y:S01]  /*4d10*/  MOV R24, R40 ;  /* 0x0000002800187202 */ /* 0x000fe20000000f00 */
[----:B------:R-:W-:Y:S01]  /*4d20*/  VIADD R14, R14, 0xfffffff8 ;  /* 0xfffffff80e0e7836 */ /* 0x000fe20000000000 */
[----:B------:R-:W-:-:S03]  /*4d30*/  ISETP.NE.AND P0, PT, R13, RZ, PT ;  /* 0x000000ff0d00720c */ /* 0x000fc60003f05270 */
[----:B--2---:R-:W-:-:S04]  /*4d40*/  IMAD.WIDE.U32 R24, R8, R37, R24 ;  /* 0x0000002508187225 */ /* 0x004fc800078e0018 */
[----:B------:R-:W-:Y:S01]  /*4d50*/  IMAD R37, R9, R37, RZ ;  /* 0x0000002509257224 */ /* 0x000fe200078e02ff */
[----:B------:R-:W-:-:S03]  /*4d60*/  IADD3 R12, P1, PT, R12, R24, RZ ;  /* 0x000000180c0c7210 */ /* 0x000fc60007f3e0ff */
[----:B------:R-:W-:-:S05]  /*4d70*/  IMAD R24, R8, R11, R37 ;  /* 0x0000000b08187224 */ /* 0x000fca00078e0225 */
[----:B------:R-:W-:Y:S01]  /*4d80*/  IADD3.X R7, PT, PT, R7, R25, R24, P1, !PT ;  /* 0x0000001907077210 */ /* 0x000fe20000ffe418 */
[----:B------:R-:W-:Y:S06]  /*4d90*/  @P0 BRA `(.L_x_3043) ;  /* 0xffffffe400040947 */ /* 0x000fec000383ffff */
[----:B------:R-:W-:-:S07]  /*4da0*/  IADD3 R14, PT, PT, R14, 0x3, RZ ;  /* 0x000000030e0e7810 */ /* 0x000fce0007ffe0ff */
.L_x_3018:
        /* <DEDUP_REMOVED lines=36> */
.L_x_3046:
[----:B------:R-:W-:Y:S01]  /*4ff0*/  IMAD.MOV.U32 R26, RZ, RZ, R4 ;  /* 0x000000ffff1a7224 */ /* 0x000fe200078e0004 */
[----:B------:R-:W-:Y:S01]  /*5000*/  MOV R11, R5 ;  /* 0x00000005000b7202 */ /* 0x000fe20000000f00 */
[----:B------:R-:W-:Y:S01]  /*5010*/  IMAD.MOV.U32 R10, RZ, RZ, R16 ;  /* 0x000000ffff0a7224 */ /* 0x000fe200078e0010 */
[----:B------:R-:W-:Y:S02]  /*5020*/  MOV R9, R17 ;  /* 0x0000001100097202 */ /* 0x000fe40000000f00 */
[----:B------:R-:W-:-:S07]  /*5030*/  MOV R8, 0x5050 ;  /* 0x0000505000087802 */ /* 0x000fce0000000f00 */
[----:B------:R-:W-:Y:S05]  /*5040*/  CALL.REL.NOINC `($__internal_68_$__cuda_sm20_div_s64) ;  /* 0x0000001800d07944 */ /* 0x000fea0003c00000 */
        /* <DEDUP_REMOVED lines=9> */
.L_x_3047:
[----:B------:R-:W-:Y:S05]  /*50e0*/  BSYNC.RECONVERGENT B1 ;  /* 0x0000000000017941 */ /* 0x000fea0003800200 */
.L_x_3045:
        /* <DEDUP_REMOVED lines=39> */
.L_x_3049:
        /* <DEDUP_REMOVED lines=17> */
.L_x_3050:
[----:B------:R-:W-:Y:S05]  /*5470*/  BSYNC.RECONVERGENT B1 ;  /* 0x0000000000017941 */ /* 0x000fea0003800200 */
.L_x_3048:
        /* <DEDUP_REMOVED lines=39> */
.L_x_3052:
        /* <DEDUP_REMOVED lines=17> */
.L_x_3053:
[----:B------:R-:W-:Y:S05]  /*5800*/  BSYNC.RECONVERGENT B1 ;  /* 0x0000000000017941 */ /* 0x000fea0003800200 */
.L_x_3051:
        /* <DEDUP_REMOVED lines=40> */
.L_x_3055:
[----:B------:R-:W-:Y:S01]  /*5a90*/  MOV R26, R20 ;  /* 0x00000014001a7202 */ /* 0x000fe20000000f00 */
[----:B------:R-:W-:Y:S01]  /*5aa0*/  IMAD.MOV.U32 R11, RZ, RZ, R21 ;  /* 0x000000ffff0b7224 */ /* 0x000fe200078e0015 */
[----:B------:R-:W-:Y:S02]  /*5ab0*/  MOV R10, R4 ;  /* 0x00000004000a7202 */ /* 0x000fe40000000f00 */
[----:B------:R-:W-:Y:S02]  /*5ac0*/  MOV R9, R5 ;  /* 0x0000000500097202 */ /* 0x000fe40000000f00 */
[----:B------:R-:W-:-:S07]  /*5ad0*/  MOV R8, 0x5af0 ;  /* 0x00005af000087802 */ /* 0x000fce0000000f00 */
[----:B------:R-:W-:Y:S05]  /*5ae0*/  CALL.REL.NOINC `($__internal_68_$__cuda_sm20_div_s64) ;  /* 0x0000001000287944 */ /* 0x000fea0003c00000 */
        /* <DEDUP_REMOVED lines=11> */
.L_x_3056:
[----:B------:R-:W-:Y:S05]  /*5ba0*/  BSYNC.RECONVERGENT B1 ;  /* 0x0000000000017941 */ /* 0x000fea0003800200 */
.L_x_3054:
[----:B------:R-:W0:Y:S02]  /*5bb0*/  LDC.64 R8, c[0x0][0x398] ;  /* 0x0000e600ff087b82 */ /* 0x000e240000000a00 */
[----:B0-----:R-:W-:-:S06]  /*5bc0*/  IMAD.WIDE.U32 R8, R3, 0x8, R8 ;  /* 0x0000000803087825 */ /* 0x001fcc00078e0008 */
[----:B------:R-:W2:Y:S01]  /*5bd0*/  LDG.E.64 R8, desc[UR12][R8.64] ;  /* 0x0000000c08087981 */ /* 0x000ea2000c1e1b00 */
[----:B------:R-:W-:Y:S02]  /*5be0*/  MOV R18, R16 ;  /* 0x0000001000127202 */ /* 0x000fe40000000f00 */
[----:B------:R-:W-:-:S03]  /*5bf0*/  IADD3 R14, PT, PT, R14, -0x4, RZ ;  /* 0xfffffffc0e0e7810 */ /* 0x000fc60007ffe0ff */
[----:B--2---:R-:W-:-:S04]  /*5c00*/  IMAD.WIDE.U32 R18, R8, R21, R18 ;  /* 0x0000001508127225 */ /* 0x004fc800078e0012 */
[----:B------:R-:W-:Y:S01]  /*5c10*/  IMAD R21, R9, R21, RZ ;  /* 0x0000001509157224 */ /* 0x000fe200078e02ff */
[----:B------:R-:W-:-:S03]  /*5c20*/  IADD3 R12, P0, PT, R12, R18, RZ ;  /* 0x000000120c0c7210 */ /* 0x000fc60007f1e0ff */
[----:B------:R-:W-:-:S05]  /*5c30*/  IMAD R18, R8, R11, R21 ;  /* 0x0000000b08127224 */ /* 0x000fca00078e0215 */
[----:B------:R-:W-:-:S07]  /*5c40*/  IADD3.X R7, PT, PT, R7, R19, R18, P0, !PT ;  /* 0x0000001307077210 */ /* 0x000fce00007fe412 */
.L_x_3044:
        /* <DEDUP_REMOVED lines=34> */
.L_x_3059:
[----:B------:R-:W-:Y:S01]  /*5e70*/  MOV R26, R4 ;  /* 0x00000004001a7202 */ /* 0x000fe20000000f00 */
[----:B------:R-:W-:Y:S01]  /*5e80*/  IMAD.MOV.U32 R10, RZ, RZ, R16 ;  /* 0x000000ffff0a7224 */ /* 0x000fe200078e0010 */
[----:B------:R-:W-:Y:S02]  /*5e90*/  MOV R11, R5 ;  /* 0x00000005000b7202 */ /* 0x000fe40000000f00 */
[----:B------:R-:W-:Y:S02]  /*5ea0*/  MOV R9, R17 ;  /* 0x0000001100097202 */ /* 0x000fe40000000f00 */
[----:B------:R-:W-:-:S07]  /*5eb0*/  MOV R8, 0x5ed0 ;  /* 0x00005ed000087802 */ /* 0x000fce0000000f00 */
[----:B------:R-:W-:Y:S05]  /*5ec0*/  CALL.REL.NOINC `($__internal_68_$__cuda_sm20_div_s64) ;  /* 0x0000000c00307944 */ /* 0x000fea0003c00000 */
        /* <DEDUP_REMOVED lines=9> */
.L_x_3060:
[----:B------:R-:W-:Y:S05]  /*5f60*/  BSYNC.RECONVERGENT B1 ;  /* 0x0000000000017941 */ /* 0x000fea0003800200 */
.L_x_3058:
        /* <DEDUP_REMOVED lines=39> */
.L_x_3062:
        /* <DEDUP_REMOVED lines=17> */
.L_x_3063:
[----:B------:R-:W-:Y:S05]  /*62f0*/  BSYNC.RECONVERGENT B1 ;  /* 0x0000000000017941 */ /* 0x000fea0003800200 */
.L_x_3061:
        /* <DEDUP_REMOVED lines=10> */
.L_x_3057:
        /* <DEDUP_REMOVED lines=30> */
.L_x_3065:
[----:B------:R-:W-:Y:S02]  /*6580*/  MOV R3, R23 ;  /* 0x0000001700037202 */ /* 0x000fe40000000f00 */
[----:B------:R-:W-:Y:S02]  /*6590*/  MOV R23, R5 ;  /* 0x0000000500177202 */ /* 0x000fe40000000f00 */
[----:B------:R-:W-:-:S07]  /*65a0*/  MOV R24, 0x65c0 ;  /* 0x000065c000187802 */ /* 0x000fce0000000f00 */
[----:B------:R-:W-:Y:S05]  /*65b0*/  CALL.REL.NOINC `($__internal_69_$__cuda_sm20_rem_s64) ;  /* 0x0000000800c07944 */ /* 0x000fea0003c00000 */
[----:B------:R-:W-:-:S07]  /*65c0*/  IMAD.MOV.U32 R5, RZ, RZ, R9 ;  /* 0x000000ffff057224 */ /* 0x000fce00078e0009 */
.L_x_3066:
[----:B------:R-:W-:Y:S05]  /*65d0*/  BSYNC.RECONVERGENT B1 ;  /* 0x0000000000017941 */ /* 0x000fea0003800200 */
.L_x_3064:
        /* <DEDUP_REMOVED lines=8> */
.L_x_3017:
[----:B------:R-:W-:-:S06]  /*6660*/  IMAD.MOV.U32 R13, RZ, RZ, R7 ;  /* 0x000000ffff0d7224 */ /* 0x000fcc00078e0007 */
[----:B------:R-:W2:Y:S04]  /*6670*/  LDG.E.U8 R13, desc[UR12][R12.64] ;  /* 0x0000000c0c0d7981 */ /* 0x000ea8000c1e1100 */
[----:B--2---:R0:W-:Y:S02]  /*6680*/  STS.U8 [R0+UR4], R13 ;  /* 0x0000000d00007988 */ /* 0x0041e40008000004 */
.L_x_3016:
[----:B------:R-:W-:Y:S05]  /*6690*/  BSYNC.RECONVERGENT B0 ;  /* 0x0000000000007941 */ /* 0x000fea0003800200 */
.L_x_2968:
[----:B------:R-:W-:Y:S01]  /*66a0*/  BAR.SYNC.DEFER_BLOCKING 0x0 ;  /* 0x0000000000007b1d */ /* 0x000fe20000010000 */
[----:B------:R-:W-:Y:S01]  /*66b0*/  UISETP.GE.U32.AND UP0, UPT, UR5, 0x42, UPT ;  /* 0x000000420500788c */ /* 0x000fe2000bf06070 */
[----:B------:R-:W-:-:S08]  /*66c0*/  ISETP.GT.U32.AND P2, PT, R0, 0x1f, PT ;  /* 0x0000001f0000780c */ /* 0x000fd00003f44070 */
[----:B------:R-:W-:Y:S05]  /*66d0*/  BRA.U !UP0, `(.L_x_3067) ;  /* 0x0000000108347547 */ /* 0x000fea000b800000 */
.L_x_3068:
        /* <DEDUP_REMOVED lines=13> */
.L_x_3067:
        /* <DEDUP_REMOVED lines=62> */
        .weak           $__internal_68_$__cuda_sm20_div_s64
        .type           $__internal_68_$__cuda_sm20_div_s64,@function
        .size           $__internal_68_$__cuda_sm20_div_s64,($__internal_69_$__cuda_sm20_rem_s64 - $__internal_68_$__cuda_sm20_div_s64)
$__internal_68_$__cuda_sm20_div_s64:
        /* <DEDUP_REMOVED lines=82> */
[----:B------:R-:W-:Y:S06]  /*70b0*/  RET.REL.NODEC R8 `(contiguous_reduce2_bool) ;  /* 0xffffff8c08d07950 */ /* 0x000fec0003c3ffff */
        .weak           $__internal_69_$__cuda_sm20_rem_s64
        .type           $__internal_69_$__cuda_sm20_rem_s64,@function
        .size           $__internal_69_$__cuda_sm20_rem_s64,(.L_x_3246 - $__internal_69_$__cuda_sm20_rem_s64)
$__internal_69_$__cuda_sm20_rem_s64:
        /* <DEDUP_REMOVED lines=76> */
[----:B------:R-:W-:Y:S06]  /*7580*/  RET.REL.NODEC R24 `(contiguous_reduce2_bool) ;  /* 0xffffff88189c7950 */ /* 0x000fec0003c3ffff */
.L_x_3069:
        /* <DEDUP_REMOVED lines=15> */
.L_x_3246:


//--------------------- .text.uncontiguous_reduce_bool --------------------------
	.section	.text.uncontiguous_reduce_bool,"ax",@progbits
	.align	128
        .global         uncontiguous_reduce_bool
        .type           uncontiguous_reduce_bool,@function
        .size           uncontiguous_reduce_bool,(.L_x_3248 - uncontiguous_reduce_bool)
        .other          uncontiguous_reduce_bool,@"STO_CUDA_ENTRY STV_DEFAULT"
uncontiguous_reduce_bool:
.text.uncontiguous_reduce_bool:
        /* <DEDUP_REMOVED lines=38> */
.L_x_3098:
        /* <DEDUP_REMOVED lines=32> */
.L_x_3075:
[----:B------:R-:W-:Y:S01]  /*0460*/  IMAD.MOV.U32 R26, RZ, RZ, R4 ;  /* 0x000000ffff1a7224 */ /* 0x000fe200078e0004 */
[----:B------:R-:W-:Y:S01]  /*0470*/  MOV R11, R5 ;  /* 0x00000005000b7202 */ /* 0x000fe20000000f00 */
[----:B------:R-:W-:Y:S01]  /*0480*/  IMAD.MOV.U32 R10, RZ, RZ, R36 ;  /* 0x000000ffff0a7224 */ /* 0x000fe200078e0024 */
[----:B------:R-:W-:Y:S02]  /*0490*/  MOV R9, R37 ;  /* 0x0000002500097202 */ /* 0x000fe40000000f00 */
[----:B------:R-:W-:-:S07]  /*04a0*/  MOV R8, 0x4c0 ;  /* 0x000004c000087802 */ /* 0x000fce0000000f00 */
[----:B-1----:R-:W-:Y:S05]  /*04b0*/  CALL.REL.NOINC `($__internal_70_$__cuda_sm20_div_s64) ;  /* 0x00000064008c7944 */ /* 0x002fea0003c00000 */
        /* <DEDUP_REMOVED lines=9> */
.L_x_3076:
[----:B------:R-:W-:Y:S05]  /*0550*/  BSYNC.RECONVERGENT B1 ;  /* 0x0000000000017941 */ /* 0x000fea0003800200 */
.L_x_3074:
        /* <DEDUP_REMOVED lines=33> */
.L_x_3078:
[----:B------:R-:W-:Y:S01]  /*0770*/  IMAD.MOV.U32 R26, RZ, RZ, R18 ;  /* 0x000000ffff1a7224 */ /* 0x000fe200078e0012 */
[----:B------:R-:W-:Y:S01]  /*0780*/  MOV R11, R19 ;  /* 0x00000013000b7202 */ /* 0x000fe20000000f00 */
[----:B------:R-:W-:Y:S01]  /*0790*/  IMAD.MOV.U32 R10, RZ, RZ, R36 ;  /* 0x000000ffff0a7224 */ /* 0x000fe200078e0024 */
[----:B------:R-:W-:Y:S02]  /*07a0*/  MOV R9, R37 ;  /* 0x0000002500097202 */ /* 0x000fe40000000f00 */
[----:B------:R-:W-:-:S07]  /*07b0*/  MOV R8, 0x7d0 ;  /* 0x000007d000087802 */ /* 0x000fce0000000f00 */
[----:B------:R-:W-:Y:S05]  /*07c0*/  CALL.REL.NOINC `($__internal_70_$__cuda_sm20_div_s64) ;  /* 0x0000006000c87944 */ /* 0x000fea0003c00000 */
        /* <DEDUP_REMOVED lines=9> */
.L_x_3079:
[----:B------:R-:W-:Y:S05]  /*0860*/  BSYNC.RECONVERGENT B1 ;  /* 0x0000000000017941 */ /* 0x000fea0003800200 */
.L_x_3077:
        /* <DEDUP_REMOVED lines=34> */
.L_x_3081:
[----:B------:R-:W-:Y:S01]  /*0a90*/  MOV R26, R22 ;  /* 0x00000016001a7202 */ /* 0x000fe20000000f00 */
[----:B------:R-:W-:Y:S01]  /*0aa0*/  IMAD.MOV.U32 R11, RZ, RZ, R23 ;  /* 0x000000ffff0b7224 */ /* 0x000fe200078e0017 */
[----:B------:R-:W-:Y:S01]  /*0ab0*/  MOV R10, R40 ;  /* 0x00000028000a7202 */ /* 0x000fe20000000f00 */
[----:B------:R-:W-:Y:S01]  /*0ac0*/  IMAD.MOV.U32 R9, RZ, RZ, R41 ;  /* 0x000000ffff097224 */ /* 0x000fe200078e0029 */
[----:B------:R-:W-:-:S07]  /*0ad0*/  MOV R8, 0xaf0 ;  /* 0x00000af000087802 */ /* 0x000fce0000000f00 */
[----:B------:R-:W-:Y:S05]  /*0ae0*/  CALL.REL.NOINC `($__internal_70_$__cuda_sm20_div_s64) ;  /* 0x0000006000007944 */ /* 0x000fea0003c00000 */
        /* <DEDUP_REMOVED lines=10> */
.L_x_3082:
[----:B------:R-:W-:Y:S05]  /*0b90*/  BSYNC.RECONVERGENT B1 ;  /* 0x0000000000017941 */ /* 0x000fea0003800200 */
.L_x_3080:
        /* <DEDUP_REMOVED lines=35> */
.L_x_3084:
[----:B------:R-:W-:Y:S01]  /*0dd0*/  IMAD.MOV.U32 R26, RZ, RZ, R42 ;  /* 0x000000ffff1a7224 */ /* 0x000fe200078e002a */
[----:B------:R-:W-:Y:S01]  /*0de0*/  MOV R11, R43 ;  /* 0x0000002b000b7202 */ /* 0x000fe20000000f00 */
[----:B------:R-:W-:Y:S01]  /*0df0*/  IMAD.MOV.U32 R10, RZ, RZ, R40 ;  /* 0x000000ffff0a7224 */ /* 0x000fe200078e0028 */
[----:B------:R-:W-:Y:S02]  /*0e00*/  MOV R9, R41 ;  /* 0x0000002900097202 */ /* 0x000fe40000000f00 */
[----:B------:R-:W-:-:S07]  /*0e10*/  MOV R8, 0xe30 ;  /* 0x00000e3000087802 */ /* 0x000fce0000000f00 */
[----:B------:R-:W-:Y:S05]  /*0e20*/  CALL.REL.NOINC `($__internal_70_$__cuda_sm20_div_s64) ;  /* 0x0000005c00307944 */ /* 0x000fea0003c00000 */
        /* <DEDUP_REMOVED lines=11> */
.L_x_3085:
[----:B------:R-:W-:Y:S05]  /*0ee0*/  BSYNC.RECONVERGENT B1 ;  /* 0x0000000000017941 */ /* 0x000fea0003800200 */
.L_x_3083:
        /* <DEDUP_REMOVED lines=36> */
.L_x_3087:
        /* <DEDUP_REMOVED lines=16> */
.L_x_3088:
[----:B------:R-:W-:Y:S05]  /*1230*/  BSYNC.RECONVERGENT B1 ;  /* 0x0000000000017941 */ /* 0x000fea0003800200 */
.L_x_3086:
        /* <DEDUP_REMOVED lines=34> */
.L_x_3090:
[----:B------:R-:W-:Y:S01]  /*1460*/  MOV R26, R40 ;  /* 0x00000028001a7202 */ /* 0x000fe20000000f00 */
[----:B------:R-:W-:Y:S01]  /*1470*/  IMAD.MOV.U32 R11, RZ, RZ, R41 ;  /* 0x000000ffff0b7224 */ /* 0x000fe200078e0029 */
[----:B------:R-:W-:Y:S01]  /*1480*/  MOV R10, R20 ;  /* 0x00000014000a7202 */ /* 0x000fe20000000f00 */
[----:B------:R-:W-:Y:S01]  /*1490*/  IMAD.MOV.U32 R9, RZ, RZ, R21 ;  /* 0x000000ffff097224 */ /* 0x000fe200078e0015 */
[----:B------:R-:W-:-:S07]  /*14a0*/  MOV R8, 0x14c0 ;  /* 0x000014c000087802 */ /* 0x000fce0000000f00 */
[----:B------:R-:W-:Y:S05]  /*14b0*/  CALL.REL.NOINC `($__internal_70_$__cuda_sm20_div_s64) ;  /* 0x00000054008c7944 */ /* 0x000fea0003c00000 */
        /* <DEDUP_REMOVED lines=11> */
.L_x_3091:
[----:B------:R-:W-:Y:S05]  /*1570*/  BSYNC.RECONVERGENT B1 ;  /* 0x0000000000017941 */ /* 0x000fea0003800200 */
.L_x_3089:
        /* <DEDUP_REMOVED lines=34> */
.L_x_3093:
[----:B------:R-:W-:Y:S01]  /*17a0*/  IMAD.MOV.U32 R26, RZ, RZ, R36 ;  /* 0x000000ffff1a7224 */ /* 0x000fe200078e0024 */
[----:B------:R-:W-:Y:S01]  /*17b0*/  MOV R11, R37 ;  /* 0x00000025000b7202 */ /* 0x000fe20000000f00 */
[----:B------:R-:W-:Y:S01]  /*17c0*/  IMAD.MOV.U32 R10, RZ, RZ, R20 ;  /* 0x000000ffff0a7224 */ /* 0x000fe200078e0014 */
[----:B------:R-:W-:Y:S02]  /*17d0*/  MOV R9, R21 ;  /* 0x0000001500097202 */ /* 0x000fe40000000f00 */
[----:B------:R-:W-:-:S07]  /*17e0*/  MOV R8, 0x1800 ;  /* 0x0000180000087802 */ /* 0x000fce0000000f00 */
[----:B------:R-:W-:Y:S05]  /*17f0*/  CALL.REL.NOINC `($__internal_70_$__cuda_sm20_div_s64) ;  /* 0x0000005000bc7944 */ /* 0x000fea0003c00000 */
        /* <DEDUP_REMOVED lines=11> */
.L_x_3094:
[----:B------:R-:W-:Y:S05]  /*18b0*/  BSYNC.RECONVERGENT B1 ;  /* 0x0000000000017941 */ /* 0x000fea0003800200 */
.L_x_3092:
        /* <DEDUP_REMOVED lines=35> */
.L_x_3096:
[----:B------:R-:W-:Y:S01]  /*1af0*/  IMAD.MOV.U32 R26, RZ, RZ, R18 ;  /* 0x000000ffff1a7224 */ /* 0x000fe200078e0012 */
[----:B------:R-:W-:Y:S01]  /*1b00*/  MOV R11, R19 ;  /* 0x00000013000b7202 */ /* 0x000fe20000000f00 */
[----:B------:R-:W-:Y:S01]  /*1b10*/  IMAD.MOV.U32 R10, RZ, RZ, R20 ;  /* 0x000000ffff0a7224 */ /* 0x000fe200078e0014 */
[----:B------:R-:W-:Y:S02]  /*1b20*/  MOV R9, R21 ;  /* 0x0000001500097202 */ /* 0x000fe40000000f00 */
[----:B------:R-:W-:-:S07]  /*1b30*/  MOV R8, 0x1b50 ;  /* 0x00001b5000087802 */ /* 0x000fce0000000f00 */
[----:B------:R-:W-:Y:S05]  /*1b40*/  CALL.REL.NOINC `($__internal_70_$__cuda_sm20_div_s64) ;  /* 0x0000004c00e87944 */ /* 0x000fea0003c00000 */
        /* <DEDUP_REMOVED lines=11> */
.L_x_3097:
[----:B------:R-:W-:Y:S05]  /*1c00*/  BSYNC.RECONVERGENT B1 ;  /* 0x0000000000017941 */ /* 0x000fea0003800200 */
.L_x_3095:
        /* <DEDUP_REMOVED lines=9> */
.L_x_3073:
        /* <DEDUP_REMOVED lines=36> */
.L_x_3101:
[----:B------:R-:W-:Y:S01]  /*1ee0*/  MOV R26, R4 ;  /* 0x00000004001a7202 */ /* 0x000fe20000000f00 */
[----:B------:R-:W-:Y:S01]  /*1ef0*/  IMAD.MOV.U32 R11, RZ, RZ, R5 ;  /* 0x000000ffff0b7224 */ /* 0x000fe200078e0005 */
[----:B------:R-:W-:Y:S01]  /*1f00*/  MOV R10, R6 ;  /* 0x00000006000a7202 */ /* 0x000fe20000000f00 */
[----:B------:R-:W-:Y:S01]  /*1f10*/  IMAD.MOV.U32 R9, RZ, RZ, R7 ;  /* 0x000000ffff097224 */ /* 0x000fe200078e0007 */
[----:B------:R-:W-:-:S07]  /*1f20*/  MOV R8, 0x1f40 ;  /* 0x00001f4000087802 */ /* 0x000fce0000000f00 */
[----:B------:R-:W-:Y:S05]  /*1f30*/  CALL.REL.NOINC `($__internal_70_$__cuda_sm20_div_s64) ;  /* 0x0000004800ec7944 */ /* 0x000fea0003c00000 */
        /* <DEDUP_REMOVED lines=9> */
.L_x_3102:
[----:B------:R-:W-:Y:S05]  /*1fd0*/  BSYNC.RECONVERGENT B1 ;  /* 0x0000000000017941 */ /* 0x000fea0003800200 */
.L_x_3100:
        /* <DEDUP_REMOVED lines=34> */
.L_x_3104:
        /* <DEDUP_REMOVED lines=14> */
.L_x_3105:
[----:B------:R-:W-:Y:S05]  /*22e0*/  BSYNC.RECONVERGENT B1 ;  /* 0x0000000000017941 */ /* 0x000fea0003800200 */
.L_x_3103:
        /* <DEDUP_REMOVED lines=36> */
.L_x_3107:
        /* <DEDUP_REMOVED lines=17> */
.L_x_3108:
[----:B------:R-:W-:Y:S05]  /*2640*/  BSYNC.RECONVERGENT B1 ;  /* 0x0000000000017941 */ /* 0x000fea0003800200 */
.L_x_3106:
        /* <DEDUP_REMOVED lines=35> */
.L_x_3110:
[----:B------:R-:W-:Y:S01]  /*2880*/  MOV R26, R16 ;  /* 0x00000010001a7202 */ /* 0x000fe20000000f00 */
[----:B------:R-:W-:Y:S01]  /*2890*/  IMAD.MOV.U32 R11, RZ, RZ, R17 ;  /* 0x000000ffff0b7224 */ /* 0x000fe200078e0011 */
[----:B------:R-:W-:Y:S01]  /*28a0*/  MOV R10, R14 ;  /* 0x0000000e000a7202 */ /* 0x000fe20000000f00 */
[----:B------:R-:W-:Y:S01]  /*28b0*/  IMAD.MOV.U32 R9, RZ, RZ, R15 ;  /* 0x000000ffff097224 */ /* 0x000fe200078e000f */
[----:B------:R-:W-:-:S07]  /*28c0*/  MOV R8, 0x28e0 ;  /* 0x000028e000087802 */ /* 0x000fce0000000f00 */
[----:B------:R-:W-:Y:S05]  /*28d0*/  CALL.REL.NOINC `($__internal_70_$__cuda_sm20_div_s64) ;  /* 0x0000004000847944 */ /* 0x000fea0003c00000 */
        /* <DEDUP_REMOVED lines=10> */
.L_x_3111:
[----:B------:R-:W-:Y:S05]  /*2980*/  BSYNC.RECONVERGENT B1 ;  /* 0x0000000000017941 */ /* 0x000fea0003800200 */
.L_x_3109:
[----:B------:R-:W-:Y:S01]  /*2990*/  MOV R6, R20 ;  /* 0x0000001400067202 */ /* 0x000fe20000000f00 */
[----:B------:R-:W-:Y:S02]  /*29a0*/  IMAD R9, R9, R22, RZ ;  /* 0x0000001609097224 */ /* 0x000fe400078e02ff */
[----:B------:R-:W-:Y:S02]  /*29b0*/  VIADD R3, R3, 0xfffffffe ;  /* 0xfffffffe03037836 */ /* 0x000fe40000000000 */
[----:B------:R-:W-:-:S04]  /*29c0*/  IMAD.WIDE.U32 R20, R22, R8, R6 ;  /* 0x0000000816147225 */ /* 0x000fc800078e0006 */
[----:B------:R-:W-:-:S05]  /*29d0*/  IMAD R9, R23, R8, R9 ;  /* 0x0000000817097224 */ /* 0x000fca00078e0209 */
[----:B------:R-:W-:-:S07]  /*29e0*/  IADD3 R21, PT, PT, R21, R9, RZ ;  /* 0x0000000915157210 */ /* 0x000fce0007ffe0ff */
.L_x_3099:
        /* <DEDUP_REMOVED lines=31> */
.L_x_3113:
[----:B------:R-:W-:Y:S01]  /*2be0*/  IMAD.MOV.U32 R14, RZ, RZ, R4 ;  /* 0x000000ffff0e7224 */ /* 0x000fe200078e0004 */
[----:B------:R-:W-:Y:S01]  /*2bf0*/  MOV R23, R5 ;  /* 0x0000000500177202 */ /* 0x000fe20000000f00 */
[----:B------:R-:W-:Y:S01]  /*2c00*/  IMAD.MOV.U32 R22, RZ, RZ, R6 ;  /* 0x000000ffff167224 */ /* 0x000fe200078e0006 */
[----:B------:R-:W-:Y:S02]  /*2c10*/  MOV R15, R7 ;  /* 0x00000007000f7202 */ /* 0x000fe40000000f00 */
[----:B------:R-:W-:-:S07]  /*2c20*/  MOV R24, 0x2c40 ;  /* 0x00002c4000187802 */ /* 0x000fce0000000f00 */
[----:B------:R-:W-:Y:S05]  /*2c30*/  CALL.REL.NOINC `($__internal_71_$__cuda_sm20_rem_s64) ;  /* 0x0000004000f87944 */ /* 0x000fea0003c00000 */
.L_x_3114:
[----:B------:R-:W-:Y:S05]  /*2c40*/  BSYNC.RECONVERGENT B1 ;  /* 0x0000000000017941 */ /* 0x000fea0003800200 */
.L_x_3112:
        /* <DEDUP_REMOVED lines=31> */
.L_x_3116:
[----:B------:R-:W-:Y:S01]  /*2e40*/  MOV R22, R6 ;  /* 0x0000000600167202 */ /* 0x000fe20000000f00 */
[----:B------:R-:W-:Y:S01]  /*2e50*/  IMAD.MOV.U32 R15, RZ, RZ, R7 ;  /* 0x000000ffff0f7224 */ /* 0x000fe200078e0007 */
[----:B------:R-:W-:Y:S01]  /*2e60*/  MOV R14, R18 ;  /* 0x00000012000e7202 */ /* 0x000fe20000000f00 */
[----:B------:R-:W-:Y:S01]  /*2e70*/  IMAD.MOV.U32 R23, RZ, RZ, R19 ;  /* 0x000000ffff177224 */ /* 0x000fe200078e0013 */
[----:B------:R-:W-:-:S07]  /*2e80*/  MOV R24, 0x2ea0 ;  /* 0x00002ea000187802 */ /* 0x000fce0000000f00 */
[----:B------:R-:W-:Y:S05]  /*2e90*/  CALL.REL.NOINC `($__internal_71_$__cuda_sm20_rem_s64) ;  /* 0x0000004000607944 */ /* 0x000fea0003c00000 */
[----:B------:R-:W-:Y:S01]  /*2ea0*/  MOV R6, R8 ;  /* 0x0000000800067202 */ /* 0x000fe20000000f00 */
[----:B------:R-:W-:-:S07]  /*2eb0*/  IMAD.MOV.U32 R7, RZ, RZ, R9 ;  /* 0x000000ffff077224 */ /* 0x000fce00078e0009 */
.L_x_3117:
[----:B------:R-:W-:Y:S05]  /*2ec0*/  BSYNC.RECONVERGENT B1 ;  /* 0x0000000000017941 */ /* 0x000fea0003800200 */
.L_x_3115:
[----:B------:R-:W-:Y:S02]  /*2ed0*/  IMAD R3, R7, R4, RZ ;  /* 0x0000000407037224 */ /* 0x000fe400078e02ff */
[----:B------:R-:W-:-:S04]  /*2ee0*/  IMAD.WIDE.U32 R20, R4, R6, R20 ;  /* 0x0000000604147225 */ /* 0x000fc800078e0014 */
[----:B------:R-:W-:-:S05]  /*2ef0*/  IMAD R3, R5, R6, R3 ;  /* 0x0000000605037224 */ /* 0x000fca00078e0203 */
[----:B------:R-:W-:-:S07]  /*2f00*/  IADD3 R21, PT, PT, R21, R3, RZ ;  /* 0x0000000315157210 */ /* 0x000fce0007ffe0ff */
.L_x_3072:
        /* <DEDUP_REMOVED lines=13> */
.L_x_3071:
[----:B------:R-:W-:-:S04]  /*2fe0*/  ISETP.GE.U32.AND P0, PT, R14, UR10, PT ;  /* 0x0000000a0e007c0c */ /* 0x000fc8000bf06070 */
[----:B------:R-:W-:-:S13]  /*2ff0*/  ISETP.GE.U32.AND.EX P0, PT, RZ, UR11, PT, P0 ;  /* 0x0000000bff007c0c */ /* 0x000fda000bf06100 */
[----:B------:R-:W-:Y:S05]  /*3000*/  @P0 BRA `(.L_x_3118) ;  /* 0x0000003400900947 */ /* 0x000fea0003800000 */
[----:B------:R-:W-:Y:S02]  /*3010*/  ISETP.GE.AND P0, PT, R3, RZ, PT ;  /* 0x000000ff0300720c */ /* 0x000fe40003f06270 */
[----:B------:R-:W-:-:S11]  /*3020*/  CS2R R4, SRZ ;  /* 0x0000000000047805 */ /* 0x000fd6000001ff00 */
[----:B------:R-:W-:Y:S05]  /*3030*/  @!P0 BRA `(.L_x_3119) ;  /* 0x0000003400708947 */ /* 0x000fea0003800000 */
[----:B------:R-:W-:Y:S02]  /*3040*/  IMAD.MOV.U32 R7, RZ, RZ, R3 ;  /* 0x000000ffff077224 */ /* 0x000fe400078e0003 */
[----:B------:R-:W-:Y:S01]  /*3050*/  HFMA2 R13, -RZ, RZ, 0, 0 ;  /* 0x00000000ff0d7431 */ /* 0x000fe200000001ff */
[----:B------:R-:W-:Y:S02]  /*3060*/  LOP3.LUT R12, R8, 0x7, RZ, 0xc0, !PT ;  /* 0x00000007080c7812 */ /* 0x000fe400078ec0ff */
        /* <DEDUP_REMOVED lines=11> */
.L_x_3145:
        /* <DEDUP_REMOVED lines=33> */
.L_x_3122:
[----:B------:R-:W-:Y:S01]  /*3330*/  MOV R26, R14 ;  /* 0x0000000e001a7202 */ /* 0x000fe20000000f00 */
[----:B------:R-:W-:Y:S01]  /*3340*/  IMAD.MOV.U32 R11, RZ, RZ, R13 ;  /* 0x000000ffff0b7224 */ /* 0x000fe200078e000d */
[----:B------:R-:W-:Y:S01]  /*3350*/  MOV R10, R34 ;  /* 0x00000022000a7202 */ /* 0x000fe20000000f00 */
[----:B------:R-:W-:Y:S01]  /*3360*/  IMAD.MOV.U32 R9, RZ, RZ, R35 ;  /* 0x000000ffff097224 */ /* 0x000fe200078e0023 */
[----:B------:R-:W-:-:S07]  /*3370*/  MOV R8, 0x3390 ;  /* 0x0000339000087802 */ /* 0x000fce0000000f00 */
[----:B-123--:R-:W-:Y:S05]  /*3380*/  CALL.REL.NOINC `($__internal_70_$__cuda_sm20_div_s64) ;  /* 0x0000003400d87944 */ /* 0x00efea0003c00000 */
[----:B------:R-:W-:Y:S01]  /*3390*/  IADD3 R27, P0, PT, RZ, -R24, RZ ;  /* 0x80000018ff1b7210 */ /* 0x000fe20007f1e0ff */
[----:B------:R-:W-:-:S03]  /*33a0*/  IMAD.MOV.U32 R15, RZ, RZ, R13 ;  /* 0x000000ffff0f7224 */ /* 0x000fc600078e000d */
[----:B------:R-:W-:Y:S01]  /*33b0*/  IADD3.X R11, PT, PT, RZ, ~R25, RZ, P0, !PT ;  /* 0x80000019ff0b7210 */ /* 0x000fe200007fe4ff */
[----:B------:R-:W-:-:S04]  /*33c0*/  IMAD.WIDE.U32 R8, R34, R27, R14 ;  /* 0x0000001b22087225 */ /* 0x000fc800078e000e */
[----:B------:R-:W-:Y:S01]  /*33d0*/  IMAD R11, R11, R34, RZ ;  /* 0x000000220b0b7224 */ /* 0x000fe200078e02ff */
[----:B------:R-:W-:Y:S02]  /*33e0*/  MOV R15, R8 ;  /* 0x00000008000f7202 */ /* 0x000fe40000000f00 */
[----:B------:R-:W-:Y:S01]  /*33f0*/  MOV R34, R24 ;  /* 0x0000001800227202 */ /* 0x000fe20000000f00 */
[----:B------:R-:W-:Y:S02]  /*3400*/  IMAD R11, R35, R27, R11 ;  /* 0x0000001b230b7224 */ /* 0x000fe400078e020b */
[----:B------:R-:W-:Y:S02]  /*3410*/  IMAD.MOV.U32 R35, RZ, RZ, R25 ;  /* 0x000000ffff237224 */ /* 0x000fe400078e0019 */
[----:B------:R-:W-:-:S07]  /*3420*/  IMAD.IADD R11, R9, 0x1, R11 ;  /* 0x00000001090b7824 */ /* 0x000fce00078e020b */
.L_x_3123:
[----:B------:R-:W-:Y:S05]  /*3430*/  BSYNC.RECONVERGENT B1 ;  /* 0x0000000000017941 */ /* 0x000fea0003800200 */
.L_x_3121:
        /* <DEDUP_REMOVED lines=37> */
.L_x_3125:
[----:B------:R-:W-:Y:S01]  /*3690*/  IMAD.MOV.U32 R26, RZ, RZ, R34 ;  /* 0x000000ffff1a7224 */ /* 0x000fe200078e0022 */
[----:B------:R-:W-:Y:S01]  /*36a0*/  MOV R11, R35 ;  /* 0x00000023000b7202 */ /* 0x000fe20000000f00 */
[----:B------:R-:W-:Y:S01]  /*36b0*/  IMAD.MOV.U32 R10, RZ, RZ, R36 ;  /* 0x000000ffff0a7224 */ /* 0x000fe200078e0024 */
[----:B------:R-:W-:Y:S02]  /*36c0*/  MOV R9, R37 ;  /* 0x0000002500097202 */ /* 0x000fe40000000f00 */
[----:B------:R-:W-:-:S07]  /*36d0*/  MOV R8, 0x36f0 ;  /* 0x000036f000087802 */ /* 0x000fce0000000f00 */
[----:B-1----:R-:W-:Y:S05]  /*36e0*/  CALL.REL.NOINC `($__internal_70_$__cuda_sm20_div_s64) ;  /* 0x0000003400007944 */ /* 0x002fea0003c00000 */
        /* <DEDUP_REMOVED lines=11> */
.L_x_3126:
[----:B------:R-:W-:Y:S05]  /*37a0*/  BSYNC.RECONVERGENT B1 ;  /* 0x0000000000017941 */ /* 0x000fea0003800200 */
.L_x_3124:
        /* <DEDUP_REMOVED lines=38> */
.L_x_3128:
[----:B------:R-:W-:Y:S01]  /*3a10*/  MOV R26, R34 ;  /* 0x00000022001a7202 */ /* 0x000fe20000000f00 */
[----:B------:R-:W-:Y:S01]  /*3a20*/  IMAD.MOV.U32 R11, RZ, RZ, R35 ;  /* 0x000000ffff0b7224 */ /* 0x000fe200078e0023 */
[----:B------:R-:W-:Y:S01]  /*3a30*/  MOV R10, R36 ;  /* 0x00000024000a7202 */ /* 0x000fe20000000f00 */
[----:B------:R-:W-:Y:S01]  /*3a40*/  IMAD.MOV.U32 R9, RZ, RZ, R37 ;  /* 0x000000ffff097224 */ /* 0x000fe200078e0025 */
[----:B------:R-:W-:-:S07]  /*3a50*/  MOV R8, 0x3a70 ;  /* 0x00003a7000087802 */ /* 0x000fce0000000f00 */
[----:B-1----:R-:W-:Y:S05]  /*3a60*/  CALL.REL.NOINC `($__internal_70_$__cuda_sm20_div_s64) ;  /* 0x0000003000207944 */ /* 0x002fea0003c00000 */
        /* <DEDUP_REMOVED lines=11> */
.L_x_3129:
[----:B------:R-:W-:Y:S05]  /*3b20*/  BSYNC.RECONVERGENT B1 ;  /* 0x0000000000017941 */ /* 0x000fea0003800200 */
.L_x_3127:
        /* <DEDUP_REMOVED lines=37> */
.L_x_3131:
        /* <DEDUP_REMOVED lines=17> */
.L_x_3132:
[----:B------:R-:W-:Y:S05]  /*3e90*/  BSYNC.RECONVERGENT B1 ;  /* 0x0000000000017941 */ /* 0x000fea0003800200 */
.L_x_3130:
        /* <DEDUP_REMOVED lines=38> */
.L_x_3134:
        /* <DEDUP_REMOVED lines=15> */
[----:B------:R-:W-:Y:S02]  /*41f0*/  IMAD.IADD R4, R9, 0x1, R35 ;  /* 0x0000000109047824 */ /* 0x000fe400078e0223 */
[----:B------:R-:W-:-:S07]  /*4200*/  IMAD.MOV.U32 R35, RZ, RZ, R25 ;  /* 0x000000ffff237224 */ /* 0x000fce00078e0019 */
.L_x_3135:
[----:B------:R-:W-:Y:S05]  /*4210*/  BSYNC.RECONVERGENT B1 ;  /* 0x0000000000017941 */ /* 0x000fea0003800200 */
.L_x_3133:
        /* <DEDUP_REMOVED lines=38> */
.L_x_3137:
        /* <DEDUP_REMOVED lines=17> */
.L_x_3138:
[----:B------:R-:W-:Y:S05]  /*4590*/  BSYNC.RECONVERGENT B1 ;  /* 0x0000000000017941 */ /* 0x000fea0003800200 */
.L_x_3136:
        /* <DEDUP_REMOVED lines=37> */
.L_x_3140:
        /* <DEDUP_REMOVED lines=17> */
.L_x_3141:
[----:B------:R-:W-:Y:S05]  /*4900*/  BSYNC.RECONVERGENT B1 ;  /* 0x0000000000017941 */ /* 0x000fea0003800200 */
.L_x_3139:
        /* <DEDUP_REMOVED lines=37> */
.L_x_3143:
        /* <DEDUP_REMOVED lines=17> */
.L_x_3144:
[----:B------:R-:W-:Y:S05]  /*4c70*/  BSYNC.RECONVERGENT B1 ;  /* 0x0000000000017941 */ /* 0x000fea0003800200 */
.L_x_3142:
        /* <DEDUP_REMOVED lines=12> */
.L_x_3120:
        /* <DEDUP_REMOVED lines=37> */
.L_x_3148:
        /* <DEDUP_REMOVED lines=9> */
[----:B------:R-:W-:Y:S01]  /*5020*/  IADD3.X R11, PT, PT, RZ, ~R25, RZ, P0, !PT ;  /* 0x80000019ff0b7210 */ /* 0x000fe200007fe4ff */
[----:B------:R-:W-:-:S04]  /*5030*/  IMAD.WIDE.U32 R8, R16, R15, R12 ;  /* 0x0000000f10087225 */ /* 0x000fc800078e000c */
[----:B------:R-:W-:-:S04]  /*5040*/  IMAD R11, R11, R16, RZ ;  /* 0x000000100b0b7224 */ /* 0x000fc800078e02ff */
[----:B------:R-:W-:Y:S01]  /*5050*/  IMAD R11, R17, R15, R11 ;  /* 0x0000000f110b7224 */ /* 0x000fe200078e020b */
[----:B------:R-:W-:Y:S01]  /*5060*/  MOV R17, R8 ;  /* 0x0000000800117202 */ /* 0x000fe20000000f00 */
[----:B------:R-:W-:Y:S02]  /*5070*/  IMAD.MOV.U32 R15, RZ, RZ, R25 ;  /* 0x000000ffff0f7224 */ /* 0x000fe400078e0019 */
[----:B------:R-:W-:-:S07]  /*5080*/  IMAD.IADD R11, R9, 0x1, R11 ;  /* 0x00000001090b7824 */ /* 0x000fce00078e020b */
.L_x_3149:
[----:B------:R-:W-:Y:S05]  /*5090*/  BSYNC.RECONVERGENT B1 ;  /* 0x0000000000017941 */ /* 0x000fea0003800200 */
.L_x_3147:
        /* <DEDUP_REMOVED lines=38> */
.L_x_3151:
        /* <DEDUP_REMOVED lines=17> */
.L_x_3152:
[----:B------:R-:W-:Y:S05]  /*5410*/  BSYNC.RECONVERGENT B1 ;  /* 0x0000000000017941 */ /* 0x000fea0003800200 */
.L_x_3150:
        /* <DEDUP_REMOVED lines=40> */
.L_x_3154:
        /* <DEDUP_REMOVED lines=17> */
.L_x_3155:
[----:B------:R-:W-:Y:S05]  /*57b0*/  BSYNC.RECONVERGENT B1 ;  /* 0x0000000000017941 */ /* 0x000fea0003800200 */
.L_x_3153:
        /* <DEDUP_REMOVED lines=40> */
.L_x_3157:
        /* <DEDUP_REMOVED lines=9> */
[-C--:B------:R-:W-:Y:S02]  /*5ad0*/  IADD3.X R11, PT, PT, RZ, ~R25.reuse, RZ, P0, !PT ;  /* 0x80000019ff0b7210 */ /* 0x080fe400007fe4ff */
[----:B------:R-:W-:Y:S01]  /*5ae0*/  MOV R13, R25 ;  /* 0x00000019000d7202 */ /* 0x000fe20000000f00 */
[----:B------:R-:W-:-:S04]  /*5af0*/  IMAD.WIDE.U32 R8, R14, R19, R8 ;  /* 0x000000130e087225 */ /* 0x000fc800078e0008 */
[----:B------:R-:W-:Y:S02]  /*5b00*/  IMAD R11, R11, R14, RZ ;  /* 0x0000000e0b0b7224 */ /* 0x000fe400078e02ff */
[----:B------:R-:W-:Y:S02]  /*5b10*/  IMAD.MOV.U32 R14, RZ, RZ, R24 ;  /* 0x000000ffff0e7224 */ /* 0x000fe400078e0018 */
[----:B------:R-:W-:Y:S01]  /*5b20*/  IMAD R11, R15, R19, R11 ;  /* 0x000000130f0b7224 */ /* 0x000fe200078e020b */
[----:B------:R-:W-:-:S03]  /*5b30*/  MOV R15, R8 ;  /* 0x00000008000f7202 */ /* 0x000fc60000000f00 */
[----:B------:R-:W-:-:S07]  /*5b40*/  IMAD.IADD R11, R9, 0x1, R11 ;  /* 0x00000001090b7824 */ /* 0x000fce00078e020b */
.L_x_3158:
[----:B------:R-:W-:Y:S05]  /*5b50*/  BSYNC.RECONVERGENT B1 ;  /* 0x0000000000017941 */ /* 0x000fea0003800200 */
.L_x_3156:
        /* <DEDUP_REMOVED lines=9> */
.L_x_3146:
        /* <DEDUP_REMOVED lines=35> */
.L_x_3161:
[----:B------:R-:W-:Y:S01]  /*5e20*/  MOV R26, R14 ;  /* 0x0000000e001a7202 */ /* 0x000fe20000000f00 */
[----:B------:R-:W-:Y:S01]  /*5e30*/  IMAD.MOV.U32 R10, RZ, RZ, R16 ;  /* 0x000000ffff0a7224 */ /* 0x000fe200078e0010 */
[----:B------:R-:W-:Y:S02]  /*5e40*/  MOV R11, R13 ;  /* 0x0000000d000b7202 */ /* 0x000fe40000000f00 */
[----:B------:R-:W-:Y:S02]  /*5e50*/  MOV R9, R17 ;  /* 0x0000001100097202 */ /* 0x000fe40000000f00 */
[----:B------:R-:W-:-:S07]  /*5e60*/  MOV R8, 0x5e80 ;  /* 0x00005e8000087802 */ /* 0x000fce0000000f00 */
[----:B------:R-:W-:Y:S05]  /*5e70*/  CALL.REL.NOINC `($__internal_70_$__cuda_sm20_div_s64) ;  /* 0x0000000c001c7944 */ /* 0x000fea0003c00000 */
[----:B------:R-:W-:Y:S01]  /*5e80*/  IADD3 R11, P0, PT, RZ, -R24, RZ ;  /* 0x80000018ff0b7210 */ /* 0x000fe20007f1e0ff */
[----:B------:R-:W-:Y:S01]  /*5e90*/  IMAD.MOV.U32 R12, RZ, RZ, R14 ;  /* 0x000000ffff0c7224 */ /* 0x000fe200078e000e */
[-C--:B------:R-:W-:Y:S01]  /*5ea0*/  MOV R15, R25.reuse ;  /* 0x00000019000f7202 */ /* 0x080fe20000000f00 */
[----:B------:R-:W-:Y:S01]  /*5eb0*/  IMAD.MOV.U32 R14, RZ, RZ, R24 ;  /* 0x000000ffff0e7224 */ /* 0x000fe200078e0018 */
[----:B------:R-:W-:Y:S01]  /*5ec0*/  IADD3.X R3, PT, PT, RZ, ~R25, RZ, P0, !PT ;  /* 0x80000019ff037210 */ /* 0x000fe200007fe4ff */
[----:B------:R-:W-:-:S04]  /*5ed0*/  IMAD.WIDE.U32 R8, R16, R11, R12 ;  /* 0x0000000b10087225 */ /* 0x000fc800078e000c */
[----:B------:R-:W-:-:S04]  /*5ee0*/  IMAD R3, R3, R16, RZ ;  /* 0x0000001003037224 */ /* 0x000fc800078e02ff */
[----:B------:R-:W-:Y:S01]  /*5ef0*/  IMAD R3, R17, R11, R3 ;  /* 0x0000000b11037224 */ /* 0x000fe200078e0203 */
[----:B------:R-:W-:-:S04]  /*5f00*/  MOV R17, R8 ;  /* 0x0000000800117202 */ /* 0x000fc80000000f00 */
[----:B------:R-:W-:-:S07]  /*5f10*/  IADD3 R11, PT, PT, R9, R3, RZ ;  /* 0x00000003090b7210 */ /* 0x000fce0007ffe0ff */
.L_x_3162:
[----:B------:R-:W-:Y:S05]  /*5f20*/  BSYNC.RECONVERGENT B1 ;  /* 0x0000000000017941 */ /* 0x000fea0003800200 */
.L_x_3160:
        /* <DEDUP_REMOVED lines=32> */
[----:B------:R-:W-:-:S12]  /*6130*/  HFMA2 R11, -RZ, RZ, 0, 0 ;  /* 0x00000000ff0b7431 */ /* 0x000fd800000001ff */
[----:B------:R-:W-:Y:S02]  /*6140*/  @P1 IADD3 R9, PT, PT, R9, 0x1, RZ ;  /* 0x0000000109091810 */ /* 0x000fe40007ffe0ff */
[----:B------:R-:W-:-:S04]  /*6150*/  @!P2 LOP3.LUT R9, RZ, R12, RZ, 0x33, !PT ;  /* 0x0000000cff09a212 */ /* 0x000fc800078e33ff */
[----:B------:R-:W-:-:S05]  /*6160*/  IADD3 R15, PT, PT, -R9, RZ, RZ ;  /* 0x000000ff090f7210 */ /* 0x000fca0007ffe1ff */
[----:B------:R-:W-:Y:S01]  /*6170*/  IMAD R15, R12, R15, R14 ;  /* 0x0000000f0c0f7224 */ /* 0x000fe200078e020e */
[----:B------:R-:W-:Y:S01]  /*6180*/  MOV R14, R9 ;  /* 0x00000009000e7202 */ /* 0x000fe20000000f00 */
[----:B------:R-:W-:Y:S06]  /*6190*/  BRA `(.L_x_3165) ;  /* 0x0000000000447947 */ /* 0x000fec0003800000 */
.L_x_3164:
        /* <DEDUP_REMOVED lines=14> */
[----:B------:R-:W-:Y:S01]  /*6280*/  IMAD R11, R13, R19, R11 ;  /* 0x000000130d0b7224 */ /* 0x000fe200078e020b */
[----:B------:R-:W-:-:S03]  /*6290*/  MOV R13, R25 ;  /* 0x00000019000d7202 */ /* 0x000fc60000000f00 */
[----:B------:R-:W-:-:S07]  /*62a0*/  IMAD.IADD R11, R9, 0x1, R11 ;  /* 0x00000001090b7824 */ /* 0x000fce00078e020b */
.L_x_3165:
[----:B------:R-:W-:Y:S05]  /*62b0*/  BSYNC.RECONVERGENT B1 ;  /* 0x0000000000017941 */ /* 0x000fea0003800200 */
.L_x_3163:
        /* <DEDUP_REMOVED lines=9> */
.L_x_3159:
        /* <DEDUP_REMOVED lines=31> */
.L_x_3167:
[----:B------:R-:W-:Y:S02]  /*6540*/  MOV R15, R23 ;  /* 0x00000017000f7202 */ /* 0x000fe40000000f00 */
[----:B------:R-:W-:Y:S02]  /*6550*/  MOV R23, R13 ;  /* 0x0000000d00177202 */ /* 0x000fe40000000f00 */
[----:B------:R-:W-:-:S07]  /*6560*/  MOV R24, 0x6580 ;  /* 0x0000658000187802 */ /* 0x000fce0000000f00 */
[----:B------:R-:W-:Y:S05]  /*6570*/  CALL.REL.NOINC `($__internal_71_$__cuda_sm20_rem_s64) ;  /* 0x0000000800a87944 */ /* 0x000fea0003c00000 */
.L_x_3168:
[----:B------:R-:W-:Y:S05]  /*6580*/  BSYNC.RECONVERGENT B1 ;  /* 0x0000000000017941 */ /* 0x000fea0003800200 */
.L_x_3166:
[----:B------:R-:W0:Y:S02]  /*6590*/  LDC.64 R10, c[0x0][0x398] ;  /* 0x0000e600ff0a7b82 */ /* 0x000e240000000a00 */
[----:B0-----:R-:W-:-:S06]  /*65a0*/  IMAD.WIDE.U32 R6, R7, 0x8, R10 ;  /* 0x0000000807067825 */ /* 0x001fcc00078e000a */
[----:B------:R-:W2:Y:S02]  /*65b0*/  LDG.E.64 R6, desc[UR8][R6.64] ;  /* 0x0000000806067981 */ /* 0x000ea4000c1e1b00 */
[-C--:B--2---:R-:W-:Y:S02]  /*65c0*/  IMAD R3, R7, R8.reuse, RZ ;  /* 0x0000000807037224 */ /* 0x084fe400078e02ff */
[----:B------:R-:W-:-:S04]  /*65d0*/  IMAD.WIDE.U32 R4, R6, R8, R4 ;  /* 0x0000000806047225 */ /* 0x000fc800078e0004 */
[----:B------:R-:W-:-:S04]  /*65e0*/  IMAD R3, R6, R9, R3 ;  /* 0x0000000906037224 */ /* 0x000fc800078e0203 */
[----:B------:R-:W-:-:S07]  /*65f0*/  IMAD.IADD R5, R5, 0x1, R3 ;  /* 0x0000000105057824 */ /* 0x000fce00078e0203 */
.L_x_3119:
[----:B------:R-:W0:Y:S02]  /*6600*/  LDCU.64 UR12, c[0x0][0x388] ;  /* 0x00007100ff0c77ac */ /* 0x000e240008000a00 */
[----:B0-----:R-:W-:-:S04]  /*6610*/  IADD3 R4, P0, PT, R4, UR12, RZ ;  /* 0x0000000c04047c10 */ /* 0x001fc8000ff1e0ff */
[----:B------:R-:W-:-:S06]  /*6620*/  IADD3.X R5, PT, PT, R5, UR13, RZ, P0, !PT ;  /* 0x0000000d05057c10 */ /* 0x000fcc00087fe4ff */
[----:B------:R-:W2:Y:S04]  /*6630*/  LDG.E.U8 R5, desc[UR8][R4.64] ;  /* 0x0000000804057981 */ /* 0x000ea8000c1e1100 */
[----:B--2---:R1:W-:Y:S02]  /*6640*/  STS.U8 [R0+UR4], R5 ;  /* 0x0000000500007988 */ /* 0x0043e40008000004 */
.L_x_3118:
[----:B------:R-:W-:Y:S05]  /*6650*/  BSYNC.RECONVERGENT B0 ;  /* 0x0000000000007941 */ /* 0x000fea0003800200 */
.L_x_3070:
[----:B------:R-:W-:Y:S01]  /*6660*/  BAR.SYNC.DEFER_BLOCKING 0x0 ;  /* 0x0000000000007b1d */ /* 0x000fe20000010000 */
[----:B------:R-:W-:Y:S01]  /*6670*/  UISETP.GE.U32.AND UP0, UPT, UR5, 0x42, UPT ;  /* 0x000000420500788c */ /* 0x000fe2000bf06070 */
[----:B------:R-:W-:-:S08]  /*6680*/  ISETP.GT.U32.AND P2, PT, R0, 0x1f, PT ;  /* 0x0000001f0000780c */ /* 0x000fd00003f44070 */
[----:B------:R-:W-:Y:S05]  /*6690*/  BRA.U !UP0, `(.L_x_3169) ;  /* 0x0000000108347547 */ /* 0x000fea000b800000 */
.L_x_3170:
[----:B------:R-:W-:Y:S02]  /*66a0*/  USHF.R.U32.HI UR6, URZ, 0x1, UR5 ;  /* 0x00000001ff067899 */ /* 0x000fe40008011605 */
[----:B------:R-:W-:-:S04]  /*66b0*/  UISETP.GT.U32.AND UP0, UPT, UR5, 0x83, UPT ;  /* 0x000000830500788c */ /* 0x000fc8000bf04070 */
[----:B------:R-:W-:Y:S01]  /*66c0*/  ISETP.GE.U32.AND P1, PT, R0, UR6, PT ;  /* 0x0000000600007c0c */ /* 0x000fe2000bf26070 */
[----:B------:R-:W-:-:S12]  /*66d0*/  UMOV UR5, UR6 ;  /* 0x0000000600057c82 */ /* 0x000fd80008000000 */
[----:B--2---:R-:W2:Y:S04]  /*66e0*/  @!P1 LDS.U8 R4, [R0+UR4] ;  /* 0x0000000400049984 */ /* 0x004ea80008000000 */
[----:B0-----:R-:W0:Y:S01]  /*66f0*/  @!P1 LDS.U8 R3, [R2+UR6] ;  /* 0x0000000602039984 */ /* 0x001e220008000000 */
[----:B--2---:R-:W-:-:S04]  /*6700*/  @!P1 ISETP.NE.AND P0, PT, R4, RZ, PT ;  /* 0x000000ff0400920c */ /* 0x004fc80003f05270 */
[----:B------:R-:W-:-:S04]  /*6710*/  @!P1 SEL R4, RZ, 0x1, !P0 ;  /* 0x00000001ff049807 */ /* 0x000fc80004000000 */
[----:B0-----:R-:W-:-:S04]  /*6720*/  @!P1 LOP3.LUT P0, RZ, R3, 0xff, R4, 0xc8, !PT ;  /* 0x000000ff03ff9812 */ /* 0x001fc8000780c804 */
[----:B------:R-:W-:-:S05]  /*6730*/  @!P1 SEL R3, RZ, 0x1, !P0 ;  /* 0x00000001ff039807 */ /* 0x000fca0004000000 */
[----:B------:R2:W-:Y:S01]  /*6740*/  @!P1 STS.U8 [R0+UR4], R3 ;  /* 0x0000000300009988 */ /* 0x0005e20008000004 */
[----:B------:R-:W-:Y:S06]  /*6750*/  BAR.SYNC.DEFER_BLOCKING 0x0 ;  /* 0x0000000000007b1d */ /* 0x000fec0000010000 */
[----:B------:R-:W-:Y:S05]  /*6760*/  BRA.U UP0, `(.L_x_3170) ;  /* 0xfffffffd00cc7547 */ /* 0x000fea000b83ffff */
.L_x_3169:
[----:B------:R-:W-:Y:S05]  /*6770*/  @P2 EXIT ;  /* 0x000000000000294d */ /* 0x000fea0003800000 */
[----:B0-2---:R-:W0:Y:S01]  /*6780*/  LDS.U8 R3, [R0+UR4] ;  /* 0x0000000400037984 */ /* 0x005e220008000000 */
[----:B------:R-:W-:-:S03]  /*6790*/  ISETP.NE.AND P1, PT, R0, RZ, PT ;  /* 0x000000ff0000720c */ /* 0x000fc60003f25270 */
[----:B------:R-:W2:Y:S01]  /*67a0*/  LDS.U8 R2, [R0+UR4+0x20] ;  /* 0x0000200400027984 */ /* 0x000ea20008000000 */
[----:B0-----:R-:W-:-:S04]  /*67b0*/  ISETP.NE.AND P0, PT, R3, RZ, PT ;  /* 0x000000ff0300720c */ /* 0x001fc80003f05270 */
[----:B------:R-:W-:-:S04]  /*67c0*/  SEL R3, RZ, 0x1, !P0 ;  /* 0x00000001ff037807 */ /* 0x000fc80004000000 */
[----:B--2---:R-:W-:-:S04]  /*67d0*/  LOP3.LUT P0, RZ, R2, 0xff, R3, 0xc8, !PT ;  /* 0x000000ff02ff7812 */ /* 0x004fc8000780c803 */
[----:B------:R-:W-:-:S05]  /*67e0*/  SEL R3, RZ, 0x1, !P0 ;  /* 0x00000001ff037807 */ /* 0x000fca0004000000 */
[----:B------:R-:W-:Y:S04]  /*67f0*/  STS.U8 [R0+UR4], R3 ;  /* 0x0000000300007988 */ /* 0x000fe80008000004 */
[----:B------:R-:W0:Y:S04]  /*6800*/  LDS.U8 R2, [R0+UR4] ;  /* 0x0000000400027984 */ /* 0x000e280008000000 */
[----:B------:R-:W2:Y:S01]  /*6810*/  LDS.U8 R4, [R0+UR4+0x10] ;  /* 0x0000100400047984 */ /* 0x000ea20008000000 */
[----:B0-----:R-:W-:-:S04]  /*6820*/  ISETP.NE.AND P0, PT, R2, RZ, PT ;  /* 0x000000ff0200720c */ /* 0x001fc80003f05270 */
[----:B-1----:R-:W-:-:S04]  /*6830*/  SEL R5, RZ, 0x1, !P0 ;  /* 0x00000001ff057807 */ /* 0x002fc80004000000 */
        /* <DEDUP_REMOVED lines=43> */
        .weak           $__internal_70_$__cuda_sm20_div_s64
        .type           $__internal_70_$__cuda_sm20_div_s64,@function
        .size           $__internal_70_$__cuda_sm20_div_s64,($__internal_71_$__cuda_sm20_rem_s64 - $__internal_70_$__cuda_sm20_div_s64)
$__internal_70_$__cuda_sm20_div_s64:
        /* <DEDUP_REMOVED lines=82> */
[----:B------:R-:W-:Y:S06]  /*7010*/  RET.REL.NODEC R8 `(uncontiguous_reduce_bool) ;  /* 0xffffff8c08f87950 */ /* 0x000fec0003c3ffff */
        .weak           $__internal_71_$__cuda_sm20_rem_s64
        .type           $__internal_71_$__cuda_sm20_rem_s64,@function
        .size           $__internal_71_$__cuda_sm20_rem_s64,(.L_x_3248 - $__internal_71_$__cuda_sm20_rem_s64)
$__internal_71_$__cuda_sm20_rem_s64:
        /* <DEDUP_REMOVED lines=76> */
[----:B------:R-:W-:Y:S06]  /*74e0*/  RET.REL.NODEC R24 `(uncontiguous_reduce_bool) ;  /* 0xffffff8818c47950 */ /* 0x000fec0003c3ffff */
.L_x_3171:
        /* <DEDUP_REMOVED lines=9> */
.L_x_3248:


//--------------------- .text.contiguous_reduce_bool --------------------------
	.section	.text.contiguous_reduce_bool,"ax",@progbits
	.align	128
        .global         contiguous_reduce_bool
        .type           contiguous_reduce_bool,@function
        .size           contiguous_reduce_bool,(.L_x_3320 - contiguous_reduce_bool)
        .other          contiguous_reduce_bool,@"STO_CUDA_ENTRY STV_DEFAULT"
contiguous_reduce_bool:
.text.contiguous_reduce_bool:
        /* <DEDUP_REMOVED lines=12> */
[----:B0-----:R-:W-:-:S05]  /*00c0*/  @!P0 IADD3 R2, P1, PT, R7, R8, RZ ;  /* 0x0000000807028210 */ /* 0x001fca0007f3e0ff */
[----:B------:R-:W-:Y:S01]  /*00d0*/  @!P0 IMAD.X R3, RZ, RZ, R9, P1 ;  /* 0x000000ffff038224 */ /* 0x000fe200008e0609 */
[----:B------:R-:W-:-:S04]  /*00e0*/  @!P0 IADD3 R4, P1, PT, R5, R8, RZ ;  /* 0x0000000805048210 */ /* 0x000fc80007f3e0ff */
[----:B---3--:R-:W2:Y:S01]  /*00f0*/  @!P0 LDG.E.U8 R2, desc[UR8][R2.64] ;  /* 0x0000000802028981 */ /* 0x008ea2000c1e1100 */
[----:B------:R-:W-:-:S05]  /*0100*/  @!P0 IMAD.X R5, RZ, RZ, R9, P1 ;  /* 0x000000ffff058224 */ /* 0x000fca00008e0609 */
[----:B------:R-:W3:Y:S01]  /*0110*/  @!P0 LDG.E.U8 R4, desc[UR8][R4.64] ;  /* 0x0000000804048981 */ /* 0x000ee2000c1e1100 */
[----:B------:R-:W0:Y:S01]  /*0120*/  S2UR UR6, SR_CgaCtaId ;  /* 0x00000000000679c3 */ /* 0x000e220000008800 */
[----:B------:R-:W-:Y:S01]  /*0130*/  UMOV UR4, 0x400 ;  /* 0x0000040000047882 */ /* 0x000fe20000000000 */
[----:B------:R-:W1:Y:S01]  /*0140*/  LDCU UR5, c[0x0][0x360] ;  /* 0x00006c00ff0577ac */ /* 0x000e620008000800 */
[----:B------:R-:W-:Y:S01]  /*0150*/  BSSY.RECONVERGENT B0, `(.L_x_3172) ;  /* 0x0000012000007945 */ /* 0x000fe20003800200 */
[----:B0-----:R-:W-:-:S09]  /*0160*/  ULEA UR4, UR6, UR4, 0x18 ;  /* 0x0000000406047291 */ /* 0x001fd2000f8ec0ff */
[----:B------:R0:W-:Y:S01]  /*0170*/  STS.U8 [R0+UR4], RZ ;  /* 0x000000ff00007988 */ /* 0x0001e20008000004 */
[----:B--2---:R-:W-:-:S04]  /*0180*/  @!P0 ISETP.NE.AND P1, PT, R2, RZ, PT ;  /* 0x000000ff0200820c */ /* 0x004fc80003f25270 */
[----:B------:R-:W-:Y:S02]  /*0190*/  @!P0 SEL R9, RZ, 0x1, !P1 ;  /* 0x00000001ff098807 */ /* 0x000fe40004800000 */
[----:B------:R-:W-:Y:S02]  /*01a0*/  ISETP.GT.U32.AND P1, PT, R0, 0x1f, PT ;  /* 0x0000001f0000780c */ /* 0x000fe40003f24070 */
[----:B---3--:R-:W-:-:S04]  /*01b0*/  @!P0 LOP3.LUT P2, RZ, R4, 0xff, R9, 0xc8, !PT ;  /* 0x000000ff04ff8812 */ /* 0x008fc8000784c809 */
[----:B------:R-:W-:-:S05]  /*01c0*/  @!P0 SEL R3, RZ, 0x1, !P2 ;  /* 0x00000001ff038807 */ /* 0x000fca0005000000 */
[----:B------:R0:W-:Y:S01]  /*01d0*/  @!P0 STS.U8 [R0+UR4], R3 ;  /* 0x0000000300008988 */ /* 0x0001e20008000004 */
[----:B-1----:R-:W-:Y:S05]  /*01e0*/  @!P0 BRA `(.L_x_3173) ;  /* 0x0000000000208947 */ /* 0x002fea0003800000 */
[----:B------:R-:W-:-:S04]  /*01f0*/  ISETP.GE.U32.AND P0, PT, R7, UR10, PT ;  /* 0x0000000a07007c0c */ /* 0x000fc8000bf06070 */
[----:B------:R-:W-:-:S13]  /*0200*/  ISETP.GE.U32.AND.EX P0, PT, RZ, UR11, PT, P0 ;  /* 0x0000000bff007c0c */ /* 0x000fda000bf06100 */
[----:B------:R-:W-:Y:S05]  /*0210*/  @P0 BRA `(.L_x_3173) ;  /* 0x0000000000140947 */ /* 0x000fea0003800000 */
[----:B------:R-:W1:Y:S02]  /*0220*/  LDCU.64 UR12, c[0x0][0x388] ;  /* 0x00007100ff0c77ac */ /* 0x000e640008000a00 */
[----:B-1----:R-:W-:-:S05]  /*0230*/  IADD3 R2, P0, PT, R7, UR12, RZ ;  /* 0x0000000c07027c10 */ /* 0x002fca000ff1e0ff */
[----:B0-----:R-:W-:-:S06]  /*0240*/  IMAD.X R3, RZ, RZ, UR13, P0 ;  /* 0x0000000dff037e24 */ /* 0x001fcc00080e06ff */
[----:B------:R-:W2:Y:S04]  /*0250*/  LDG.E.U8 R3, desc[UR8][R2.64] ;  /* 0x0000000802037981 */ /* 0x000ea8000c1e1100 */
[----:B--2---:R1:W-:Y:S02]  /*0260*/  STS.U8 [R0+UR4], R3 ;  /* 0x0000000300007988 */ /* 0x0043e40008000004 */
.L_x_3173:
[----:B------:R-:W-:Y:S05]  /*0270*/  BSYNC.RECONVERGENT B0 ;  /* 0x0000000000007941 */ /* 0x000fea0003800200 */
.L_x_3172:
[----:B------:R-:W-:Y:S01]  /*0280*/  BAR.SYNC.DEFER_BLOCKING 0x0 ;  /* 0x0000000000007b1d */ /* 0x000fe20000010000 */
[----:B------:R-:W-:Y:S01]  /*0290*/  UISETP.GE.U32.AND UP0, UPT, UR5, 0x42, UPT ;  /* 0x000000420500788c */ /* 0x000fe2000bf06070 */
[----:B------:R-:W-:-:S08]  /*02a0*/  VIADD R2, R0, UR4 ;  /* 0x0000000400027c36 */ /* 0x000fd00008000000 */
[----:B------:R-:W-:Y:S05]  /*02b0*/  BRA.U !UP0, `(.L_x_3174) ;  /* 0x0000000108347547 */ /* 0x000fea000b800000 */
.L_x_3175:
[----:B------:R-:W-:Y:S02]  /*02c0*/  USHF.R.U32.HI UR6, URZ, 0x1, UR5 ;  /* 0x00000001ff067899 */ /* 0x000fe40008011605 */
[----:B------:R-:W-:-:S04]  /*02d0*/  UISETP.GT.U32.AND UP0, UPT, UR5, 0x83, UPT ;  /* 0x000000830500788c */ /* 0x000fc8000bf04070 */
[----:B------:R-:W-:Y:S01]  /*02e0*/  ISETP.GE.U32.AND P0, PT, R0, UR6, PT ;  /* 0x0000000600007c0c */ /* 0x000fe2000bf06070 */
[----:B------:R-:W-:-:S12]  /*02f0*/  UMOV UR5, UR6 ;  /* 0x0000000600057c82 */ /* 0x000fd80008000000 */
[----:B--2---:R-:W2:Y:S04]  /*0300*/  @!P0 LDS.U8 R4, [R0+UR4] ;  /* 0x0000000400048984 */ /* 0x004ea80008000000 */
[----:B01----:R-:W0:Y:S01]  /*0310*/  @!P0 LDS.U8 R3, [R2+UR6] ;  /* 0x0000000602038984 */ /* 0x003e220008000000 */
[----:B--2---:R-:W-:-:S04]  /*0320*/  @!P0 ISETP.NE.AND P2, PT, R4, RZ, PT ;  /* 0x000000ff0400820c */ /* 0x004fc80003f45270 */
[----:B------:R-:W-:-:S04]  /*0330*/  @!P0 SEL R4, RZ, 0x1, !P2 ;  /* 0x00000001ff048807 */ /* 0x000fc80005000000 */
[----:B0-----:R-:W-:-:S04]  /*0340*/  @!P0 LOP3.LUT P2, RZ, R3, 0xff, R4, 0xc8, !PT ;  /* 0x000000ff03ff8812 */ /* 0x001fc8000784c804 */
[----:B------:R-:W-:-:S05]  /*0350*/  @!P0 SEL R3, RZ, 0x1, !P2 ;  /* 0x00000001ff038807 */ /* 0x000fca0005000000 */
[----:B------:R2:W-:Y:S01]  /*0360*/  @!P0 STS.U8 [R0+UR4], R3 ;  /* 0x0000000300008988 */ /* 0x0005e20008000004 */
[----:B------:R-:W-:Y:S06]  /*0370*/  BAR.SYNC.DEFER_BLOCKING 0x0 ;  /* 0x0000000000007b1d */ /* 0x000fec0000010000 */
[----:B------:R-:W-:Y:S05]  /*0380*/  BRA.U UP0, `(.L_x_3175) ;  /* 0xfffffffd00cc7547 */ /* 0x000fea000b83ffff */
.L_x_3174:
[----:B------:R-:W-:Y:S05]  /*0390*/  @P1 EXIT ;  /* 0x000000000000194d */ /* 0x000fea0003800000 */
[----:B012---:R-:W0:Y:S01]  /*03a0*/  LDS.U8 R3, [R0+UR4] ;  /* 0x0000000400037984 */ /* 0x007e220008000000 */
[----:B------:R-:W-:-:S03]  /*03b0*/  ISETP.NE.AND P1, PT, R0, RZ, PT ;  /* 0x000000ff0000720c */ /* 0x000fc60003f25270 */
        /* <DEDUP_REMOVED lines=53> */
.L_x_3176:
        /* <DEDUP_REMOVED lines=15> */
.L_x_3320:


//--------------------- .nv.shared.contiguous_reduce33_f16 --------------------------
	.section	.nv.shared.contiguous_reduce33_f16,"aw",@nobits
	.sectionflags	@""
	.align	16
	.zero		1024


//--------------------- .nv.shared.reserved.0     --------------------------
	.section	.nv.shared.reserved.0,"aw",@nobits
	.weak		__nv_reservedSMEM_offset_0_alias
	.size		__nv_reservedSMEM_offset_0_alias, 0, 64
	.other		__nv_reservedSMEM_offset_0_alias,@"STO_CUDA_RESERVED_SHARED STV_DEFAULT"
__nv_reservedSMEM_offset_0_alias:
	.zero		0
	.zero		64


//--------------------- .nv.shared.contiguous_reduce3_f16 --------------------------
	.section	.nv.shared.contiguous_reduce3_f16,"aw",@nobits
	.sectionflags	@""
	.align	16
	.zero		1024


//--------------------- .nv.shared.contiguous_reduce22_f16 --------------------------
	.section	.nv.shared.contiguous_reduce22_f16,"aw",@nobits
	.sectionflags	@""
	.align	16
	.zero		1024


//--------------------- .nv.shared.contiguous_reduce2_f16 --------------------------
	.section	.nv.shared.contiguous_reduce2_f16,"aw",@nobits
	.sectionflags	@""
	.align	16
	.zero		1024


//--------------------- .nv.shared.uncontiguous_reduce_f16 --------------------------
	.section	.nv.shared.uncontiguous_reduce_f16,"aw",@nobits
	.sectionflags	@""
	.align	16
	.zero		1024


//--------------------- .nv.shared.contiguous_reduce_f16 --------------------------
	.section	.nv.shared.contiguous_reduce_f16,"aw",@nobits
	.sectionflags	@""
	.align	16
	.zero		1024


//--------------------- .nv.shared.contiguous_reduce33_f64 --------------------------
	.section	.nv.shared.contiguous_reduce33_f64,"aw",@nobits
	.sectionflags	@""
	.align	16
	.zero		1024


//--------------------- .nv.shared.contiguous_reduce3_f64 --------------------------
	.section	.nv.shared.contiguous_reduce3_f64,"aw",@nobits
	.sectionflags	@""
	.align	16
	.zero		1024


//--------------------- .nv.shared.contiguous_reduce22_f64 --------------------------
	.section	.nv.shared.contiguous_reduce22_f64,"aw",@nobits
	.sectionflags	@""
	.align	16
	.zero		1024


//--------------------- .nv.shared.contiguous_reduce2_f64 --------------------------
	.section	.nv.shared.contiguous_reduce2_f64,"aw",@nobits
	.sectionflags	@""
	.align	16
	.zero		1024


//--------------------- .nv.shared.uncontiguous_reduce_f64 --------------------------
	.section	.nv.shared.uncontiguous_reduce_f64,"aw",@nobits
	.sectionflags	@""
	.align	16
	.zero		1024


//--------------------- .nv.shared.contiguous_reduce_f64 --------------------------
	.section	.nv.shared.contiguous_reduce_f64,"aw",@nobits
	.sectionflags	@""
	.align	16
	.zero		1024


//--------------------- .nv.shared.contiguous_reduce33_f32 --------------------------
	.section	.nv.shared.contiguous_reduce33_f32,"aw",@nobits
	.sectionflags	@""
	.align	16
	.zero		1024


//--------------------- .nv.shared.contiguous_reduce3_f32 --------------------------
	.section	.nv.shared.contiguous_reduce3_f32,"aw",@nobits
	.sectionflags	@""
	.align	16
	.zero		1024


//--------------------- .nv.shared.contiguous_reduce22_f32 --------------------------
	.section	.nv.shared.contiguous_reduce22_f32,"aw",@nobits
	.sectionflags	@""
	.align	16
	.zero		1024


//--------------------- .nv.shared.contiguous_reduce2_f32 --------------------------
	.section	.nv.shared.contiguous_reduce2_f32,"aw",@nobits
	.sectionflags	@""
	.align	16
	.zero		1024


//--------------------- .nv.shared.uncontiguous_reduce_f32 --------------------------
	.section	.nv.shared.uncontiguous_reduce_f32,"aw",@nobits
	.sectionflags	@""
	.align	16
	.zero		1024


//--------------------- .nv.shared.contiguous_reduce_f32 --------------------------
	.section	.nv.shared.contiguous_reduce_f32,"aw",@nobits
	.sectionflags	@""
	.align	16
	.zero		1024


//--------------------- .nv.shared.contiguous_reduce33_u64 --------------------------
	.section	.nv.shared.contiguous_reduce33_u64,"aw",@nobits
	.sectionflags	@""
	.align	16
	.zero		1024


//--------------------- .nv.shared.contiguous_reduce3_u64 --------------------------
	.section	.nv.shared.contiguous_reduce3_u64,"aw",@nobits
	.sectionflags	@""
	.align	16
	.zero		1024


//--------------------- .nv.shared.contiguous_reduce22_u64 --------------------------
	.section	.nv.shared.contiguous_reduce22_u64,"aw",@nobits
	.sectionflags	@""
	.align	16
	.zero		1024


//--------------------- .nv.shared.contiguous_reduce2_u64 --------------------------
	.section	.nv.shared.contiguous_reduce2_u64,"aw",@nobits
	.sectionflags	@""
	.align	16
	.zero		1024


//--------------------- .nv.shared.uncontiguous_reduce_u64 --------------------------
	.section	.nv.shared.uncontiguous_reduce_u64,"aw",@nobits
	.sectionflags	@""
	.align	16
	.zero		1024


//--------------------- .nv.shared.contiguous_reduce_u64 --------------------------
	.section	.nv.shared.contiguous_reduce_u64,"aw",@nobits
	.sectionflags	@""
	.align	16
	.zero		1024


//--------------------- .nv.shared.contiguous_reduce33_u32 --------------------------
	.section	.nv.shared.contiguous_reduce33_u32,"aw",@nobits
	.sectionflags	@""
	.align	16
	.zero		1024


//--------------------- .nv.shared.contiguous_reduce3_u32 --------------------------
	.section	.nv.shared.contiguous_reduce3_u32,"aw",@nobits
	.sectionflags	@""
	.align	16
	.zero		1024


//--------------------- .nv.shared.contiguous_reduce22_u32 --------------------------
	.section	.nv.shared.contiguous_reduce22_u32,"aw",@nobits
	.sectionflags	@""
	.align	16
	.zero		1024


//--------------------- .nv.shared.contiguous_reduce2_u32 --------------------------
	.section	.nv.shared.contiguous_reduce2_u32,"aw",@nobits
	.sectionflags	@""
	.align	16
	.zero		1024


//--------------------- .nv.shared.uncontiguous_reduce_u32 --------------------------
	.section	.nv.shared.uncontiguous_reduce_u32,"aw",@nobits
	.sectionflags	@""
	.align	16
	.zero		1024


//--------------------- .nv.shared.contiguous_reduce_u32 --------------------------
	.section	.nv.shared.contiguous_reduce_u32,"aw",@nobits
	.sectionflags	@""
	.align	16
	.zero		1024


//--------------------- .nv.shared.contiguous_reduce33_u16 --------------------------
	.section	.nv.shared.contiguous_reduce33_u16,"aw",@nobits
	.sectionflags	@""
	.align	16
	.zero		1024


//--------------------- .nv.shared.contiguous_reduce3_u16 --------------------------
	.section	.nv.shared.contiguous_reduce3_u16,"aw",@nobits
	.sectionflags	@""
	.align	16
	.zero		1024


//--------------------- .nv.shared.contiguous_reduce22_u16 --------------------------
	.section	.nv.shared.contiguous_reduce22_u16,"aw",@nobits
	.sectionflags	@""
	.align	16
	.zero		1024


//--------------------- .nv.shared.contiguous_reduce2_u16 --------------------------
	.section	.nv.shared.contiguous_reduce2_u16,"aw",@nobits
	.sectionflags	@""
	.align	16
	.zero		1024


//--------------------- .nv.shared.uncontiguous_reduce_u16 --------------------------
	.section	.nv.shared.uncontiguous_reduce_u16,"aw",@nobits
	.sectionflags	@""
	.align	16
	.zero		1024


//--------------------- .nv.shared.contiguous_reduce_u16 --------------------------
	.section	.nv.shared.contiguous_reduce_u16,"aw",@nobits
	.sectionflags	@""
	.align	16
	.zero		1024


//--------------------- .nv.shared.contiguous_reduce33_u8 --------------------------
	.section	.nv.shared.contiguous_reduce33_u8,"aw",@nobits
	.sectionflags	@""
	.align	16
	.zero		1024


//--------------------- .nv.shared.contiguous_reduce3_u8 --------------------------
	.section	.nv.shared.contiguous_reduce3_u8,"aw",@nobits
	.sectionflags	@""
	.align	16
	.zero		1024


//--------------------- .nv.shared.contiguous_reduce22_u8 --------------------------
	.section	.nv.shared.contiguous_reduce22_u8,"aw",@nobits
	.sectionflags	@""
	.align	16
	.zero		1024


//--------------------- .nv.shared.contiguous_reduce2_u8 --------------------------
	.section	.nv.shared.contiguous_reduce2_u8,"aw",@nobits
	.sectionflags	@""
	.align	16
	.zero		1024


//--------------------- .nv.shared.uncontiguous_reduce_u8 --------------------------
	.section	.nv.shared.uncontiguous_reduce_u8,"aw",@nobits
	.sectionflags	@""
	.align	16
	.zero		1024


//--------------------- .nv.shared.contiguous_reduce_u8 --------------------------
	.section	.nv.shared.contiguous_reduce_u8,"aw",@nobits
	.sectionflags	@""
	.align	16
	.zero		1024


//--------------------- .nv.shared.contiguous_reduce33_i64 --------------------------
	.section	.nv.shared.contiguous_reduce33_i64,"aw",@nobits
	.sectionflags	@""
	.align	16
	.zero		1024


//--------------------- .nv.shared.contiguous_reduce3_i64 --------------------------
	.section	.nv.shared.contiguous_reduce3_i64,"aw",@nobits
	.sectionflags	@""
	.align	16
	.zero		1024


//--------------------- .nv.shared.contiguous_reduce22_i64 --------------------------
	.section	.nv.shared.contiguous_reduce22_i64,"aw",@nobits
	.sectionflags	@""
	.align	16
	.zero		1024


//--------------------- .nv.shared.contiguous_reduce2_i64 --------------------------
	.section	.nv.shared.contiguous_reduce2_i64,"aw",@nobits
	.sectionflags	@""
	.align	16
	.zero		1024


//--------------------- .nv.shared.uncontiguous_reduce_i64 --------------------------
	.section	.nv.shared.uncontiguous_reduce_i64,"aw",@nobits
	.sectionflags	@""
	.align	16
	.zero		1024


//--------------------- .nv.shared.contiguous_reduce_i64 --------------------------
	.section	.nv.shared.contiguous_reduce_i64,"aw",@nobits
	.sectionflags	@""
	.align	16
	.zero		1024


//--------------------- .nv.shared.contiguous_reduce33_i32 --------------------------
	.section	.nv.shared.contiguous_reduce33_i32,"aw",@nobits
	.sectionflags	@""
	.align	16
	.zero		1024


//--------------------- .nv.shared.contiguous_reduce3_i32 --------------------------
	.section	.nv.shared.contiguous_reduce3_i32,"aw",@nobits
	.sectionflags	@""
	.align	16
	.zero		1024


//--------------------- .nv.shared.contiguous_reduce22_i32 --------------------------
	.section	.nv.shared.contiguous_reduce22_i32,"aw",@nobits
	.sectionflags	@""
	.align	16
	.zero		1024


//--------------------- .nv.shared.contiguous_reduce2_i32 --------------------------
	.section	.nv.shared.contiguous_reduce2_i32,"aw",@nobits
	.sectionflags	@""
	.align	16
	.zero		1024


//--------------------- .nv.shared.uncontiguous_reduce_i32 --------------------------
	.section	.nv.shared.uncontiguous_reduce_i32,"aw",@nobits
	.sectionflags	@""
	.align	16
	.zero		1024


//--------------------- .nv.shared.contiguous_reduce_i32 --------------------------
	.section	.nv.shared.contiguous_reduce_i32,"aw",@nobits
	.sectionflags	@""
	.align	16
	.zero		1024


//--------------------- .nv.shared.contiguous_reduce33_i16 --------------------------
	.section	.nv.shared.contiguous_reduce33_i16,"aw",@nobits
	.sectionflags	@""
	.align	16
	.zero		1024


//--------------------- .nv.shared.contiguous_reduce3_i16 --------------------------
	.section	.nv.shared.contiguous_reduce3_i16,"aw",@nobits
	.sectionflags	@""
	.align	16
	.zero		1024


//--------------------- .nv.shared.contiguous_reduce22_i16 --------------------------
	.section	.nv.shared.contiguous_reduce22_i16,"aw",@nobits
	.sectionflags	@""
	.align	16
	.zero		1024


//--------------------- .nv.shared.contiguous_reduce2_i16 --------------------------
	.section	.nv.shared.contiguous_reduce2_i16,"aw",@nobits
	.sectionflags	@""
	.align	16
	.zero		1024


//--------------------- .nv.shared.uncontiguous_reduce_i16 --------------------------
	.section	.nv.shared.uncontiguous_reduce_i16,"aw",@nobits
	.sectionflags	@""
	.align	16
	.zero		1024


//--------------------- .nv.shared.contiguous_reduce_i16 --------------------------
	.section	.nv.shared.contiguous_reduce_i16,"aw",@nobits
	.sectionflags	@""
	.align	16
	.zero		1024


//--------------------- .nv.shared.contiguous_reduce33_i8 --------------------------
	.section	.nv.shared.contiguous_reduce33_i8,"aw",@nobits
	.sectionflags	@""
	.align	16
	.zero		1024


//--------------------- .nv.shared.contiguous_reduce3_i8 --------------------------
	.section	.nv.shared.contiguous_reduce3_i8,"aw",@nobits
	.sectionflags	@""
	.align	16
	.zero		1024


//--------------------- .nv.shared.contiguous_reduce22_i8 --------------------------
	.section	.nv.shared.contiguous_reduce22_i8,"aw",@nobits
	.sectionflags	@""
	.align	16
	.zero		1024


//--------------------- .nv.shared.contiguous_reduce2_i8 --------------------------
	.section	.nv.shared.contiguous_reduce2_i8,"aw",@nobits
	.sectionflags	@""
	.align	16
	.zero		1024


//--------------------- .nv.shared.uncontiguous_reduce_i8 --------------------------
	.section	.nv.shared.uncontiguous_reduce_i8,"aw",@nobits
	.sectionflags	@""
	.align	16
	.zero		1024


//--------------------- .nv.shared.contiguous_reduce_i8 --------------------------
	.section	.nv.shared.contiguous_reduce_i8,"aw",@nobits
	.sectionflags	@""
	.align	16
	.zero		1024


//--------------------- .nv.shared.contiguous_reduce33_bool --------------------------
	.section	.nv.shared.contiguous_reduce33_bool,"aw",@nobits
	.sectionflags	@""
	.align	16
	.zero		1024


//--------------------- .nv.shared.contiguous_reduce3_bool --------------------------
	.section	.nv.shared.contiguous_reduce3_bool,"aw",@nobits
	.sectionflags	@""
	.align	16
	.zero		1024


//--------------------- .nv.shared.contiguous_reduce22_bool --------------------------
	.section	.nv.shared.contiguous_reduce22_bool,"aw",@nobits
	.sectionflags	@""
	.align	16
	.zero		1024


//--------------------- .nv.shared.contiguous_reduce2_bool --------------------------
	.section	.nv.shared.contiguous_reduce2_bool,"aw",@nobits
	.sectionflags	@""
	.align	16
	.zero		1024


//--------------------- .nv.shared.uncontiguous_reduce_bool --------------------------
	.section	.nv.shared.uncontiguous_reduce_bool,"aw",@nobits
	.sectionflags	@""
	.align	16
	.zero		1024


//--------------------- .nv.shared.contiguous_reduce_bool --------------------------
	.section	.nv.shared.contiguous_reduce_bool,"aw",@nobits
	.sectionflags	@""
	.align	16
	.zero		1024


//--------------------- .nv.constant0.contiguous_reduce33_f16 --------------------------
	.section	.nv.constant0.contiguous_reduce33_f16,"a",@progbits
	.sectionflags	@""
	.align	4
.nv.constant0.contiguous_reduce33_f16:
	.zero		936


//--------------------- .nv.constant0.contiguous_reduce3_f16 --------------------------
	.section	.nv.constant0.contiguous_reduce3_f16,"a",@progbits
	.sectionflags	@""
	.align	4
.nv.constant0.contiguous_reduce3_f16:
	.zero		952


//--------------------- .nv.constant0.contiguous_reduce22_f16 --------------------------
	.section	.nv.constant0.contiguous_reduce22_f16,"a",@progbits
	.sectionflags	@""
	.align	4
.nv.constant0.contiguous_reduce22_f16:
	.zero		928


//--------------------- .nv.constant0.contiguous_reduce2_f16 --------------------------
	.section	.nv.constant0.contiguous_reduce2_f16,"a",@progbits
	.sectionflags	@""
	.align	4
.nv.constant0.contiguous_reduce2_f16:
	.zero		952


//--------------------- .nv.constant0.uncontiguous_reduce_f16 --------------------------
	.section	.nv.constant0.uncontiguous_reduce_f16,"a",@progbits
	.sectionflags	@""
	.align	4
.nv.constant0.uncontiguous_reduce_f16:
	.zero		944


//--------------------- .nv.constant0.contiguous_reduce_f16 --------------------------
	.section	.nv.constant0.contiguous_reduce_f16,"a",@progbits
	.sectionflags	@""
	.align	4
.nv.constant0.contiguous_reduce_f16:
	.zero		920


//--------------------- .nv.constant0.contiguous_reduce33_f64 --------------------------
	.section	.nv.constant0.contiguous_reduce33_f64,"a",@progbits
	.sectionflags	@""
	.align	4
.nv.constant0.contiguous_reduce33_f64:
	.zero		936


//--------------------- .nv.constant0.contiguous_reduce3_f64 --------------------------
	.section	.nv.constant0.contiguous_reduce3_f64,"a",@progbits
	.sectionflags	@""
	.align	4
.nv.constant0.contiguous_reduce3_f64:
	.zero		952


//--------------------- .nv.constant0.contiguous_reduce22_f64 --------------------------
	.section	.nv.constant0.contiguous_reduce22_f64,"a",@progbits
	.sectionflags	@""
	.align	4
.nv.constant0.contiguous_reduce22_f64:
	.zero		928


//--------------------- .nv.constant0.contiguous_reduce2_f64 --------------------------
	.section	.nv.constant0.contiguous_reduce2_f64,"a",@progbits
	.sectionflags	@""
	.align	4
.nv.constant0.contiguous_reduce2_f64:
	.zero		952


//--------------------- .nv.constant0.uncontiguous_reduce_f64 --------------------------
	.section	.nv.constant0.uncontiguous_reduce_f64,"a",@progbits
	.sectionflags	@""
	.align	4
.nv.constant0.uncontiguous_reduce_f64:
	.zero		944


//--------------------- .nv.constant0.contiguous_reduce_f64 --------------------------
	.section	.nv.constant0.contiguous_reduce_f64,"a",@progbits
	.sectionflags	@""
	.align	4
.nv.constant0.contiguous_reduce_f64:
	.zero		920


//--------------------- .nv.constant0.contiguous_reduce33_f32 --------------------------
	.section	.nv.constant0.contiguous_reduce33_f32,"a",@progbits
	.sectionflags	@""
	.align	4
.nv.constant0.contiguous_reduce33_f32:
	.zero		936


//--------------------- .nv.constant0.contiguous_reduce3_f32 --------------------------
	.section	.nv.constant0.contiguous_reduce3_f32,"a",@progbits
	.sectionflags	@""
	.align	4
.nv.constant0.contiguous_reduce3_f32:
	.zero		952


//--------------------- .nv.constant0.contiguous_reduce22_f32 --------------------------
	.section	.nv.constant0.contiguous_reduce22_f32,"a",@progbits
	.sectionflags	@""
	.align	4
.nv.constant0.contiguous_reduce22_f32:
	.zero		928


//--------------------- .nv.constant0.contiguous_reduce2_f32 --------------------------
	.section	.nv.constant0.contiguous_reduce2_f32,"a",@progbits
	.sectionflags	@""
	.align	4
.nv.constant0.contiguous_reduce2_f32:
	.zero		952


//--------------------- .nv.constant0.uncontiguous_reduce_f32 --------------------------
	.section	.nv.constant0.uncontiguous_reduce_f32,"a",@progbits
	.sectionflags	@""
	.align	4
.nv.constant0.uncontiguous_reduce_f32:
	.zero		944


//--------------------- .nv.constant0.contiguous_reduce_f32 --------------------------
	.section	.nv.constant0.contiguous_reduce_f32,"a",@progbits
	.sectionflags	@""
	.align	4
.nv.constant0.contiguous_reduce_f32:
	.zero		920


//--------------------- .nv.constant0.contiguous_reduce33_u64 --------------------------
	.section	.nv.constant0.contiguous_reduce33_u64,"a",@progbits
	.sectionflags	@""
	.align	4
.nv.constant0.contiguous_reduce33_u64:
	.zero		936


//--------------------- .nv.constant0.contiguous_reduce3_u64 --------------------------
	.section	.nv.constant0.contiguous_reduce3_u64,"a",@progbits
	.sectionflags	@""
	.align	4
.nv.constant0.contiguous_reduce3_u64:
	.zero		952


//--------------------- .nv.constant0.contiguous_reduce22_u64 --------------------------
	.section	.nv.constant0.contiguous_reduce22_u64,"a",@progbits
	.sectionflags	@""
	.align	4
.nv.constant0.contiguous_reduce22_u64:
	.zero		928


//--------------------- .nv.constant0.contiguous_reduce2_u64 --------------------------
	.section	.nv.constant0.contiguous_reduce2_u64,"a",@progbits
	.sectionflags	@""
	.align	4
.nv.constant0.contiguous_reduce2_u64:
	.zero		952


//--------------------- .nv.constant0.uncontiguous_reduce_u64 --------------------------
	.section	.nv.constant0.uncontiguous_reduce_u64,"a",@progbits
	.sectionflags	@""
	.align	4
.nv.constant0.uncontiguous_reduce_u64:
	.zero		944


//--------------------- .nv.constant0.contiguous_reduce_u64 --------------------------
	.section	.nv.constant0.contiguous_reduce_u64,"a",@progbits
	.sectionflags	@""
	.align	4
.nv.constant0.contiguous_reduce_u64:
	.zero		920


//--------------------- .nv.constant0.contiguous_reduce33_u32 --------------------------
	.section	.nv.constant0.contiguous_reduce33_u32,"a",@progbits
	.sectionflags	@""
	.align	4
.nv.constant0.contiguous_reduce33_u32:
	.zero		936


//--------------------- .nv.constant0.contiguous_reduce3_u32 --------------------------
	.section	.nv.constant0.contiguous_reduce3_u32,"a",@progbits
	.sectionflags	@""
	.align	4
.nv.constant0.contiguous_reduce3_u32:
	.zero		952


//--------------------- .nv.constant0.contiguous_reduce22_u32 --------------------------
	.section	.nv.constant0.contiguous_reduce22_u32,"a",@progbits
	.sectionflags	@""
	.align	4
.nv.constant0.contiguous_reduce22_u32:
	.zero		928


//--------------------- .nv.constant0.contiguous_reduce2_u32 --------------------------
	.section	.nv.constant0.contiguous_reduce2_u32,"a",@progbits
	.sectionflags	@""
	.align	4
.nv.constant0.contiguous_reduce2_u32:
	.zero		952


//--------------------- .nv.constant0.uncontiguous_reduce_u32 --------------------------
	.section	.nv.constant0.uncontiguous_reduce_u32,"a",@progbits
	.sectionflags	@""
	.align	4
.nv.constant0.uncontiguous_reduce_u32:
	.zero		944


//--------------------- .nv.constant0.contiguous_reduce_u32 --------------------------
	.section	.nv.constant0.contiguous_reduce_u32,"a",@progbits
	.sectionflags	@""
	.align	4
.nv.constant0.contiguous_reduce_u32:
	.zero		920


//--------------------- .nv.constant0.contiguous_reduce33_u16 --------------------------
	.section	.nv.constant0.contiguous_reduce33_u16,"a",@progbits
	.sectionflags	@""
	.align	4
.nv.constant0.contiguous_reduce33_u16:
	.zero		936


//--------------------- .nv.constant0.contiguous_reduce3_u16 --------------------------
	.section	.nv.constant0.contiguous_reduce3_u16,"a",@progbits
	.sectionflags	@""
	.align	4
.nv.constant0.contiguous_reduce3_u16:
	.zero		952


//--------------------- .nv.constant0.contiguous_reduce22_u16 --------------------------
	.section	.nv.constant0.contiguous_reduce22_u16,"a",@progbits
	.sectionflags	@""
	.align	4
.nv.constant0.contiguous_reduce22_u16:
	.zero		928


//--------------------- .nv.constant0.contiguous_reduce2_u16 --------------------------
	.section	.nv.constant0.contiguous_reduce2_u16,"a",@progbits
	.sectionflags	@""
	.align	4
.nv.constant0.contiguous_reduce2_u16:
	.zero		952


//--------------------- .nv.constant0.uncontiguous_reduce_u16 --------------------------
	.section	.nv.constant0.uncontiguous_reduce_u16,"a",@progbits
	.sectionflags	@""
	.align	4
.nv.constant0.uncontiguous_reduce_u16:
	.zero		944


//--------------------- .nv.constant0.contiguous_reduce_u16 --------------------------
	.section	.nv.constant0.contiguous_reduce_u16,"a",@progbits
	.sectionflags	@""
	.align	4
.nv.constant0.contiguous_reduce_u16:
	.zero		920


//--------------------- .nv.constant0.contiguous_reduce33_u8 --------------------------
	.section	.nv.constant0.contiguous_reduce33_u8,"a",@progbits
	.sectionflags	@""
	.align	4
.nv.constant0.contiguous_reduce33_u8:
	.zero		936


//--------------------- .nv.constant0.contiguous_reduce3_u8 --------------------------
	.section	.nv.constant0.contiguous_reduce3_u8,"a",@progbits
	.sectionflags	@""
	.align	4
.nv.constant0.contiguous_reduce3_u8:
	.zero		952


//--------------------- .nv.constant0.contiguous_reduce22_u8 --------------------------
	.section	.nv.constant0.contiguous_reduce22_u8,"a",@progbits
	.sectionflags	@""
	.align	4
.nv.constant0.contiguous_reduce22_u8:
	.zero		928


//--------------------- .nv.constant0.contiguous_reduce2_u8 --------------------------
	.section	.nv.constant0.contiguous_reduce2_u8,"a",@progbits
	.sectionflags	@""
	.align	4
.nv.constant0.contiguous_reduce2_u8:
	.zero		952


//--------------------- .nv.constant0.uncontiguous_reduce_u8 --------------------------
	.section	.nv.constant0.uncontiguous_reduce_u8,"a",@progbits
	.sectionflags	@""
	.align	4
.nv.constant0.uncontiguous_reduce_u8:
	.zero		944


//--------------------- .nv.constant0.contiguous_reduce_u8 --------------------------
	.section	.nv.constant0.contiguous_reduce_u8,"a",@progbits
	.sectionflags	@""
	.align	4
.nv.constant0.contiguous_reduce_u8:
	.zero		920


//--------------------- .nv.constant0.contiguous_reduce33_i64 --------------------------
	.section	.nv.constant0.contiguous_reduce33_i64,"a",@progbits
	.sectionflags	@""
	.align	4
.nv.constant0.contiguous_reduce33_i64:
	.zero		936


//--------------------- .nv.constant0.contiguous_reduce3_i64 --------------------------
	.section	.nv.constant0.contiguous_reduce3_i64,"a",@progbits
	.sectionflags	@""
	.align	4
.nv.constant0.contiguous_reduce3_i64:
	.zero		952


//--------------------- .nv.constant0.contiguous_reduce22_i64 --------------------------
	.section	.nv.constant0.contiguous_reduce22_i64,"a",@progbits
	.sectionflags	@""
	.align	4
.nv.constant0.contiguous_reduce22_i64:
	.zero		928


//--------------------- .nv.constant0.contiguous_reduce2_i64 --------------------------
	.section	.nv.constant0.contiguous_reduce2_i64,"a",@progbits
	.sectionflags	@""
	.align	4
.nv.constant0.contiguous_reduce2_i64:
	.zero		952


//--------------------- .nv.constant0.uncontiguous_reduce_i64 --------------------------
	.section	.nv.constant0.uncontiguous_reduce_i64,"a",@progbits
	.sectionflags	@""
	.align	4
.nv.constant0.uncontiguous_reduce_i64:
	.zero		944


//--------------------- .nv.constant0.contiguous_reduce_i64 --------------------------
	.section	.nv.constant0.contiguous_reduce_i64,"a",@progbits
	.sectionflags	@""
	.align	4
.nv.constant0.contiguous_reduce_i64:
	.zero		920


//--------------------- .nv.constant0.contiguous_reduce33_i32 --------------------------
	.section	.nv.constant0.contiguous_reduce33_i32,"a",@progbits
	.sectionflags	@""
	.align	4
.nv.constant0.contiguous_reduce33_i32:
	.zero		936


//--------------------- .nv.constant0.contiguous_reduce3_i32 --------------------------
	.section	.nv.constant0.contiguous_reduce3_i32,"a",@progbits
	.sectionflags	@""
	.align	4
.nv.constant0.contiguous_reduce3_i32:
	.zero		952


//--------------------- .nv.constant0.contiguous_reduce22_i32 --------------------------
	.section	.nv.constant0.contiguous_reduce22_i32,"a",@progbits
	.sectionflags	@""
	.align	4
.nv.constant0.contiguous_reduce22_i32:
	.zero		928


//--------------------- .nv.constant0.contiguous_reduce2_i32 --------------------------
	.section	.nv.constant0.contiguous_reduce2_i32,"a",@progbits
	.sectionflags	@""
	.align	4
.nv.constant0.contiguous_reduce2_i32:
	.zero		952


//--------------------- .nv.constant0.uncontiguous_reduce_i32 --------------------------
	.section	.nv.constant0.uncontiguous_reduce_i32,"a",@progbits
	.sectionflags	@""
	.align	4
.nv.constant0.uncontiguous_reduce_i32:
	.zero		944


//--------------------- .nv.constant0.contiguous_reduce_i32 --------------------------
	.section	.nv.constant0.contiguous_reduce_i32,"a",@progbits
	.sectionflags	@""
	.align	4
.nv.constant0.contiguous_reduce_i32:
	.zero		920


//--------------------- .nv.constant0.contiguous_reduce33_i16 --------------------------
	.section	.nv.constant0.contiguous_reduce33_i16,"a",@progbits
	.sectionflags	@""
	.align	4
.nv.constant0.contiguous_reduce33_i16:
	.zero		936


//--------------------- .nv.constant0.contiguous_reduce3_i16 --------------------------
	.section	.nv.constant0.contiguous_reduce3_i16,"a",@progbits
	.sectionflags	@""
	.align	4
.nv.constant0.contiguous_reduce3_i16:
	.zero		952


//--------------------- .nv.constant0.contiguous_reduce22_i16 --------------------------
	.section	.nv.constant0.contiguous_reduce22_i16,"a",@progbits
	.sectionflags	@""
	.align	4
.nv.constant0.contiguous_reduce22_i16:
	.zero		928


//--------------------- .nv.constant0.contiguous_reduce2_i16 --------------------------
	.section	.nv.constant0.contiguous_reduce2_i16,"a",@progbits
	.sectionflags	@""
	.align	4
.nv.constant0.contiguous_reduce2_i16:
	.zero		952


//--------------------- .nv.constant0.uncontiguous_reduce_i16 --------------------------
	.section	.nv.constant0.uncontiguous_reduce_i16,"a",@progbits
	.sectionflags	@""
	.align	4
.nv.constant0.uncontiguous_reduce_i16:
	.zero		944


//--------------------- .nv.constant0.contiguous_reduce_i16 --------------------------
	.section	.nv.constant0.contiguous_reduce_i16,"a",@progbits
	.sectionflags	@""
	.align	4
.nv.constant0.contiguous_reduce_i16:
	.zero		920


//--------------------- .nv.constant0.contiguous_reduce33_i8 --------------------------
	.section	.nv.constant0.contiguous_reduce33_i8,"a",@progbits
	.sectionflags	@""
	.align	4
.nv.constant0.contiguous_reduce33_i8:
	.zero		936


//--------------------- .nv.constant0.contiguous_reduce3_i8 --------------------------
	.section	.nv.constant0.contiguous_reduce3_i8,"a",@progbits
	.sectionflags	@""
	.align	4
.nv.constant0.contiguous_reduce3_i8:
	.zero		952


//--------------------- .nv.constant0.contiguous_reduce22_i8 --------------------------
	.section	.nv.constant0.contiguous_reduce22_i8,"a",@progbits
	.sectionflags	@""
	.align	4
.nv.constant0.contiguous_reduce22_i8:
	.zero		928


//--------------------- .nv.constant0.contiguous_reduce2_i8 --------------------------
	.section	.nv.constant0.contiguous_reduce2_i8,"a",@progbits
	.sectionflags	@""
	.align	4
.nv.constant0.contiguous_reduce2_i8:
	.zero		952


//--------------------- .nv.constant0.uncontiguous_reduce_i8 --------------------------
	.section	.nv.constant0.uncontiguous_reduce_i8,"a",@progbits
	.sectionflags	@""
	.align	4
.nv.constant0.uncontiguous_reduce_i8:
	.zero		944


//--------------------- .nv.constant0.contiguous_reduce_i8 --------------------------
	.section	.nv.constant0.contiguous_reduce_i8,"a",@progbits
	.sectionflags	@""
	.align	4
.nv.constant0.contiguous_reduce_i8:
	.zero		920


//--------------------- .nv.constant0.contiguous_reduce33_bool --------------------------
	.section	.nv.constant0.contiguous_reduce33_bool,"a",@progbits
	.sectionflags	@""
	.align	4
.nv.constant0.contiguous_reduce33_bool:
	.zero		936


//--------------------- .nv.constant0.contiguous_reduce3_bool --------------------------
	.section	.nv.constant0.contiguous_reduce3_bool,"a",@progbits
	.sectionflags	@""
	.align	4
.nv.constant0.contiguous_reduce3_bool:
	.zero		952


//--------------------- .nv.constant0.contiguous_reduce22_bool --------------------------
	.section	.nv.constant0.contiguous_reduce22_bool,"a",@progbits
	.sectionflags	@""
	.align	4
.nv.constant0.contiguous_reduce22_bool:
	.zero		928


//--------------------- .nv.constant0.contiguous_reduce2_bool --------------------------
	.section	.nv.constant0.contiguous_reduce2_bool,"a",@progbits
	.sectionflags	@""
	.align	4
.nv.constant0.contiguous_reduce2_bool:
	.zero		952


//--------------------- .nv.constant0.uncontiguous_reduce_bool --------------------------
	.section	.nv.constant0.uncontiguous_reduce_bool,"a",@progbits
	.sectionflags	@""
	.align	4
.nv.constant0.uncontiguous_reduce_bool:
	.zero		944


//--------------------- .nv.constant0.contiguous_reduce_bool --------------------------
	.section	.nv.constant0.contiguous_reduce_bool,"a",@progbits
	.sectionflags	@""
	.align	4
.nv.constant0.contiguous_reduce_bool:
	.zero		920


//--------------------- SYMBOLS --------------------------

	.type		.nv.reservedSmem.offset0,@object
	.size		.nv.reservedSmem.offset0,0x4
	.type		.nv.reservedSmem.cap,@object
	.size		.nv.reservedSmem.cap,0x4
